	.target	sm_90a

	.elftype	@"ET_EXEC"


//--------------------- .note.nv.tkinfo           --------------------------
	.section	.note.nv.tkinfo,"",@"SHT_NOTE"
	.sectionflags	@"SHF_NOTE_NV_TKINFO"
	.tkinfo
        /*0018*/ 	.word	0x00000002
        /*0030*/ 	.string	""
        /*0030*/ 	.string	"ptxas"
        /*0030*/ 	.string	"Cuda compilation tools, release 13.0, V13.0.88"
        /*0030*/ 	.string	"Build cuda_13.0.r13.0/compiler.36424714_0"
        /*0030*/ 	.string	"-arch sm_90a -m 64 "



//--------------------- .note.nv.cuinfo           --------------------------
	.section	.note.nv.cuinfo,"",@"SHT_NOTE"
	.sectionflags	@"SHF_NOTE_NV_CUINFO"
        /*0018*/ 	.short	0x0002
        /*001a*/ 	.short	0x005a
        /*001c*/ 	.short	0x0082
	.zero		2


//--------------------- .nv.info                  --------------------------
	.section	.nv.info,"",@"SHT_CUDA_INFO"
	.align	4


	//----- nvinfo : EIATTR_REGCOUNT
	.align		4
        /*0000*/ 	.byte	0x04, 0x2f
        /*0002*/ 	.short	(.L_12 - .L_11)
	.align		4
.L_11:
        /*0004*/ 	.word	index@(_ZN7cutlass13device_kernelINS_4conv6kernel13ConvUniversalINS1_16ConvProblemShapeILNS1_8OperatorE0ELi3EEENS1_10collective14CollectiveConvINS1_46MainloopSm90TmaGmmaWarpSpecializedImplicitGemmILS5_0ELi18ELi3EN4cute5tupleIJNSA_1CILi1EEESD_SD_EEENS1_36KernelImplicitTmaWarpSpecializedSm90ELi1EEENSB_IJNSC_ILi256EEENSC_ILi128EEENSB_IJNSC_ILi32EEEEEEEEENS_12float_e4m3_tESM_NSA_8TiledMMAINSA_8MMA_AtomIJNSA_4SM904GMMA31MMA_64x128x32_F32E4M3E4M3_SS_TNILNSQ_7ScaleInE1ELSS_1EEEEEENSA_6LayoutISE_NSB_IJNSC_ILi0EEESW_SW_EEEEENSB_IJNSA_10UnderscoreESZ_SZ_EEEEENS7_6detail26Sm90ImplicitGemmTileTraitsINSA_20SM90_TMA_LOAD_IM2COLENSA_14ComposedLayoutINSA_7SwizzleILi1ELi4ELi3EEENSA_18smem_ptr_flag_bitsILi8EEENSV_INSB_IJNSB_IJNSC_ILi8EEESJ_EEENSB_IJSJ_SD_EEENSB_IJSD_NSC_ILi18EEEEEEEEENSB_IJNSB_IJSJ_SH_EEENSB_IJSD_SW_EEENSB_IJSW_NSC_ILi8192EEEEEEEEEEEEEvEENS13_INSA_13SM90_TMA_LOADENS15_IS17_S19_NSV_INSB_IJNSB_IJS1A_NSC_ILi16EEEEEES1C_S1E_EEENSB_IJS1G_S1H_NSB_IJSW_NSC_ILi4096EEEEEEEEEEEEEvEEEENS_8epilogue10collective6detail29Sm90TmaWarpSpecializedAdapterINS20_15DefaultEpilogueISM_NSB_IJNSB_IJllllEEESD_SW_EEES25_NS1Z_6thread17LinearCombinationISM_Li1EffLNS26_9ScaleType4KindE0ELNS_15FloatRoundStyleE2ESM_EENS_4gemm15EpilogueDefaultEEEEEvvEEEEvNT_6ParamsE)
        /*0008*/ 	.word	0x000000ff


	//----- nvinfo : EIATTR_FRAME_SIZE
	.align		4
.L_12:
        /*000c*/ 	.byte	0x04, 0x11
        /*000e*/ 	.short	(.L_14 - .L_13)
	.align		4
.L_13:
        /*0010*/ 	.word	index@(_ZN7cutlass13device_kernelINS_4conv6kernel13ConvUniversalINS1_16ConvProblemShapeILNS1_8OperatorE0ELi3EEENS1_10collective14CollectiveConvINS1_46MainloopSm90TmaGmmaWarpSpecializedImplicitGemmILS5_0ELi18ELi3EN4cute5tupleIJNSA_1CILi1EEESD_SD_EEENS1_36KernelImplicitTmaWarpSpecializedSm90ELi1EEENSB_IJNSC_ILi256EEENSC_ILi128EEENSB_IJNSC_ILi32EEEEEEEEENS_12float_e4m3_tESM_NSA_8TiledMMAINSA_8MMA_AtomIJNSA_4SM904GMMA31MMA_64x128x32_F32E4M3E4M3_SS_TNILNSQ_7ScaleInE1ELSS_1EEEEEENSA_6LayoutISE_NSB_IJNSC_ILi0EEESW_SW_EEEEENSB_IJNSA_10UnderscoreESZ_SZ_EEEEENS7_6detail26Sm90ImplicitGemmTileTraitsINSA_20SM90_TMA_LOAD_IM2COLENSA_14ComposedLayoutINSA_7SwizzleILi1ELi4ELi3EEENSA_18smem_ptr_flag_bitsILi8EEENSV_INSB_IJNSB_IJNSC_ILi8EEESJ_EEENSB_IJSJ_SD_EEENSB_IJSD_NSC_ILi18EEEEEEEEENSB_IJNSB_IJSJ_SH_EEENSB_IJSD_SW_EEENSB_IJSW_NSC_ILi8192EEEEEEEEEEEEEvEENS13_INSA_13SM90_TMA_LOADENS15_IS17_S19_NSV_INSB_IJNSB_IJS1A_NSC_ILi16EEEEEES1C_S1E_EEENSB_IJS1G_S1H_NSB_IJSW_NSC_ILi4096EEEEEEEEEEEEEvEEEENS_8epilogue10collective6detail29Sm90TmaWarpSpecializedAdapterINS20_15DefaultEpilogueISM_NSB_IJNSB_IJllllEEESD_SW_EEES25_NS1Z_6thread17LinearCombinationISM_Li1EffLNS26_9ScaleType4KindE0ELNS_15FloatRoundStyleE2ESM_EENS_4gemm15EpilogueDefaultEEEEEvvEEEEvNT_6ParamsE)
        /*0014*/ 	.word	0x00000200


	//----- nvinfo : EIATTR_MIN_STACK_SIZE
	.align		4
.L_14:
        /*0018*/ 	.byte	0x04, 0x12
        /*001a*/ 	.short	(.L_16 - .L_15)
	.align		4
.L_15:
        /*001c*/ 	.word	index@(_ZN7cutlass13device_kernelINS_4conv6kernel13ConvUniversalINS1_16ConvProblemShapeILNS1_8OperatorE0ELi3EEENS1_10collective14CollectiveConvINS1_46MainloopSm90TmaGmmaWarpSpecializedImplicitGemmILS5_0ELi18ELi3EN4cute5tupleIJNSA_1CILi1EEESD_SD_EEENS1_36KernelImplicitTmaWarpSpecializedSm90ELi1EEENSB_IJNSC_ILi256EEENSC_ILi128EEENSB_IJNSC_ILi32EEEEEEEEENS_12float_e4m3_tESM_NSA_8TiledMMAINSA_8MMA_AtomIJNSA_4SM904GMMA31MMA_64x128x32_F32E4M3E4M3_SS_TNILNSQ_7ScaleInE1ELSS_1EEEEEENSA_6LayoutISE_NSB_IJNSC_ILi0EEESW_SW_EEEEENSB_IJNSA_10UnderscoreESZ_SZ_EEEEENS7_6detail26Sm90ImplicitGemmTileTraitsINSA_20SM90_TMA_LOAD_IM2COLENSA_14ComposedLayoutINSA_7SwizzleILi1ELi4ELi3EEENSA_18smem_ptr_flag_bitsILi8EEENSV_INSB_IJNSB_IJNSC_ILi8EEESJ_EEENSB_IJSJ_SD_EEENSB_IJSD_NSC_ILi18EEEEEEEEENSB_IJNSB_IJSJ_SH_EEENSB_IJSD_SW_EEENSB_IJSW_NSC_ILi8192EEEEEEEEEEEEEvEENS13_INSA_13SM90_TMA_LOADENS15_IS17_S19_NSV_INSB_IJNSB_IJS1A_NSC_ILi16EEEEEES1C_S1E_EEENSB_IJS1G_S1H_NSB_IJSW_NSC_ILi4096EEEEEEEEEEEEEvEEEENS_8epilogue10collective6detail29Sm90TmaWarpSpecializedAdapterINS20_15DefaultEpilogueISM_NSB_IJNSB_IJllllEEESD_SW_EEES25_NS1Z_6thread17LinearCombinationISM_Li1EffLNS26_9ScaleType4KindE0ELNS_15FloatRoundStyleE2ESM_EENS_4gemm15EpilogueDefaultEEEEEvvEEEEvNT_6ParamsE)
        /*0020*/ 	.word	0x00000200
.L_16:


//--------------------- .nv.compat                --------------------------
	.section	.nv.compat,"",@"SHT_CUDA_COMPAT_INFO"
	.align	4
        /*0000*/ 	.byte	0x02, 0x09, 0x01, 0x00, 0x02, 0x02, 0x04, 0x00, 0x02, 0x05, 0x05, 0x00, 0x03, 0x07, 0x01, 0x01
        /*0010*/ 	.byte	0x02, 0x03, 0x01, 0x00, 0x02, 0x06, 0x01, 0x00, 0x04, 0x0b, 0x08, 0x00, 0x00, 0x00, 0x00, 0x00
        /*0020*/ 	.byte	0x00, 0x00, 0x00, 0x00


//--------------------- .nv.info._ZN7cutlass13device_kernelINS_4conv6kernel13ConvUniversalINS1_16ConvProblemShapeILNS1_8OperatorE0ELi3EEENS1_10collective14CollectiveConvINS1_46MainloopSm90TmaGmmaWarpSpecializedImplicitGemmILS5_0ELi18ELi3EN4cute5tupleIJNSA_1CILi1EEESD_SD_EEENS1_36KernelImplicitTmaWarpSpecializedSm90ELi1EEENSB_IJNSC_ILi256EEENSC_ILi128EEENSB_IJNSC_ILi32EEEEEEEEENS_12float_e4m3_tESM_NSA_8TiledMMAINSA_8MMA_AtomIJNSA_4SM904GMMA31MMA_64x128x32_F32E4M3E4M3_SS_TNILNSQ_7ScaleInE1ELSS_1EEEEEENSA_6LayoutISE_NSB_IJNSC_ILi0EEESW_SW_EEEEENSB_IJNSA_10UnderscoreESZ_SZ_EEEEENS7_6detail26Sm90ImplicitGemmTileTraitsINSA_20SM90_TMA_LOAD_IM2COLENSA_14ComposedLayoutINSA_7SwizzleILi1ELi4ELi3EEENSA_18smem_ptr_flag_bitsILi8EEENSV_INSB_IJNSB_IJNSC_ILi8EEESJ_EEENSB_IJSJ_SD_EEENSB_IJSD_NSC_ILi18EEEEEEEEENSB_IJNSB_IJSJ_SH_EEENSB_IJSD_SW_EEENSB_IJSW_NSC_ILi8192EEEEEEEEEEEEEvEENS13_INSA_13SM90_TMA_LOADENS15_IS17_S19_NSV_INSB_IJNSB_IJS1A_NSC_ILi16EEEEEES1C_S1E_EEENSB_IJS1G_S1H_NSB_IJSW_NSC_ILi4096EEEEEEEEEEEEEvEEEENS_8epilogue10collective6detail29Sm90TmaWarpSpecializedAdapterINS20_15DefaultEpilogueISM_NSB_IJNSB_IJllllEEESD_SW_EEES25_NS1Z_6thread17LinearCombinationISM_Li1EffLNS26_9ScaleType4KindE0ELNS_15FloatRoundStyleE2ESM_EENS_4gemm15EpilogueDefaultEEEEEvvEEEEvNT_6ParamsE --------------------------
	.section	.nv.info._ZN7cutlass13device_kernelINS_4conv6kernel13ConvUniversalINS1_16ConvProblemShapeILNS1_8OperatorE0ELi3EEENS1_10collective14CollectiveConvINS1_46MainloopSm90TmaGmmaWarpSpecializedImplicitGemmILS5_0ELi18ELi3EN4cute5tupleIJNSA_1CILi1EEESD_SD_EEENS1_36KernelImplicitTmaWarpSpecializedSm90ELi1EEENSB_IJNSC_ILi256EEENSC_ILi128EEENSB_IJNSC_ILi32EEEEEEEEENS_12float_e4m3_tESM_NSA_8TiledMMAINSA_8MMA_AtomIJNSA_4SM904GMMA31MMA_64x128x32_F32E4M3E4M3_SS_TNILNSQ_7ScaleInE1ELSS_1EEEEEENSA_6LayoutISE_NSB_IJNSC_ILi0EEESW_SW_EEEEENSB_IJNSA_10UnderscoreESZ_SZ_EEEEENS7_6detail26Sm90ImplicitGemmTileTraitsINSA_20SM90_TMA_LOAD_IM2COLENSA_14ComposedLayoutINSA_7SwizzleILi1ELi4ELi3EEENSA_18smem_ptr_flag_bitsILi8EEENSV_INSB_IJNSB_IJNSC_ILi8EEESJ_EEENSB_IJSJ_SD_EEENSB_IJSD_NSC_ILi18EEEEEEEEENSB_IJNSB_IJSJ_SH_EEENSB_IJSD_SW_EEENSB_IJSW_NSC_ILi8192EEEEEEEEEEEEEvEENS13_INSA_13SM90_TMA_LOADENS15_IS17_S19_NSV_INSB_IJNSB_IJS1A_NSC_ILi16EEEEEES1C_S1E_EEENSB_IJS1G_S1H_NSB_IJSW_NSC_ILi4096EEEEEEEEEEEEEvEEEENS_8epilogue10collective6detail29Sm90TmaWarpSpecializedAdapterINS20_15DefaultEpilogueISM_NSB_IJNSB_IJllllEEESD_SW_EEES25_NS1Z_6thread17LinearCombinationISM_Li1EffLNS26_9ScaleType4KindE0ELNS_15FloatRoundStyleE2ESM_EENS_4gemm15EpilogueDefaultEEEEEvvEEEEvNT_6ParamsE,"",@"SHT_CUDA_INFO"
	.sectionflags	@""
	.align	4


	//----- nvinfo : EIATTR_CUDA_API_VERSION
	.align		4
        /*0000*/ 	.byte	0x04, 0x37
        /*0002*/ 	.short	(.L_18 - .L_17)
.L_17:
        /*0004*/ 	.word	0x00000082


	//----- nvinfo : EIATTR_KPARAM_INFO
	.align		4
.L_18:
        /*0008*/ 	.byte	0x04, 0x17
        /*000a*/ 	.short	(.L_20 - .L_19)
.L_19:
        /*000c*/ 	.word	0x00000000
        /*0010*/ 	.short	0x0000
        /*0012*/ 	.short	0x0070
        /*0014*/ 	.byte	0x00, 0xf0, 0x01, 0x10


	//----- nvinfo : EIATTR_SPARSE_MMA_MASK
	.align		4
.L_20:
        /*0018*/ 	.byte	0x03, 0x50
        /*001a*/ 	.short	0x0000


	//----- nvinfo : EIATTR_MAXREG_COUNT
	.align		4
        /*001c*/ 	.byte	0x03, 0x1b
        /*001e*/ 	.short	0x00ff


	//----- nvinfo : EIATTR_NUM_BARRIERS
	.align		4
        /*0020*/ 	.byte	0x02, 0x4c
        /*0022*/ 	.byte	0x01
	.zero		1


	//----- nvinfo : EIATTR_ANNOTATIONS
	.align		4
        /*0024*/ 	.byte	0x04, 0x55
        /*0026*/ 	.short	(.L_22 - .L_21)


	//   ....[0]....
.L_21:
        /*0028*/ 	.word	0x00000001
        /*002c*/ 	.byte	0x30, 0x09, 0x00, 0x00, 0x01, 0x00, 0x00, 0x00, 0x70, 0x09, 0x00, 0x00, 0x01, 0x00, 0x00, 0x00
        /* <DEDUP_REMOVED lines=202> */
        /*0cdc*/ 	.byte	0x40, 0xa3, 0x01, 0x00, 0x01, 0x00, 0x00, 0x00, 0xd0, 0xa3, 0x01, 0x00


	//----- nvinfo : EIATTR_MERCURY_ISA_VERSION
	.align		4
.L_22:
        /*0ce8*/ 	.byte	0x03, 0x5f
        /*0cea*/ 	.short	0x0101


	//----- nvinfo : EIATTR_INT_WARP_WIDE_INSTR_OFFSETS
	.align		4
        /*0cec*/ 	.byte	0x04, 0x31
        /*0cee*/ 	.short	(.L_24 - .L_23)


	//   ....[0]....
.L_23:
        /*0cf0*/ 	.word	0x0000e6e0


	//   ....[1]....
        /*0cf4*/ 	.word	0x0000e800


	//   ....[2]....
        /*0cf8*/ 	.word	0x0000e990


	//   ....[3]....
        /*0cfc*/ 	.word	0x0000ead0


	//   ....[4]....
        /*0d00*/ 	.word	0x0000ec30


	//   ....[5]....
        /*0d04*/ 	.word	0x0000ed50


	//   ....[6]....
        /*0d08*/ 	.word	0x0000ee70


	//   ....[7]....
        /*0d0c*/ 	.word	0x0000efb0


	//   ....[8]....
        /*0d10*/ 	.word	0x0000f100


	//   ....[9]....
        /*0d14*/ 	.word	0x0000f230


	//   ....[10]....
        /*0d18*/ 	.word	0x0000f350


	//   ....[11]....
        /*0d1c*/ 	.word	0x0000f490


	//   ....[12]....
        /*0d20*/ 	.word	0x0000f5e0


	//   ....[13]....
        /*0d24*/ 	.word	0x0000f710


	//   ....[14]....
        /*0d28*/ 	.word	0x0000f830


	//   ....[15]....
        /*0d2c*/ 	.word	0x0000f970


	//   ....[16]....
        /*0d30*/ 	.word	0x0000fac0


	//   ....[17]....
        /*0d34*/ 	.word	0x0000fbf0


	//   ....[18]....
        /*0d38*/ 	.word	0x0000fd10


	//   ....[19]....
        /*0d3c*/ 	.word	0x0000fe50


	//   ....[20]....
        /*0d40*/ 	.word	0x0000ffa0


	//   ....[21]....
        /*0d44*/ 	.word	0x000100d0


	//   ....[22]....
        /*0d48*/ 	.word	0x000101f0


	//   ....[23]....
        /*0d4c*/ 	.word	0x00010330


	//   ....[24]....
        /*0d50*/ 	.word	0x00010480


	//   ....[25]....
        /*0d54*/ 	.word	0x000105b0


	//   ....[26]....
        /*0d58*/ 	.word	0x000106d0


	//   ....[27]....
        /*0d5c*/ 	.word	0x00010810


	//   ....[28]....
        /*0d60*/ 	.word	0x00010960


	//   ....[29]....
        /*0d64*/ 	.word	0x00010a90


	//   ....[30]....
        /*0d68*/ 	.word	0x00010bb0


	//   ....[31]....
        /*0d6c*/ 	.word	0x00010cf0


	//   ....[32]....
        /*0d70*/ 	.word	0x00010e40


	//   ....[33]....
        /*0d74*/ 	.word	0x00010f70


	//   ....[34]....
        /*0d78*/ 	.word	0x00011090


	//   ....[35]....
        /*0d7c*/ 	.word	0x000111d0


	//   ....[36]....
        /*0d80*/ 	.word	0x00011320


	//   ....[37]....
        /*0d84*/ 	.word	0x00011450


	//   ....[38]....
        /*0d88*/ 	.word	0x00011570


	//   ....[39]....
        /*0d8c*/ 	.word	0x000116b0


	//   ....[40]....
        /*0d90*/ 	.word	0x00011800


	//   ....[41]....
        /*0d94*/ 	.word	0x00011930


	//   ....[42]....
        /*0d98*/ 	.word	0x00011a50


	//   ....[43]....
        /*0d9c*/ 	.word	0x00011b90


	//   ....[44]....
        /*0da0*/ 	.word	0x00011ce0


	//   ....[45]....
        /*0da4*/ 	.word	0x00011e10


	//   ....[46]....
        /*0da8*/ 	.word	0x00011f30


	//   ....[47]....
        /*0dac*/ 	.word	0x00012070


	//   ....[48]....
        /*0db0*/ 	.word	0x000121c0


	//   ....[49]....
        /*0db4*/ 	.word	0x000122f0


	//   ....[50]....
        /*0db8*/ 	.word	0x00012410


	//   ....[51]....
        /*0dbc*/ 	.word	0x00012550


	//   ....[52]....
        /*0dc0*/ 	.word	0x000126a0


	//   ....[53]....
        /*0dc4*/ 	.word	0x000127d0


	//   ....[54]....
        /*0dc8*/ 	.word	0x000128f0


	//   ....[55]....
        /*0dcc*/ 	.word	0x00012a30


	//   ....[56]....
        /*0dd0*/ 	.word	0x00012b80


	//   ....[57]....
        /*0dd4*/ 	.word	0x00012ca0


	//   ....[58]....
        /*0dd8*/ 	.word	0x00012db0


	//   ....[59]....
        /*0ddc*/ 	.word	0x00012ee0


	//   ....[60]....
        /*0de0*/ 	.word	0x00013020


	//   ....[61]....
        /*0de4*/ 	.word	0x00013140


	//   ....[62]....
        /*0de8*/ 	.word	0x00013250


	//   ....[63]....
        /*0dec*/ 	.word	0x0001b660


	//   ....[64]....
        /*0df0*/ 	.word	0x0001b730


	//   ....[65]....
        /*0df4*/ 	.word	0x0001bad0


	//   ....[66]....
        /*0df8*/ 	.word	0x0001bb50


	//   ....[67]....
        /*0dfc*/ 	.word	0x0001beb0


	//   ....[68]....
        /*0e00*/ 	.word	0x0001bf30


	//   ....[69]....
        /*0e04*/ 	.word	0x0001c290


	//   ....[70]....
        /*0e08*/ 	.word	0x0001c310


	//   ....[71]....
        /*0e0c*/ 	.word	0x0001c670


	//   ....[72]....
        /*0e10*/ 	.word	0x0001c6f0


	//   ....[73]....
        /*0e14*/ 	.word	0x0001ca50


	//   ....[74]....
        /*0e18*/ 	.word	0x0001cad0


	//   ....[75]....
        /*0e1c*/ 	.word	0x0001ce30


	//   ....[76]....
        /*0e20*/ 	.word	0x0001ceb0


	//   ....[77]....
        /*0e24*/ 	.word	0x0001d210


	//   ....[78]....
        /*0e28*/ 	.word	0x0001d290


	//   ....[79]....
        /*0e2c*/ 	.word	0x0001d5f0


	//   ....[80]....
        /*0e30*/ 	.word	0x0001d670


	//   ....[81]....
        /*0e34*/ 	.word	0x0001d9d0


	//   ....[82]....
        /*0e38*/ 	.word	0x0001da50


	//   ....[83]....
        /*0e3c*/ 	.word	0x0001ddb0


	//   ....[84]....
        /*0e40*/ 	.word	0x0001de30


	//   ....[85]....
        /*0e44*/ 	.word	0x0001e190


	//   ....[86]....
        /*0e48*/ 	.word	0x0001e210


	//   ....[87]....
        /*0e4c*/ 	.word	0x0001e570


	//   ....[88]....
        /*0e50*/ 	.word	0x0001e5f0


	//   ....[89]....
        /*0e54*/ 	.word	0x0001e950


	//   ....[90]....
        /*0e58*/ 	.word	0x0001e9d0


	//   ....[91]....
        /*0e5c*/ 	.word	0x0001ed30


	//   ....[92]....
        /*0e60*/ 	.word	0x0001edb0


	//   ....[93]....
        /*0e64*/ 	.word	0x0001f140


	//   ....[94]....
        /*0e68*/ 	.word	0x0001f160


	//----- nvinfo : EIATTR_COOP_GROUP_MASK_REGIDS
	.align		4
.L_24:
        /*0e6c*/ 	.byte	0x04, 0x29
        /*0e6e*/ 	.short	(.L_26 - .L_25)


	//   ....[0]....
.L_25:
        /*0e70*/ 	.word	0xffffffff


	//   ....[1]....
        /*0e74*/ 	.word	0xffffffff


	//   ....[2]....
        /*0e78*/ 	.word	0xffffffff


	//----- nvinfo : EIATTR_COOP_GROUP_INSTR_OFFSETS
	.align		4
.L_26:
        /*0e7c*/ 	.byte	0x04, 0x28
        /*0e7e*/ 	.short	(.L_28 - .L_27)


	//   ....[0]....
.L_27:
        /*0e80*/ 	.word	0x00000060


	//   ....[1]....
        /*0e84*/ 	.word	0x00000090


	//   ....[2]....
        /*0e88*/ 	.word	0x00000190


	//----- nvinfo : EIATTR_MBARRIER_INSTR_OFFSETS
	.align		4
.L_28:
        /*0e8c*/ 	.byte	0x04, 0x39
        /*0e8e*/ 	.short	(.L_30 - .L_29)


	//   ....[0]....
.L_29:
        /*0e90*/ 	.word	0x00000300
        /*0e94*/ 	.word	0x000000ff
        /*0e98*/ 	.word	0x00036000
        /*0e9c*/ 	.short	0x0100
        /*0e9e*/ 	.byte	0x0a
	.zero		1


	//   ....[1]....
        /*0ea0*/ 	.word	0x00000310
        /*0ea4*/ 	.word	0x000000ff
        /*0ea8*/ 	.word	0x00036090
        /*0eac*/ 	.short	0x0100
        /*0eae*/ 	.byte	0x0a
	.zero		1


	//   ....[2]....
        /*0eb0*/ 	.word	0x00000320
        /*0eb4*/ 	.word	0x000000ff
        /*0eb8*/ 	.word	0x00036008
        /*0ebc*/ 	.short	0x0100
        /*0ebe*/ 	.byte	0x0a
	.zero		1


	//   ....[3]....
        /*0ec0*/ 	.word	0x00000330
        /*0ec4*/ 	.word	0x000000ff
        /*0ec8*/ 	.word	0x00036098
        /*0ecc*/ 	.short	0x0100
        /*0ece*/ 	.byte	0x0a
	.zero		1


	//   ....[4]....
        /*0ed0*/ 	.word	0x00000340
        /*0ed4*/ 	.word	0x000000ff
        /*0ed8*/ 	.word	0x00036010
        /*0edc*/ 	.short	0x0100
        /*0ede*/ 	.byte	0x0a
	.zero		1


	//   ....[5]....
        /*0ee0*/ 	.word	0x00000350
        /*0ee4*/ 	.word	0x000000ff
        /*0ee8*/ 	.word	0x000360a0
        /*0eec*/ 	.short	0x0100
        /*0eee*/ 	.byte	0x0a
	.zero		1


	//   ....[6]....
        /*0ef0*/ 	.word	0x00000360
        /*0ef4*/ 	.word	0x000000ff
        /*0ef8*/ 	.word	0x00036018
        /*0efc*/ 	.short	0x0100
        /*0efe*/ 	.byte	0x0a
	.zero		1


	//   ....[7]....
        /*0f00*/ 	.word	0x00000370
        /*0f04*/ 	.word	0x000000ff
        /*0f08*/ 	.word	0x000360a8
        /*0f0c*/ 	.short	0x0100
        /*0f0e*/ 	.byte	0x0a
	.zero		1


	//   ....[8]....
        /*0f10*/ 	.word	0x00000380
        /*0f14*/ 	.word	0x000000ff
        /*0f18*/ 	.word	0x00036020
        /*0f1c*/ 	.short	0x0100
        /*0f1e*/ 	.byte	0x0a
	.zero		1


	//   ....[9]....
        /*0f20*/ 	.word	0x00000390
        /*0f24*/ 	.word	0x000000ff
        /*0f28*/ 	.word	0x000360b0
        /*0f2c*/ 	.short	0x0100
        /*0f2e*/ 	.byte	0x0a
	.zero		1


	//   ....[10]....
        /*0f30*/ 	.word	0x000003a0
        /*0f34*/ 	.word	0x000000ff
        /*0f38*/ 	.word	0x00036028
        /*0f3c*/ 	.short	0x0100
        /*0f3e*/ 	.byte	0x0a
	.zero		1


	//   ....[11]....
        /*0f40*/ 	.word	0x000003b0
        /*0f44*/ 	.word	0x000000ff
        /*0f48*/ 	.word	0x000360b8
        /*0f4c*/ 	.short	0x0100
        /*0f4e*/ 	.byte	0x0a
	.zero		1


	//   ....[12]....
        /*0f50*/ 	.word	0x000003c0
        /*0f54*/ 	.word	0x000000ff
        /*0f58*/ 	.word	0x00036030
        /*0f5c*/ 	.short	0x0100
        /*0f5e*/ 	.byte	0x0a
	.zero		1


	//   ....[13]....
        /*0f60*/ 	.word	0x000003d0
        /*0f64*/ 	.word	0x000000ff
        /*0f68*/ 	.word	0x000360c0
        /*0f6c*/ 	.short	0x0100
        /*0f6e*/ 	.byte	0x0a
	.zero		1


	//   ....[14]....
        /*0f70*/ 	.word	0x000003e0
        /*0f74*/ 	.word	0x000000ff
        /*0f78*/ 	.word	0x00036038
        /*0f7c*/ 	.short	0x0100
        /*0f7e*/ 	.byte	0x0a
	.zero		1


	//   ....[15]....
        /*0f80*/ 	.word	0x000003f0
        /*0f84*/ 	.word	0x000000ff
        /*0f88*/ 	.word	0x000360c8
        /*0f8c*/ 	.short	0x0100
        /*0f8e*/ 	.byte	0x0a
	.zero		1


	//   ....[16]....
        /*0f90*/ 	.word	0x00000400
        /*0f94*/ 	.word	0x000000ff
        /*0f98*/ 	.word	0x00036040
        /*0f9c*/ 	.short	0x0100
        /*0f9e*/ 	.byte	0x0a
	.zero		1


	//   ....[17]....
        /*0fa0*/ 	.word	0x00000410
        /*0fa4*/ 	.word	0x000000ff
        /*0fa8*/ 	.word	0x000360d0
        /*0fac*/ 	.short	0x0100
        /*0fae*/ 	.byte	0x0a
	.zero		1


	//   ....[18]....
        /*0fb0*/ 	.word	0x00000420
        /*0fb4*/ 	.word	0x000000ff
        /*0fb8*/ 	.word	0x00036048
        /*0fbc*/ 	.short	0x0100
        /*0fbe*/ 	.byte	0x0a
	.zero		1


	//   ....[19]....
        /*0fc0*/ 	.word	0x00000430
        /*0fc4*/ 	.word	0x000000ff
        /*0fc8*/ 	.word	0x000360d8
        /*0fcc*/ 	.short	0x0100
        /*0fce*/ 	.byte	0x0a
	.zero		1


	//   ....[20]....
        /*0fd0*/ 	.word	0x00000440
        /*0fd4*/ 	.word	0x000000ff
        /*0fd8*/ 	.word	0x00036050
        /*0fdc*/ 	.short	0x0100
        /*0fde*/ 	.byte	0x0a
	.zero		1


	//   ....[21]....
        /*0fe0*/ 	.word	0x00000450
        /*0fe4*/ 	.word	0x000000ff
        /*0fe8*/ 	.word	0x000360e0
        /*0fec*/ 	.short	0x0100
        /*0fee*/ 	.byte	0x0a
	.zero		1


	//   ....[22]....
        /*0ff0*/ 	.word	0x00000460
        /*0ff4*/ 	.word	0x000000ff
        /*0ff8*/ 	.word	0x00036058
        /*0ffc*/ 	.short	0x0100
        /*0ffe*/ 	.byte	0x0a
	.zero		1


	//   ....[23]....
        /*1000*/ 	.word	0x00000470
        /*1004*/ 	.word	0x000000ff
        /*1008*/ 	.word	0x000360e8
        /*100c*/ 	.short	0x0100
        /*100e*/ 	.byte	0x0a
	.zero		1


	//   ....[24]....
        /*1010*/ 	.word	0x00000480
        /*1014*/ 	.word	0x000000ff
        /*1018*/ 	.word	0x00036060
        /*101c*/ 	.short	0x0100
        /*101e*/ 	.byte	0x0a
	.zero		1


	//   ....[25]....
        /*1020*/ 	.word	0x00000490
        /*1024*/ 	.word	0x000000ff
        /*1028*/ 	.word	0x000360f0
        /*102c*/ 	.short	0x0100
        /*102e*/ 	.byte	0x0a
	.zero		1


	//   ....[26]....
        /*1030*/ 	.word	0x000004a0
        /*1034*/ 	.word	0x000000ff
        /*1038*/ 	.word	0x00036068
        /*103c*/ 	.short	0x0100
        /*103e*/ 	.byte	0x0a
	.zero		1


	//   ....[27]....
        /*1040*/ 	.word	0x000004b0
        /*1044*/ 	.word	0x000000ff
        /*1048*/ 	.word	0x000360f8
        /*104c*/ 	.short	0x0100
        /*104e*/ 	.byte	0x0a
	.zero		1


	//   ....[28]....
        /*1050*/ 	.word	0x000004c0
        /*1054*/ 	.word	0x000000ff
        /*1058*/ 	.word	0x00036070
        /*105c*/ 	.short	0x0100
        /*105e*/ 	.byte	0x0a
	.zero		1


	//   ....[29]....
        /*1060*/ 	.word	0x000004d0
        /*1064*/ 	.word	0x000000ff
        /*1068*/ 	.word	0x00036100
        /*106c*/ 	.short	0x0100
        /*106e*/ 	.byte	0x0a
	.zero		1


	//   ....[30]....
        /*1070*/ 	.word	0x000004e0
        /*1074*/ 	.word	0x000000ff
        /*1078*/ 	.word	0x00036078
        /*107c*/ 	.short	0x0100
        /*107e*/ 	.byte	0x0a
	.zero		1


	//   ....[31]....
        /*1080*/ 	.word	0x000004f0
        /*1084*/ 	.word	0x000000ff
        /*1088*/ 	.word	0x00036108
        /*108c*/ 	.short	0x0100
        /*108e*/ 	.byte	0x0a
	.zero		1


	//   ....[32]....
        /*1090*/ 	.word	0x00000500
        /*1094*/ 	.word	0x000000ff
        /*1098*/ 	.word	0x00036080
        /*109c*/ 	.short	0x0100
        /*109e*/ 	.byte	0x0a
	.zero		1


	//   ....[33]....
        /*10a0*/ 	.word	0x00000510
        /*10a4*/ 	.word	0x000000ff
        /*10a8*/ 	.word	0x00036110
        /*10ac*/ 	.short	0x0100
        /*10ae*/ 	.byte	0x0a
	.zero		1


	//   ....[34]....
        /*10b0*/ 	.word	0x00000520
        /*10b4*/ 	.word	0x000000ff
        /*10b8*/ 	.word	0x00036088
        /*10bc*/ 	.short	0x0100
        /*10be*/ 	.byte	0x0a
	.zero		1


	//   ....[35]....
        /*10c0*/ 	.word	0x00000530
        /*10c4*/ 	.word	0x000000ff
        /*10c8*/ 	.word	0x00036118
        /*10cc*/ 	.short	0x0100
        /*10ce*/ 	.byte	0x0a
	.zero		1


	//   ....[36]....
        /*10d0*/ 	.word	0x00001410
        /*10d4*/ 	.word	0x00000003
        /*10d8*/ 	.word	0x00036000
        /*10dc*/ 	.short	0x010a
        /*10de*/ 	.byte	0x3f
	.zero		1


	//   ....[37]....
        /*10e0*/ 	.word	0x00001970
        /*10e4*/ 	.word	0x00000000
        /*10e8*/ 	.word	0x00036000
        /*10ec*/ 	.short	0x010a
        /*10ee*/ 	.byte	0x3f
	.zero		1


	//   ....[38]....
        /*10f0*/ 	.word	0x00002400
        /*10f4*/ 	.word	0x000000ff
        /*10f8*/ 	.word	0x00000000
        /*10fc*/ 	.short	0x0101
        /*10fe*/ 	.byte	0x08
	.zero		1


	//   ....[39]....
        /*1100*/ 	.word	0x00002600
        /*1104*/ 	.word	0x000000ff
        /*1108*/ 	.word	0x00000000
        /*110c*/ 	.short	0x0101
        /*110e*/ 	.byte	0x04
	.zero		1


	//   ....[40]....
        /*1110*/ 	.word	0x0001f6b0
        /*1114*/ 	.word	0x00000010
        /*1118*/ 	.word	0x00036090
        /*111c*/ 	.short	0x010a
        /*111e*/ 	.byte	0x3f
	.zero		1


	//   ....[41]....
        /*1120*/ 	.word	0x0001fee0
        /*1124*/ 	.word	0x00000003
        /*1128*/ 	.word	0x00000000
        /*112c*/ 	.short	0x010a
        /*112e*/ 	.byte	0x3f
	.zero		1


	//   ....[42]....
        /*1130*/ 	.word	0x0001ffa0
        /*1134*/ 	.word	0x00000003
        /*1138*/ 	.word	0x00000000
        /*113c*/ 	.short	0x010a
        /*113e*/ 	.byte	0x3f
	.zero		1


	//   ....[43]....
        /*1140*/ 	.word	0x00020060
        /*1144*/ 	.word	0x00000003
        /*1148*/ 	.word	0x00000000
        /*114c*/ 	.short	0x010a
        /*114e*/ 	.byte	0x3f
	.zero		1


	//   ....[44]....
        /*1150*/ 	.word	0x00020120
        /*1154*/ 	.word	0x00000003
        /*1158*/ 	.word	0x00000000
        /*115c*/ 	.short	0x010a
        /*115e*/ 	.byte	0x3f
	.zero		1


	//   ....[45]....
        /*1160*/ 	.word	0x000201e0
        /*1164*/ 	.word	0x00000003
        /*1168*/ 	.word	0x00000000
        /*116c*/ 	.short	0x010a
        /*116e*/ 	.byte	0x3f
	.zero		1


	//   ....[46]....
        /*1170*/ 	.word	0x000202a0
        /*1174*/ 	.word	0x00000003
        /*1178*/ 	.word	0x00000000
        /*117c*/ 	.short	0x010a
        /*117e*/ 	.byte	0x3f
	.zero		1


	//   ....[47]....
        /*1180*/ 	.word	0x00020360
        /*1184*/ 	.word	0x00000003
        /*1188*/ 	.word	0x00000000
        /*118c*/ 	.short	0x010a
        /*118e*/ 	.byte	0x3f
	.zero		1


	//   ....[48]....
        /*1190*/ 	.word	0x00020420
        /*1194*/ 	.word	0x00000003
        /*1198*/ 	.word	0x00000000
        /*119c*/ 	.short	0x010a
        /*119e*/ 	.byte	0x3f
	.zero		1


	//   ....[49]....
        /*11a0*/ 	.word	0x000204e0
        /*11a4*/ 	.word	0x00000003
        /*11a8*/ 	.word	0x00000000
        /*11ac*/ 	.short	0x010a
        /*11ae*/ 	.byte	0x3f
	.zero		1


	//   ....[50]....
        /*11b0*/ 	.word	0x000205a0
        /*11b4*/ 	.word	0x00000003
        /*11b8*/ 	.word	0x00000000
        /*11bc*/ 	.short	0x010a
        /*11be*/ 	.byte	0x3f
	.zero		1


	//   ....[51]....
        /*11c0*/ 	.word	0x00020660
        /*11c4*/ 	.word	0x00000003
        /*11c8*/ 	.word	0x00000000
        /*11cc*/ 	.short	0x010a
        /*11ce*/ 	.byte	0x3f
	.zero		1


	//   ....[52]....
        /*11d0*/ 	.word	0x00020720
        /*11d4*/ 	.word	0x00000003
        /*11d8*/ 	.word	0x00000000
        /*11dc*/ 	.short	0x010a
        /*11de*/ 	.byte	0x3f
	.zero		1


	//   ....[53]....
        /*11e0*/ 	.word	0x000207e0
        /*11e4*/ 	.word	0x00000003
        /*11e8*/ 	.word	0x00000000
        /*11ec*/ 	.short	0x010a
        /*11ee*/ 	.byte	0x3f
	.zero		1


	//   ....[54]....
        /*11f0*/ 	.word	0x000208a0
        /*11f4*/ 	.word	0x00000003
        /*11f8*/ 	.word	0x00000000
        /*11fc*/ 	.short	0x010a
        /*11fe*/ 	.byte	0x3f
	.zero		1


	//   ....[55]....
        /*1200*/ 	.word	0x00020960
        /*1204*/ 	.word	0x00000003
        /*1208*/ 	.word	0x00000000
        /*120c*/ 	.short	0x010a
        /*120e*/ 	.byte	0x3f
	.zero		1


	//   ....[56]....
        /*1210*/ 	.word	0x00020a20
        /*1214*/ 	.word	0x00000003
        /*1218*/ 	.word	0x00000000
        /*121c*/ 	.short	0x010a
        /*121e*/ 	.byte	0x3f
	.zero		1


	//   ....[57]....
        /*1220*/ 	.word	0x00020ae0
        /*1224*/ 	.word	0x00000003
        /*1228*/ 	.word	0x00000000
        /*122c*/ 	.short	0x010a
        /*122e*/ 	.byte	0x3f
	.zero		1


	//   ....[58]....
        /*1230*/ 	.word	0x00020ba0
        /*1234*/ 	.word	0x00000003
        /*1238*/ 	.word	0x00000000
        /*123c*/ 	.short	0x010a
        /*123e*/ 	.byte	0x3f
	.zero		1


	//----- nvinfo : EIATTR_NUM_MBARRIERS
	.align		4
.L_30:
        /*1240*/ 	.byte	0x03, 0x38
        /*1242*/ 	.short	0x0024


	//----- nvinfo : EIATTR_EXIT_INSTR_OFFSETS
	.align		4
        /*1244*/ 	.byte	0x04, 0x1c
        /*1246*/ 	.short	(.L_32 - .L_31)


	//   ....[0]....
.L_31:
        /*1248*/ 	.word	0x00000920


	//   ....[1]....
        /*124c*/ 	.word	0x00002840


	//   ....[2]....
        /*1250*/ 	.word	0x000133e0


	//   ....[3]....
        /*1254*/ 	.word	0x000134b0


	//   ....[4]....
        /*1258*/ 	.word	0x0001f390


	//   ....[5]....
        /*125c*/ 	.word	0x0001f460


	//   ....[6]....
        /*1260*/ 	.word	0x0001f480


	//   ....[7]....
        /*1264*/ 	.word	0x0001fde0


	//   ....[8]....
        /*1268*/ 	.word	0x00020bd0


	//----- nvinfo : EIATTR_MAX_THREADS
	.align		4
.L_32:
        /*126c*/ 	.byte	0x04, 0x05
        /*126e*/ 	.short	(.L_34 - .L_33)
.L_33:
        /*1270*/ 	.word	0x00000100
        /*1274*/ 	.word	0x00000001
        /*1278*/ 	.word	0x00000001


	//----- nvinfo : EIATTR_CRS_STACK_SIZE
	.align		4
.L_34:
        /*127c*/ 	.byte	0x04, 0x1e
        /*127e*/ 	.short	(.L_36 - .L_35)
.L_35:
        /*1280*/ 	.word	0x00000000


	//----- nvinfo : EIATTR_CBANK_PARAM_SIZE
	.align		4
.L_36:
        /*1284*/ 	.byte	0x03, 0x19
        /*1286*/ 	.short	0x0470


	//----- nvinfo : EIATTR_PARAM_CBANK
	.align		4
        /*1288*/ 	.byte	0x04, 0x0a
        /*128a*/ 	.short	(.L_38 - .L_37)
	.align		4
.L_37:
        /*128c*/ 	.word	index@(.nv.constant0._ZN7cutlass13device_kernelINS_4conv6kernel13ConvUniversalINS1_16ConvProblemShapeILNS1_8OperatorE0ELi3EEENS1_10collective14CollectiveConvINS1_46MainloopSm90TmaGmmaWarpSpecializedImplicitGemmILS5_0ELi18ELi3EN4cute5tupleIJNSA_1CILi1EEESD_SD_EEENS1_36KernelImplicitTmaWarpSpecializedSm90ELi1EEENSB_IJNSC_ILi256EEENSC_ILi128EEENSB_IJNSC_ILi32EEEEEEEEENS_12float_e4m3_tESM_NSA_8TiledMMAINSA_8MMA_AtomIJNSA_4SM904GMMA31MMA_64x128x32_F32E4M3E4M3_SS_TNILNSQ_7ScaleInE1ELSS_1EEEEEENSA_6LayoutISE_NSB_IJNSC_ILi0EEESW_SW_EEEEENSB_IJNSA_10UnderscoreESZ_SZ_EEEEENS7_6detail26Sm90ImplicitGemmTileTraitsINSA_20SM90_TMA_LOAD_IM2COLENSA_14ComposedLayoutINSA_7SwizzleILi1ELi4ELi3EEENSA_18smem_ptr_flag_bitsILi8EEENSV_INSB_IJNSB_IJNSC_ILi8EEESJ_EEENSB_IJSJ_SD_EEENSB_IJSD_NSC_ILi18EEEEEEEEENSB_IJNSB_IJSJ_SH_EEENSB_IJSD_SW_EEENSB_IJSW_NSC_ILi8192EEEEEEEEEEEEEvEENS13_INSA_13SM90_TMA_LOADENS15_IS17_S19_NSV_INSB_IJNSB_IJS1A_NSC_ILi16EEEEEES1C_S1E_EEENSB_IJS1G_S1H_NSB_IJSW_NSC_ILi4096EEEEEEEEEEEEEvEEEENS_8epilogue10collective6detail29Sm90TmaWarpSpecializedAdapterINS20_15DefaultEpilogueISM_NSB_IJNSB_IJllllEEESD_SW_EEES25_NS1Z_6thread17LinearCombinationISM_Li1EffLNS26_9ScaleType4KindE0ELNS_15FloatRoundStyleE2ESM_EENS_4gemm15EpilogueDefaultEEEEEvvEEEEvNT_6ParamsE)
        /*1290*/ 	.short	0x0210
        /*1292*/ 	.short	0x0470


	//----- nvinfo : EIATTR_SW_WAR
	.align		4
.L_38:
        /*1294*/ 	.byte	0x04, 0x36
        /*1296*/ 	.short	(.L_40 - .L_39)
.L_39:
        /*1298*/ 	.word	0x00000008
.L_40:


//--------------------- .nv.callgraph             --------------------------
	.section	.nv.callgraph,"",@"SHT_CUDA_CALLGRAPH"
	.align	4
	.sectionentsize	8
	.align		4
        /*0000*/ 	.word	0x00000000
	.align		4
        /*0004*/ 	.word	0xffffffff
	.align		4
        /*0008*/ 	.word	0x00000000
	.align		4
        /*000c*/ 	.word	0xfffffffe
	.align		4
        /*0010*/ 	.word	0x00000000
	.align		4
        /*0014*/ 	.word	0xfffffffd
	.align		4
        /*0018*/ 	.word	0x00000000
	.align		4
        /*001c*/ 	.word	0xfffffffc


//--------------------- .nv.constant4             --------------------------
	.section	.nv.constant4,"a",@progbits
	.align	8
	.align		8
.nv.constant4:
        /*0000*/ 	.dword	_ZN39_INTERNAL_c508c1b5_4_k_cu_4f4677aa_34144cuda3std3__45__cpo5beginE
	.align		8
        /*0008*/ 	.dword	_ZN39_INTERNAL_c508c1b5_4_k_cu_4f4677aa_34144cuda3std3__45__cpo3endE
	.align		8
        /*0010*/ 	.dword	_ZN39_INTERNAL_c508c1b5_4_k_cu_4f4677aa_34144cuda3std3__45__cpo6cbeginE
	.align		8
        /*0018*/ 	.dword	_ZN39_INTERNAL_c508c1b5_4_k_cu_4f4677aa_34144cuda3std3__45__cpo4cendE
	.align		8
        /*0020*/ 	.dword	_ZN39_INTERNAL_c508c1b5_4_k_cu_4f4677aa_34144cuda3std3__441_GLOBAL__N__c508c1b5_4_k_cu_4f4677aa_34146ignoreE
	.align		8
        /*0028*/ 	.dword	_ZN39_INTERNAL_c508c1b5_4_k_cu_4f4677aa_34144cuda3std3__419piecewise_constructE
	.align		8
        /*0030*/ 	.dword	_ZN39_INTERNAL_c508c1b5_4_k_cu_4f4677aa_34144cuda3std3__48in_placeE
	.align		8
        /*0038*/ 	.dword	_ZN39_INTERNAL_c508c1b5_4_k_cu_4f4677aa_34144cuda3std6ranges3__45__cpo4swapE
	.align		8
        /*0040*/ 	.dword	_ZN39_INTERNAL_c508c1b5_4_k_cu_4f4677aa_34144cuda3std6ranges3__45__cpo9iter_moveE
	.align		8
        /*0048*/ 	.dword	_ZN39_INTERNAL_c508c1b5_4_k_cu_4f4677aa_34144cute7productE
	.align		8
        /*0050*/ 	.dword	_ZN39_INTERNAL_c508c1b5_4_k_cu_4f4677aa_34144cute1_E


//--------------------- .text._ZN7cutlass13device_kernelINS_4conv6kernel13ConvUniversalINS1_16ConvProblemShapeILNS1_8OperatorE0ELi3EEENS1_10collective14CollectiveConvINS1_46MainloopSm90TmaGmmaWarpSpecializedImplicitGemmILS5_0ELi18ELi3EN4cute5tupleIJNSA_1CILi1EEESD_SD_EEENS1_36KernelImplicitTmaWarpSpecializedSm90ELi1EEENSB_IJNSC_ILi256EEENSC_ILi128EEENSB_IJNSC_ILi32EEEEEEEEENS_12float_e4m3_tESM_NSA_8TiledMMAINSA_8MMA_AtomIJNSA_4SM904GMMA31MMA_64x128x32_F32E4M3E4M3_SS_TNILNSQ_7ScaleInE1ELSS_1EEEEEENSA_6LayoutISE_NSB_IJNSC_ILi0EEESW_SW_EEEEENSB_IJNSA_10UnderscoreESZ_SZ_EEEEENS7_6detail26Sm90ImplicitGemmTileTraitsINSA_20SM90_TMA_LOAD_IM2COLENSA_14ComposedLayoutINSA_7SwizzleILi1ELi4ELi3EEENSA_18smem_ptr_flag_bitsILi8EEENSV_INSB_IJNSB_IJNSC_ILi8EEESJ_EEENSB_IJSJ_SD_EEENSB_IJSD_NSC_ILi18EEEEEEEEENSB_IJNSB_IJSJ_SH_EEENSB_IJSD_SW_EEENSB_IJSW_NSC_ILi8192EEEEEEEEEEEEEvEENS13_INSA_13SM90_TMA_LOADENS15_IS17_S19_NSV_INSB_IJNSB_IJS1A_NSC_ILi16EEEEEES1C_S1E_EEENSB_IJS1G_S1H_NSB_IJSW_NSC_ILi4096EEEEEEEEEEEEEvEEEENS_8epilogue10collective6detail29Sm90TmaWarpSpecializedAdapterINS20_15DefaultEpilogueISM_NSB_IJNSB_IJllllEEESD_SW_EEES25_NS1Z_6thread17LinearCombinationISM_Li1EffLNS26_9ScaleType4KindE0ELNS_15FloatRoundStyleE2ESM_EENS_4gemm15EpilogueDefaultEEEEEvvEEEEvNT_6ParamsE --------------------------
	.section	.text._ZN7cutlass13device_kernelINS_4conv6kernel13ConvUniversalINS1_16ConvProblemShapeILNS1_8OperatorE0ELi3EEENS1_10collective14CollectiveConvINS1_46MainloopSm90TmaGmmaWarpSpecializedImplicitGemmILS5_0ELi18ELi3EN4cute5tupleIJNSA_1CILi1EEESD_SD_EEENS1_36KernelImplicitTmaWarpSpecializedSm90ELi1EEENSB_IJNSC_ILi256EEENSC_ILi128EEENSB_IJNSC_ILi32EEEEEEEEENS_12float_e4m3_tESM_NSA_8TiledMMAINSA_8MMA_AtomIJNSA_4SM904GMMA31MMA_64x128x32_F32E4M3E4M3_SS_TNILNSQ_7ScaleInE1ELSS_1EEEEEENSA_6LayoutISE_NSB_IJNSC_ILi0EEESW_SW_EEEEENSB_IJNSA_10UnderscoreESZ_SZ_EEEEENS7_6detail26Sm90ImplicitGemmTileTraitsINSA_20SM90_TMA_LOAD_IM2COLENSA_14ComposedLayoutINSA_7SwizzleILi1ELi4ELi3EEENSA_18smem_ptr_flag_bitsILi8EEENSV_INSB_IJNSB_IJNSC_ILi8EEESJ_EEENSB_IJSJ_SD_EEENSB_IJSD_NSC_ILi18EEEEEEEEENSB_IJNSB_IJSJ_SH_EEENSB_IJSD_SW_EEENSB_IJSW_NSC_ILi8192EEEEEEEEEEEEEvEENS13_INSA_13SM90_TMA_LOADENS15_IS17_S19_NSV_INSB_IJNSB_IJS1A_NSC_ILi16EEEEEES1C_S1E_EEENSB_IJS1G_S1H_NSB_IJSW_NSC_ILi4096EEEEEEEEEEEEEvEEEENS_8epilogue10collective6detail29Sm90TmaWarpSpecializedAdapterINS20_15DefaultEpilogueISM_NSB_IJNSB_IJllllEEESD_SW_EEES25_NS1Z_6thread17LinearCombinationISM_Li1EffLNS26_9ScaleType4KindE0ELNS_15FloatRoundStyleE2ESM_EENS_4gemm15EpilogueDefaultEEEEEvvEEEEvNT_6ParamsE,"ax",@progbits
	.align	128
.text._ZN7cutlass13device_kernelINS_4conv6kernel13ConvUniversalINS1_16ConvProblemShapeILNS1_8OperatorE0ELi3EEENS1_10collective14CollectiveConvINS1_46MainloopSm90TmaGmmaWarpSpecializedImplicitGemmILS5_0ELi18ELi3EN4cute5tupleIJNSA_1CILi1EEESD_SD_EEENS1_36KernelImplicitTmaWarpSpecializedSm90ELi1EEENSB_IJNSC_ILi256EEENSC_ILi128EEENSB_IJNSC_ILi32EEEEEEEEENS_12float_e4m3_tESM_NSA_8TiledMMAINSA_8MMA_AtomIJNSA_4SM904GMMA31MMA_64x128x32_F32E4M3E4M3_SS_TNILNSQ_7ScaleInE1ELSS_1EEEEEENSA_6LayoutISE_NSB_IJNSC_ILi0EEESW_SW_EEEEENSB_IJNSA_10UnderscoreESZ_SZ_EEEEENS7_6detail26Sm90ImplicitGemmTileTraitsINSA_20SM90_TMA_LOAD_IM2COLENSA_14ComposedLayoutINSA_7SwizzleILi1ELi4ELi3EEENSA_18smem_ptr_flag_bitsILi8EEENSV_INSB_IJNSB_IJNSC_ILi8EEESJ_EEENSB_IJSJ_SD_EEENSB_IJSD_NSC_ILi18EEEEEEEEENSB_IJNSB_IJSJ_SH_EEENSB_IJSD_SW_EEENSB_IJSW_NSC_ILi8192EEEEEEEEEEEEEvEENS13_INSA_13SM90_TMA_LOADENS15_IS17_S19_NSV_INSB_IJNSB_IJS1A_NSC_ILi16EEEEEES1C_S1E_EEENSB_IJS1G_S1H_NSB_IJSW_NSC_ILi4096EEEEEEEEEEEEEvEEEENS_8epilogue10collective6detail29Sm90TmaWarpSpecializedAdapterINS20_15DefaultEpilogueISM_NSB_IJNSB_IJllllEEESD_SW_EEES25_NS1Z_6thread17LinearCombinationISM_Li1EffLNS26_9ScaleType4KindE0ELNS_15FloatRoundStyleE2ESM_EENS_4gemm15EpilogueDefaultEEEEEvvEEEEvNT_6ParamsE:
        .type           _ZN7cutlass13device_kernelINS_4conv6kernel13ConvUniversalINS1_16ConvProblemShapeILNS1_8OperatorE0ELi3EEENS1_10collective14CollectiveConvINS1_46MainloopSm90TmaGmmaWarpSpecializedImplicitGemmILS5_0ELi18ELi3EN4cute5tupleIJNSA_1CILi1EEESD_SD_EEENS1_36KernelImplicitTmaWarpSpecializedSm90ELi1EEENSB_IJNSC_ILi256EEENSC_ILi128EEENSB_IJNSC_ILi32EEEEEEEEENS_12float_e4m3_tESM_NSA_8TiledMMAINSA_8MMA_AtomIJNSA_4SM904GMMA31MMA_64x128x32_F32E4M3E4M3_SS_TNILNSQ_7ScaleInE1ELSS_1EEEEEENSA_6LayoutISE_NSB_IJNSC_ILi0EEESW_SW_EEEEENSB_IJNSA_10UnderscoreESZ_SZ_EEEEENS7_6detail26Sm90ImplicitGemmTileTraitsINSA_20SM90_TMA_LOAD_IM2COLENSA_14ComposedLayoutINSA_7SwizzleILi1ELi4ELi3EEENSA_18smem_ptr_flag_bitsILi8EEENSV_INSB_IJNSB_IJNSC_ILi8EEESJ_EEENSB_IJSJ_SD_EEENSB_IJSD_NSC_ILi18EEEEEEEEENSB_IJNSB_IJSJ_SH_EEENSB_IJSD_SW_EEENSB_IJSW_NSC_ILi8192EEEEEEEEEEEEEvEENS13_INSA_13SM90_TMA_LOADENS15_IS17_S19_NSV_INSB_IJNSB_IJS1A_NSC_ILi16EEEEEES1C_S1E_EEENSB_IJS1G_S1H_NSB_IJSW_NSC_ILi4096EEEEEEEEEEEEEvEEEENS_8epilogue10collective6detail29Sm90TmaWarpSpecializedAdapterINS20_15DefaultEpilogueISM_NSB_IJNSB_IJllllEEESD_SW_EEES25_NS1Z_6thread17LinearCombinationISM_Li1EffLNS26_9ScaleType4KindE0ELNS_15FloatRoundStyleE2ESM_EENS_4gemm15EpilogueDefaultEEEEEvvEEEEvNT_6ParamsE,@function
        .size           _ZN7cutlass13device_kernelINS_4conv6kernel13ConvUniversalINS1_16ConvProblemShapeILNS1_8OperatorE0ELi3EEENS1_10collective14CollectiveConvINS1_46MainloopSm90TmaGmmaWarpSpecializedImplicitGemmILS5_0ELi18ELi3EN4cute5tupleIJNSA_1CILi1EEESD_SD_EEENS1_36KernelImplicitTmaWarpSpecializedSm90ELi1EEENSB_IJNSC_ILi256EEENSC_ILi128EEENSB_IJNSC_ILi32EEEEEEEEENS_12float_e4m3_tESM_NSA_8TiledMMAINSA_8MMA_AtomIJNSA_4SM904GMMA31MMA_64x128x32_F32E4M3E4M3_SS_TNILNSQ_7ScaleInE1ELSS_1EEEEEENSA_6LayoutISE_NSB_IJNSC_ILi0EEESW_SW_EEEEENSB_IJNSA_10UnderscoreESZ_SZ_EEEEENS7_6detail26Sm90ImplicitGemmTileTraitsINSA_20SM90_TMA_LOAD_IM2COLENSA_14ComposedLayoutINSA_7SwizzleILi1ELi4ELi3EEENSA_18smem_ptr_flag_bitsILi8EEENSV_INSB_IJNSB_IJNSC_ILi8EEESJ_EEENSB_IJSJ_SD_EEENSB_IJSD_NSC_ILi18EEEEEEEEENSB_IJNSB_IJSJ_SH_EEENSB_IJSD_SW_EEENSB_IJSW_NSC_ILi8192EEEEEEEEEEEEEvEENS13_INSA_13SM90_TMA_LOADENS15_IS17_S19_NSV_INSB_IJNSB_IJS1A_NSC_ILi16EEEEEES1C_S1E_EEENSB_IJS1G_S1H_NSB_IJSW_NSC_ILi4096EEEEEEEEEEEEEvEEEENS_8epilogue10collective6detail29Sm90TmaWarpSpecializedAdapterINS20_15DefaultEpilogueISM_NSB_IJNSB_IJllllEEESD_SW_EEES25_NS1Z_6thread17LinearCombinationISM_Li1EffLNS26_9ScaleType4KindE0ELNS_15FloatRoundStyleE2ESM_EENS_4gemm15EpilogueDefaultEEEEEvvEEEEvNT_6ParamsE,(.L_x_112 - _ZN7cutlass13device_kernelINS_4conv6kernel13ConvUniversalINS1_16ConvProblemShapeILNS1_8OperatorE0ELi3EEENS1_10collective14CollectiveConvINS1_46MainloopSm90TmaGmmaWarpSpecializedImplicitGemmILS5_0ELi18ELi3EN4cute5tupleIJNSA_1CILi1EEESD_SD_EEENS1_36KernelImplicitTmaWarpSpecializedSm90ELi1EEENSB_IJNSC_ILi256EEENSC_ILi128EEENSB_IJNSC_ILi32EEEEEEEEENS_12float_e4m3_tESM_NSA_8TiledMMAINSA_8MMA_AtomIJNSA_4SM904GMMA31MMA_64x128x32_F32E4M3E4M3_SS_TNILNSQ_7ScaleInE1ELSS_1EEEEEENSA_6LayoutISE_NSB_IJNSC_ILi0EEESW_SW_EEEEENSB_IJNSA_10UnderscoreESZ_SZ_EEEEENS7_6detail26Sm90ImplicitGemmTileTraitsINSA_20SM90_TMA_LOAD_IM2COLENSA_14ComposedLayoutINSA_7SwizzleILi1ELi4ELi3EEENSA_18smem_ptr_flag_bitsILi8EEENSV_INSB_IJNSB_IJNSC_ILi8EEESJ_EEENSB_IJSJ_SD_EEENSB_IJSD_NSC_ILi18EEEEEEEEENSB_IJNSB_IJSJ_SH_EEENSB_IJSD_SW_EEENSB_IJSW_NSC_ILi8192EEEEEEEEEEEEEvEENS13_INSA_13SM90_TMA_LOADENS15_IS17_S19_NSV_INSB_IJNSB_IJS1A_NSC_ILi16EEEEEES1C_S1E_EEENSB_IJS1G_S1H_NSB_IJSW_NSC_ILi4096EEEEEEEEEEEEEvEEEENS_8epilogue10collective6detail29Sm90TmaWarpSpecializedAdapterINS20_15DefaultEpilogueISM_NSB_IJNSB_IJllllEEESD_SW_EEES25_NS1Z_6thread17LinearCombinationISM_Li1EffLNS26_9ScaleType4KindE0ELNS_15FloatRoundStyleE2ESM_EENS_4gemm15EpilogueDefaultEEEEEvvEEEEvNT_6ParamsE)
        .other          _ZN7cutlass13device_kernelINS_4conv6kernel13ConvUniversalINS1_16ConvProblemShapeILNS1_8OperatorE0ELi3EEENS1_10collective14CollectiveConvINS1_46MainloopSm90TmaGmmaWarpSpecializedImplicitGemmILS5_0ELi18ELi3EN4cute5tupleIJNSA_1CILi1EEESD_SD_EEENS1_36KernelImplicitTmaWarpSpecializedSm90ELi1EEENSB_IJNSC_ILi256EEENSC_ILi128EEENSB_IJNSC_ILi32EEEEEEEEENS_12float_e4m3_tESM_NSA_8TiledMMAINSA_8MMA_AtomIJNSA_4SM904GMMA31MMA_64x128x32_F32E4M3E4M3_SS_TNILNSQ_7ScaleInE1ELSS_1EEEEEENSA_6LayoutISE_NSB_IJNSC_ILi0EEESW_SW_EEEEENSB_IJNSA_10UnderscoreESZ_SZ_EEEEENS7_6detail26Sm90ImplicitGemmTileTraitsINSA_20SM90_TMA_LOAD_IM2COLENSA_14ComposedLayoutINSA_7SwizzleILi1ELi4ELi3EEENSA_18smem_ptr_flag_bitsILi8EEENSV_INSB_IJNSB_IJNSC_ILi8EEESJ_EEENSB_IJSJ_SD_EEENSB_IJSD_NSC_ILi18EEEEEEEEENSB_IJNSB_IJSJ_SH_EEENSB_IJSD_SW_EEENSB_IJSW_NSC_ILi8192EEEEEEEEEEEEEvEENS13_INSA_13SM90_TMA_LOADENS15_IS17_S19_NSV_INSB_IJNSB_IJS1A_NSC_ILi16EEEEEES1C_S1E_EEENSB_IJS1G_S1H_NSB_IJSW_NSC_ILi4096EEEEEEEEEEEEEvEEEENS_8epilogue10collective6detail29Sm90TmaWarpSpecializedAdapterINS20_15DefaultEpilogueISM_NSB_IJNSB_IJllllEEESD_SW_EEES25_NS1Z_6thread17LinearCombinationISM_Li1EffLNS26_9ScaleType4KindE0ELNS_15FloatRoundStyleE2ESM_EENS_4gemm15EpilogueDefaultEEEEEvvEEEEvNT_6ParamsE,@"STO_CUDA_ENTRY STV_DEFAULT"
_ZN7cutlass13device_kernelINS_4conv6kernel13ConvUniversalINS1_16ConvProblemShapeILNS1_8OperatorE0ELi3EEENS1_10collective14CollectiveConvINS1_46MainloopSm90TmaGmmaWarpSpecializedImplicitGemmILS5_0ELi18ELi3EN4cute5tupleIJNSA_1CILi1EEESD_SD_EEENS1_36KernelImplicitTmaWarpSpecializedSm90ELi1EEENSB_IJNSC_ILi256EEENSC_ILi128EEENSB_IJNSC_ILi32EEEEEEEEENS_12float_e4m3_tESM_NSA_8TiledMMAINSA_8MMA_AtomIJNSA_4SM904GMMA31MMA_64x128x32_F32E4M3E4M3_SS_TNILNSQ_7ScaleInE1ELSS_1EEEEEENSA_6LayoutISE_NSB_IJNSC_ILi0EEESW_SW_EEEEENSB_IJNSA_10UnderscoreESZ_SZ_EEEEENS7_6detail26Sm90ImplicitGemmTileTraitsINSA_20SM90_TMA_LOAD_IM2COLENSA_14ComposedLayoutINSA_7SwizzleILi1ELi4ELi3EEENSA_18smem_ptr_flag_bitsILi8EEENSV_INSB_IJNSB_IJNSC_ILi8EEESJ_EEENSB_IJSJ_SD_EEENSB_IJSD_NSC_ILi18EEEEEEEEENSB_IJNSB_IJSJ_SH_EEENSB_IJSD_SW_EEENSB_IJSW_NSC_ILi8192EEEEEEEEEEEEEvEENS13_INSA_13SM90_TMA_LOADENS15_IS17_S19_NSV_INSB_IJNSB_IJS1A_NSC_ILi16EEEEEES1C_S1E_EEENSB_IJS1G_S1H_NSB_IJSW_NSC_ILi4096EEEEEEEEEEEEEvEEEENS_8epilogue10collective6detail29Sm90TmaWarpSpecializedAdapterINS20_15DefaultEpilogueISM_NSB_IJNSB_IJllllEEESD_SW_EEES25_NS1Z_6thread17LinearCombinationISM_Li1EffLNS26_9ScaleType4KindE0ELNS_15FloatRoundStyleE2ESM_EENS_4gemm15EpilogueDefaultEEEEEvvEEEEvNT_6ParamsE:
[----:B------:R-:W0:Y:S01]  /*0000*/  LDC R1, c[0x0][0x28] ;  /* 0x00000a00ff017b82 */ /* 0x000e220000000800 */
[----:B------:R-:W1:Y:S01]  /*0010*/  S2R R4, SR_TID.X ;  /* 0x0000000000047919 */ /* 0x000e620000002100 */
[----:B------:R-:W-:Y:S01]  /*0020*/  ELECT P0, URZ, PT ;  /* 0x00000000003f782f */ /* 0x000fe20003800000 */
[----:B------:R-:W-:Y:S01]  /*0030*/  BSSY B0, `(.L_x_0) ;  /* 0x0000015000007945 */ /* 0x000fe20003800000 */
[----:B0-----:R-:W-:Y:S01]  /*0040*/  VIADD R1, R1, 0xfffffe00 ;  /* 0xfffffe0001017836 */ /* 0x001fe20000000000 */
[----:B-1----:R-:W-:-:S05]  /*0050*/  SHF.R.U32.HI R0, RZ, 0x5, R4 ;  /* 0x00000005ff007819 */ /* 0x002fca0000011604 */
[----:B------:R-:W0:Y:S02]  /*0060*/  SHFL.IDX PT, R2, R0, RZ, 0x1f ;  /* 0x00001fff00027589 */ /* 0x000e2400000e0000 */
[----:B0-----:R-:W-:Y:S02]  /*0070*/  R2UR UR4, R2 ;  /* 0x00000000020472ca */ /* 0x001fe400000e0000 */
[----:B------:R-:W-:-:S06]  /*0080*/  SHF.R.U32.HI R2, RZ, 0x7, R4 ;  /* 0x00000007ff027819 */ /* 0x000fcc0000011604 */
[----:B------:R-:W0:Y:S05]  /*0090*/  SHFL.IDX PT, R2, R2, RZ, 0x1f ;  /* 0x00001fff02027589 */ /* 0x000e2a00000e0000 */
[----:B------:R-:W-:Y:S02]  /*00a0*/  USHF.R.S32.HI UR5, URZ, 0x1f, UR4 ;  /* 0x0000001f3f057899 */ /* 0x000fe40008011404 */
[----:B------:R-:W-:Y:S02]  /*00b0*/  ISETP.NE.OR P0, PT, RZ, UR4, !P0 ;  /* 0x00000004ff007c0c */ /* 0x000fe4000c705670 */
[----:B------:R-:W-:-:S04]  /*00c0*/  ULEA.HI UR5, UR5, UR4, URZ, 0x2 ;  /* 0x0000000405057291 */ /* 0x000fc8000f8f103f */
[----:B------:R-:W-:-:S04]  /*00d0*/  ULOP3.LUT UR5, UR5, 0xfffffffc, URZ, 0xc0, !UPT ;  /* 0xfffffffc05057892 */ /* 0x000fc8000f8ec03f */
[----:B------:R-:W-:-:S03]  /*00e0*/  UIADD3 UR7, UR4, -UR5, URZ ;  /* 0x8000000504077290 */ /* 0x000fc6000fffe03f */
[----:B------:R-:W-:Y:S09]  /*00f0*/  @P0 BRA `(.L_x_1) ;  /* 0x0000000000200947 */ /* 0x000ff20003800000 */
[----:B------:R-:W-:Y:S02]  /*0100*/  ULDC.64 UR4, c[0x0][0x198] ;  /* 0x0000660000047ab9 */ /* 0x000fe40000000a00 */
[----:B------:R-:W-:Y:S02]  /*0110*/  UIADD3 UR8, UP0, UR4, 0xf0, URZ ;  /* 0x000000f004087890 */ /* 0x000fe4000ff1e03f */
[----:B------:R-:W-:Y:S02]  /*0120*/  UIADD3 UR4, UP1, UR4, 0x270, URZ ;  /* 0x0000027004047890 */ /* 0x000fe4000ff3e03f */
[----:B------:R-:W-:Y:S02]  /*0130*/  UIADD3.X UR9, URZ, UR5, URZ, UP0, !UPT ;  /* 0x000000053f097290 */ /* 0x000fe400087fe43f */
[----:B------:R-:W-:-:S07]  /*0140*/  UIADD3.X UR5, URZ, UR5, URZ, UP1, !UPT ;  /* 0x000000053f057290 */ /* 0x000fce0008ffe43f */
[----:B------:R1:W-:Y:S02]  /*0150*/  UTMACCTL.PF [UR8] ;  /* 0x00000000080079b9 */ /* 0x0003e40008040000 */
[----:B------:R1:W-:Y:S02]  /*0160*/  UTMACCTL.PF [UR4] ;  /* 0x00000000040079b9 */ /* 0x0003e40008040000 */
[----:B-1----:R-:W-:Y:S01]  /*0170*/  NOP ;  /* 0x0000000000007918 */ /* 0x002fe20000000000 */
.L_x_1:
[----:B------:R-:W-:Y:S05]  /*0180*/  BSYNC B0 ;  /* 0x0000000000007941 */ /* 0x000fea0003800000 */
.L_x_0:
[----:B------:R-:W1:Y:S01]  /*0190*/  SHFL.IDX PT, R0, R0, RZ, 0x1f ;  /* 0x00001fff00007589 */ /* 0x000e6200000e0000 */
[----:B0-----:R-:W-:-:S13]  /*01a0*/  R2UR UR11, R2 ;  /* 0x00000000020b72ca */ /* 0x001fda00000e0000 */
[----:B------:R-:W-:Y:S02]  /*01b0*/  ULOP3.LUT UP0, URZ, UR11, UR7, URZ, 0xfc, !UPT ;  /* 0x000000070b3f7292 */ /* 0x000fe4000f80fc3f */
[----:B------:R-:W-:Y:S02]  /*01c0*/  UISETP.NE.AND UP1, UPT, UR11, 0x1, UPT ;  /* 0x000000010b00788c */ /* 0x000fe4000bf25270 */
[----:B------:R-:W-:-:S04]  /*01d0*/  USEL UR6, URZ, 0x1, UP0 ;  /* 0x000000013f067887 */ /* 0x000fc80008000000 */
[----:B------:R-:W-:Y:S01]  /*01e0*/  USEL UR6, UR6, 0x2, UP1 ;  /* 0x0000000206067887 */ /* 0x000fe20008800000 */
[----:B-1----:R-:W-:-:S13]  /*01f0*/  ISETP.NE.AND P0, PT, R0, RZ, PT ;  /* 0x000000ff0000720c */ /* 0x002fda0003f05270 */
[----:B------:R-:W-:Y:S05]  /*0200*/  @P0 BRA `(.L_x_2) ;  /* 0x0000000000d40947 */ /* 0x000fea0003800000 */
[----:B------:R-:W-:Y:S01]  /*0210*/  ELECT P0, URZ, PT ;  /* 0x00000000003f782f */ /* 0x000fe20003800000 */
[----:B------:R-:W-:-:S12]  /*0220*/  BSSY B0, `(.L_x_2) ;  /* 0x0000033000007945 */ /* 0x000fd80003800000 */
[----:B------:R-:W-:Y:S05]  /*0230*/  @!P0 BRA `(.L_x_3) ;  /* 0x0000000000c48947 */ /* 0x000fea0003800000 */
[----:B------:R-:W0:Y:S01]  /*0240*/  S2UR UR10, SR_CgaCtaId ;  /* 0x00000000000a79c3 */ /* 0x000e220000008800 */
[----:B------:R-:W-:Y:S01]  /*0250*/  UMOV UR4, 0x400 ;  /* 0x0000040000047882 */ /* 0x000fe20000000000 */
[----:B------:R-:W-:Y:S01]  /*0260*/  UMOV UR5, 0x1 ;  /* 0x0000000100057882 */ /* 0x000fe20000000000 */
[----:B------:R-:W-:Y:S02]  /*0270*/  UMOV UR8, 0x80 ;  /* 0x0000008000087882 */ /* 0x000fe40000000000 */
[----:B------:R-:W-:-:S04]  /*0280*/  UIADD3 UR8, -UR8, 0x100000, URZ ;  /* 0x0010000008087890 */ /* 0x000fc8000fffe13f */
[----:B------:R-:W-:Y:S02]  /*0290*/  USHF.L.U32 UR9, UR8, 0xb, URZ ;  /* 0x0000000b08097899 */ /* 0x000fe4000800063f */
[----:B------:R-:W-:Y:S02]  /*02a0*/  USHF.L.U32 UR8, UR8, 0x1, URZ ;  /* 0x0000000108087899 */ /* 0x000fe4000800063f */
[----:B0-----:R-:W-:Y:S02]  /*02b0*/  ULEA UR10, UR10, UR4, 0x18 ;  /* 0x000000040a0a7291 */ /* 0x001fe4000f8ec03f */
[----:B------:R-:W-:-:S04]  /*02c0*/  UIADD3 UR4, -UR5, 0x100000, URZ ;  /* 0x0010000005047890 */ /* 0x000fc8000fffe13f */
[----:B------:R-:W-:Y:S02]  /*02d0*/  USHF.L.U32 UR5, UR4, 0xb, URZ ;  /* 0x0000000b04057899 */ /* 0x000fe4000800063f */
[----:B------:R-:W-:Y:S01]  /*02e0*/  USHF.L.U32 UR4, UR4, 0x1, URZ ;  /* 0x0000000104047899 */ /* 0x000fe2000800063f */
[----:B------:R-:W0:Y:S11]  /*02f0*/  FENCE.VIEW.ASYNC.S ;  /* 0x00000000000073c6 */ /* 0x000e360000000000 */
[----:B0-----:R0:W1:Y:S01]  /*0300*/  SYNCS.EXCH.64 URZ, [UR10+0x36000], UR4 ;  /* 0x036000040a3f75b2 */ /* 0x0010620008000100 */
[----:B------:R0:W2:Y:S01]  /*0310*/  SYNCS.EXCH.64 URZ, [UR10+0x36090], UR8 ;  /* 0x036090080a3f75b2 */ /* 0x0000a20008000100 */
[----:B------:R0:W3:Y:S01]  /*0320*/  SYNCS.EXCH.64 URZ, [UR10+0x36008], UR4 ;  /* 0x036008040a3f75b2 */ /* 0x0000e20008000100 */
[----:B------:R0:W4:Y:S01]  /*0330*/  SYNCS.EXCH.64 URZ, [UR10+0x36098], UR8 ;  /* 0x036098080a3f75b2 */ /* 0x0001220008000100 */
[----:B------:R0:W0:Y:S01]  /*0340*/  SYNCS.EXCH.64 URZ, [UR10+0x36010], UR4 ;  /* 0x036010040a3f75b2 */ /* 0x0000220008000100 */
        /* <DEDUP_REMOVED lines=31> */
[----:B-1234-:R-:W-:Y:S01]  /*0540*/  NOP ;  /* 0x0000000000007918 */ /* 0x01efe20000000000 */
.L_x_3:
[----:B0-----:R-:W-:Y:S05]  /*0550*/  BSYNC B0 ;  /* 0x0000000000007941 */ /* 0x001fea0003800000 */
.L_x_2:
[----:B------:R-:W-:Y:S01]  /*0560*/  ULDC.64 UR4, c[0x0][0x618] ;  /* 0x0001860000047ab9 */ /* 0x000fe20000000a00 */
[----:B------:R-:W-:Y:S01]  /*0570*/  NOP ;  /* 0x0000000000007918 */ /* 0x000fe20000000000 */
[----:B------:R-:W-:Y:S01]  /*0580*/  ISETP.NE.U32.AND P0, PT, RZ, UR4, PT ;  /* 0x00000004ff007c0c */ /* 0x000fe2000bf05070 */
[----:B------:R-:W-:Y:S01]  /*0590*/  NOP ;  /* 0x0000000000007918 */ /* 0x000fe20000000000 */
[----:B------:R-:W-:Y:S01]  /*05a0*/  ULDC.64 UR12, c[0x0][0x208] ;  /* 0x00008200000c7ab9 */ /* 0x000fe20000000a00 */
[----:B------:R-:W-:Y:S01]  /*05b0*/  BAR.SYNC.DEFER_BLOCKING 0x0 ;  /* 0x0000000000007b1d */ /* 0x000fe20000010000 */
[----:B------:R-:W-:-:S13]  /*05c0*/  ISETP.NE.AND.EX P0, PT, RZ, UR5, PT, P0 ;  /* 0x00000005ff007c0c */ /* 0x000fda000bf05300 */
[----:B------:R-:W-:Y:S05]  /*05d0*/  @!P0 BRA `(.L_x_4) ;  /* 0x0000000000208947 */ /* 0x000fea0003800000 */
[----:B------:R-:W0:Y:S02]  /*05e0*/  LDC.64 R2, c[0x0][0x618] ;  /* 0x00018600ff027b82 */ /* 0x000e240000000a00 */
[----:B0-----:R-:W2:Y:S02]  /*05f0*/  LDG.E.64 R2, desc[UR12][R2.64] ;  /* 0x0000000c02027981 */ /* 0x001ea4000c1e1b00 */
[----:B--2---:R-:W-:-:S04]  /*0600*/  ISETP.NE.U32.AND P0, PT, R2, RZ, PT ;  /* 0x000000ff0200720c */ /* 0x004fc80003f05070 */
[----:B------:R-:W-:-:S13]  /*0610*/  ISETP.NE.AND.EX P0, PT, R3, RZ, PT, P0 ;  /* 0x000000ff0300720c */ /* 0x000fda0003f05300 */
[----:B------:R-:W-:Y:S05]  /*0620*/  @!P0 BRA `(.L_x_4) ;  /* 0x00000000000c8947 */ /* 0x000fea0003800000 */
[----:B------:R-:W2:Y:S02]  /*0630*/  LD.E R2, desc[UR12][R2.64] ;  /* 0x0000000c02027980 */ /* 0x000ea4000c101900 */
[----:B--2---:R-:W-:Y:S01]  /*0640*/  R2UR UR14, R2 ;  /* 0x00000000020e72ca */ /* 0x004fe200000e0000 */
[----:B------:R-:W-:-:S14]  /*0650*/  BRA `(.L_x_5) ;  /* 0x0000000000247947 */ /* 0x000fdc0003800000 */
.L_x_4:
[----:B------:R-:W-:Y:S02]  /*0660*/  ULDC.64 UR4, c[0x0][0x608] ;  /* 0x0001820000047ab9 */ /* 0x000fe40000000a00 */
[----:B------:R-:W-:-:S04]  /*0670*/  ISETP.NE.U32.AND P0, PT, RZ, UR4, PT ;  /* 0x00000004ff007c0c */ /* 0x000fc8000bf05070 */
[----:B------:R-:W-:-:S13]  /*0680*/  ISETP.NE.AND.EX P0, PT, RZ, UR5, PT, P0 ;  /* 0x00000005ff007c0c */ /* 0x000fda000bf05300 */
[----:B------:R-:W-:Y:S05]  /*0690*/  @!P0 BRA `(.L_x_6) ;  /* 0x0000000000108947 */ /* 0x000fea0003800000 */
[----:B------:R-:W0:Y:S02]  /*06a0*/  LDC.64 R2, c[0x0][0x608] ;  /* 0x00018200ff027b82 */ /* 0x000e240000000a00 */
[----:B0-----:R-:W2:Y:S02]  /*06b0*/  LDG.E R2, desc[UR12][R2.64] ;  /* 0x0000000c02027981 */ /* 0x001ea4000c1e1900 */
[----:B--2---:R-:W-:Y:S01]  /*06c0*/  R2UR UR14, R2 ;  /* 0x00000000020e72ca */ /* 0x004fe200000e0000 */
[----:B------:R-:W-:-:S14]  /*06d0*/  BRA `(.L_x_5) ;  /* 0x0000000000047947 */ /* 0x000fdc0003800000 */
.L_x_6:
[----:B------:R-:W-:-:S05]  /*06e0*/  ULDC UR14, c[0x0][0x600] ;  /* 0x00018000000e7ab9 */ /* 0x000fca0000000800 */
.L_x_5:
[----:B------:R-:W-:Y:S02]  /*06f0*/  ULDC.64 UR4, c[0x0][0x620] ;  /* 0x0001880000047ab9 */ /* 0x000fe40000000a00 */
[----:B------:R-:W-:-:S04]  /*0700*/  ISETP.NE.U32.AND P0, PT, RZ, UR4, PT ;  /* 0x00000004ff007c0c */ /* 0x000fc8000bf05070 */
        /* <DEDUP_REMOVED lines=10> */
.L_x_7:
        /* <DEDUP_REMOVED lines=8> */
.L_x_9:
[----:B------:R-:W-:-:S05]  /*0830*/  ULDC UR15, c[0x0][0x604] ;  /* 0x00018100000f7ab9 */ /* 0x000fca0000000800 */
.L_x_8:
[----:B------:R-:W-:Y:S01]  /*0840*/  ULDC UR4, c[0x0][0x3dc] ;  /* 0x0000f70000047ab9 */ /* 0x000fe20000000800 */
[----:B------:R-:W-:Y:S01]  /*0850*/  ISETP.NE.AND P0, PT, RZ, UR11, PT ;  /* 0x0000000bff007c0c */ /* 0x000fe2000bf05270 */
[----:B------:R-:W-:Y:S01]  /*0860*/  UIADD3 UR4, UR4, 0x1f, URZ ;  /* 0x0000001f04047890 */ /* 0x000fe2000fffe03f */
[----:B------:R-:W-:-:S03]  /*0870*/  ULDC.64 UR8, c[0x0][0x3e0] ;  /* 0x0000f80000087ab9 */ /* 0x000fc60000000a00 */
[----:B------:R-:W-:Y:S02]  /*0880*/  USHF.R.S32.HI UR5, URZ, 0x1f, UR4 ;  /* 0x0000001f3f057899 */ /* 0x000fe40008011404 */
[----:B------:R-:W-:Y:S02]  /*0890*/  UIMAD UR8, UR9, UR8, URZ ;  /* 0x00000008090872a4 */ /* 0x000fe4000f8e023f */
[----:B------:R-:W-:-:S03]  /*08a0*/  ULEA.HI UR4, UR5, UR4, URZ, 0x5 ;  /* 0x0000000405047291 */ /* 0x000fc6000f8f283f */
[----:B------:R-:W-:Y:S01]  /*08b0*/  ULDC UR5, c[0x0][0x3e8] ;  /* 0x0000fa0000057ab9 */ /* 0x000fe20000000800 */
[----:B------:R-:W-:Y:S02]  /*08c0*/  USHF.R.S32.HI UR4, URZ, 0x5, UR4 ;  /* 0x000000053f047899 */ /* 0x000fe40008011404 */
[----:B------:R-:W-:-:S04]  /*08d0*/  UIMAD UR5, UR8, UR5, URZ ;  /* 0x00000005080572a4 */ /* 0x000fc8000f8e023f */
[----:B------:R-:W-:Y:S01]  /*08e0*/  UIMAD UR5, UR4, UR5, URZ ;  /* 0x00000005040572a4 */ /* 0x000fe2000f8e023f */
[----:B------:R-:W-:Y:S11]  /*08f0*/  @!P0 BRA `(.L_x_10) ;  /* 0x000001e800dc8947 */ /* 0x000ff60003800000 */
[----:B------:R-:W-:-:S06]  /*0900*/  UISETP.NE.AND UP0, UPT, UR11, 0x1, UPT ;  /* 0x000000010b00788c */ /* 0x000fcc000bf05270 */
[----:B------:R-:W-:-:S13]  /*0910*/  PLOP3.LUT P0, PT, PT, PT, UP0, 0x80, 0x0 ;  /* 0x000000000000781c */ /* 0x000fda0003f0f008 */
[----:B------:R-:W-:Y:S05]  /*0920*/  @P0 EXIT ;  /* 0x000000000000094d */ /* 0x000fea0003800000 */
[----:B------:R0:W-:Y:S01]  /*0930*/  STL [R1], RZ ;  /* 0x000000ff01007387 */ /* 0x0001e20000100800 */
[----:B------:R-:W-:Y:S01]  /*0940*/  UISETP.GE.AND UP0, UPT, UR5, 0x1, UPT ;  /* 0x000000010500788c */ /* 0x000fe2000bf06270 */
[----:B------:R-:W-:Y:S01]  /*0950*/  CS2R R86, SRZ ;  /* 0x0000000000567805 */ /* 0x000fe2000001ff00 */
[----:B------:R-:W-:Y:S01]  /*0960*/  UMOV UR4, URZ ;  /* 0x0000003f00047c82 */ /* 0x000fe20008000000 */
[----:B------:R0:W-:Y:S01]  /*0970*/  STL [R1+0x4], RZ ;  /* 0x000004ff01007387 */ /* 0x0001e20000100800 */
[----:B------:R-:W-:Y:S02]  /*0980*/  CS2R R152, SRZ ;  /* 0x0000000000987805 */ /* 0x000fe4000001ff00 */
[----:B------:R-:W-:Y:S02]  /*0990*/  CS2R R154, SRZ ;  /* 0x00000000009a7805 */ /* 0x000fe4000001ff00 */
[----:B------:R-:W-:Y:S01]  /*09a0*/  PLOP3.LUT P0, PT, PT, PT, UP0, 0x80, 0x0 ;  /* 0x000000000000781c */ /* 0x000fe20003f0f008 */
[----:B------:R0:W-:Y:S01]  /*09b0*/  STL [R1+0x8], RZ ;  /* 0x000008ff01007387 */ /* 0x0001e20000100800 */
[----:B------:R-:W-:-:S02]  /*09c0*/  CS2R R156, SRZ ;  /* 0x00000000009c7805 */ /* 0x000fc4000001ff00 */
[----:B------:R-:W-:Y:S02]  /*09d0*/  CS2R R158, SRZ ;  /* 0x00000000009e7805 */ /* 0x000fe4000001ff00 */
[----:B------:R-:W-:Y:S01]  /*09e0*/  CS2R R160, SRZ ;  /* 0x0000000000a07805 */ /* 0x000fe2000001ff00 */
[----:B------:R0:W-:Y:S01]  /*09f0*/  STL [R1+0xc], RZ ;  /* 0x00000cff01007387 */ /* 0x0001e20000100800 */
[----:B------:R-:W-:Y:S02]  /*0a00*/  CS2R R162, SRZ ;  /* 0x0000000000a27805 */ /* 0x000fe4000001ff00 */
[----:B------:R-:W-:Y:S02]  /*0a10*/  CS2R R164, SRZ ;  /* 0x0000000000a47805 */ /* 0x000fe4000001ff00 */
[----:B------:R-:W-:Y:S01]  /*0a20*/  CS2R R166, SRZ ;  /* 0x0000000000a67805 */ /* 0x000fe2000001ff00 */
        /* <DEDUP_REMOVED lines=116> */
[----:B------:R0:W-:Y:S04]  /*1170*/  STL [R1+0x84], RZ ;  /* 0x000084ff01007387 */ /* 0x0001e80000100800 */
        /* <DEDUP_REMOVED lines=29> */
[----:B------:R0:W-:Y:S01]  /*1350*/  STL [R1+0xfc], RZ ;  /* 0x0000fcff01007387 */ /* 0x0001e20000100800 */
[----:B------:R-:W-:Y:S05]  /*1360*/  @!P0 BRA `(.L_x_11) ;  /* 0x00000004002c8947 */ /* 0x000fea0003800000 */
[----:B------:R-:W-:-:S04]  /*1370*/  ULOP3.LUT UR4, UR6, 0x1, URZ, 0xfc, !UPT ;  /* 0x0000000106047892 */ /* 0x000fc8000f8efc3f */
[----:B------:R-:W-:-:S06]  /*1380*/  UISETP.NE.AND UP0, UPT, UR4, 0x3, UPT ;  /* 0x000000030400788c */ /* 0x000fcc000bf05270 */
[----:B------:R-:W-:-:S13]  /*1390*/  PLOP3.LUT P1, PT, PT, PT, UP0, 0x80, 0x0 ;  /* 0x000000000000781c */ /* 0x000fda0003f2f008 */
[----:B------:R-:W-:Y:S05]  /*13a0*/  @!P1 BRA `(.L_x_12) ;  /* 0x0000000000049947 */ /* 0x000fea0003800000 */
[----:B------:R-:W-:Y:S01]  /*13b0*/  BPT.TRAP 0x1 ;  /* 0x000000040000795c */ /* 0x000fe20000300000 */
.L_x_12:
[----:B------:R-:W1:Y:S01]  /*13c0*/  S2UR UR7, SR_CgaCtaId ;  /* 0x00000000000779c3 */ /* 0x000e620000008800 */
[----:B------:R-:W-:Y:S01]  /*13d0*/  SHF.L.U32 R0, RZ, 0x1f, RZ ;  /* 0x0000001fff007819 */ /* 0x000fe200000006ff */
[----:B------:R-:W-:Y:S02]  /*13e0*/  UMOV UR4, 0x400 ;  /* 0x0000040000047882 */ /* 0x000fe40000000000 */
[----:B-1----:R-:W-:-:S12]  /*13f0*/  ULEA UR4, UR7, UR4, 0x18 ;  /* 0x0000000407047291 */ /* 0x002fd8000f8ec03f */
.L_x_13:
[----:B-1----:R-:W-:-:S04]  /*1400*/  IMAD.U32 R3, RZ, RZ, UR4 ;  /* 0x00000004ff037e24 */ /* 0x002fc8000f8e00ff */
[----:B------:R1:W2:Y:S03]  /*1410*/  SYNCS.PHASECHK.TRANS64.TRYWAIT P1, [R3+URZ+0x36000], R0 ;  /* 0x03600000030075a7 */ /* 0x0002a6000802017f */
[----:B--2---:R-:W-:Y:S05]  /*1420*/  @!P1 NANOSLEEP.SYNCS 0x989680 ;  /* 0x009896800000995d */ /* 0x004fea0003900000 */
[----:B------:R-:W2:Y:S02]  /*1430*/  @!P1 SYNCS.PHASECHK.TRANS64 P1, [R3+URZ+0x36000], R0 ;  /* 0x03600000030095a7 */ /* 0x000ea4000802007f */
[----:B--2---:R-:W-:Y:S05]  /*1440*/  @!P1 BRA `(.L_x_13) ;  /* 0xfffffffc00ec9947 */ /* 0x004fea000383ffff */
[----:B------:R-:W-:Y:S01]  /*1450*/  UIADD3 UR7, UR4, 0x24000, URZ ;  /* 0x0002400004077890 */ /* 0x000fe2000fffe03f */
[----:B------:R-:W-:Y:S01]  /*1460*/  WARPGROUP.ARRIVE ;  /* 0x00000000000079c5 */ /* 0x000fe20000000000 */
[----:B------:R-:W-:Y:S02]  /*1470*/  USHF.R.U32.HI UR4, URZ, 0x4, UR4 ;  /* 0x000000043f047899 */ /* 0x000fe40008011604 */
[----:B------:R-:W-:Y:S02]  /*1480*/  USHF.R.U32.HI UR7, URZ, 0x4, UR7 ;  /* 0x000000043f077899 */ /* 0x000fe40008011607 */
[----:B------:R-:W-:Y:S02]  /*1490*/  ULOP3.LUT UR4, UR4, 0x3fff, URZ, 0xc0, !UPT ;  /* 0x00003fff04047892 */ /* 0x000fe4000f8ec03f */
[----:B------:R-:W-:Y:S02]  /*14a0*/  ULOP3.LUT UR7, UR7, 0x3fff, URZ, 0xc0, !UPT ;  /* 0x00003fff07077892 */ /* 0x000fe4000f8ec03f */
[----:B------:R-:W-:-:S02]  /*14b0*/  ULOP3.LUT UR4, UR4, 0x10000, URZ, 0xfc, !UPT ;  /* 0x0001000004047892 */ /* 0x000fc4000f8efc3f */
[----:B------:R-:W-:Y:S01]  /*14c0*/  ULOP3.LUT UR10, UR7, 0x10000, URZ, 0xfc, !UPT ;  /* 0x00010000070a7892 */ /* 0x000fe2000f8efc3f */
[----:B------:R-:W-:Y:S01]  /*14d0*/  UMOV UR9, 0xc0000010 ;  /* 0xc000001000097882 */ /* 0x000fe20000000000 */
[----:B------:R-:W-:-:S03]  /*14e0*/  UMOV UR11, 0xc0000010 ;  /* 0xc0000010000b7882 */ /* 0x000fc60000000000 */
[----:B------:R-:W-:-:S04]  /*14f0*/  UMOV UR8, UR4 ;  /* 0x0000000400087c82 */ /* 0x000fc80008000000 */
[----:B------:R-:W-:Y:S01]  /*1500*/  QGMMA.64x128x32.F32.E4M3.E4M3 R24, gdesc[UR8], RZ, !UPT, gsb0 ;  /* 0x01e00000081879f3 */ /* 0x000fe2000c0008ff */
[----:B------:R-:W-:Y:S01]  /*1510*/  UIADD3 UR8, UR4, 0x80, URZ ;  /* 0x0000008004087890 */ /* 0x000fe2000fffe03f */
[----:B------:R-:W-:Y:S01]  /*1520*/  UMOV UR9, 0xc0000010 ;  /* 0xc000001000097882 */ /* 0x000fe20000000000 */
[----:B------:R-:W-:Y:S02]  /*1530*/  WARPGROUP.DEPBAR.LE gsb0, 0x0 ;  /* 0x00008000000079c5 */ /* 0x000fe40000010000 */
[----:B------:R-:W-:Y:S01]  /*1540*/  WARPGROUP.ARRIVE ;  /* 0x00000000000079c5 */ /* 0x000fe20000000000 */
[----:B------:R-:W-:Y:S04]  /*1550*/  STL.64 [R1], R24 ;  /* 0x0000001801007387 */ /* 0x000fe80000100a00 */
[----:B------:R-:W-:Y:S02]  /*1560*/  STL.64 [R1+0x8], R26 ;  /* 0x0000081a01007387 */ /* 0x000fe40000100a00 */
[----:B------:R-:W-:Y:S01]  /*1570*/  QGMMA.64x128x32.F32.E4M3.E4M3 R152, gdesc[UR8], RZ, !UPT, gsb0 ;  /* 0x01e00000089879f3 */ /* 0x000fe2000c0008ff */
[----:B------:R-:W-:Y:S01]  /*1580*/  UIADD3 UR8, UR4, 0x100, URZ ;  /* 0x0000010004087890 */ /* 0x000fe2000fffe03f */
[----:B------:R-:W-:Y:S01]  /*1590*/  UMOV UR9, 0xc0000010 ;  /* 0xc000001000097882 */ /* 0x000fe20000000000 */
[----:B------:R-:W-:Y:S04]  /*15a0*/  STL.64 [R1+0x10], R28 ;  /* 0x0000101c01007387 */ /* 0x000fe80000100a00 */
        /* <DEDUP_REMOVED lines=28> */
[----:B------:R2:W-:Y:S01]  /*1770*/  STL.64 [R1+0xf8], R86 ;  /* 0x0000f85601007387 */ /* 0x0005e20000100a00 */
[----:B------:R-:W-:-:S02]  /*1780*/  WARPGROUP.DEPBAR.LE gsb0, 0x0 ;  /* 0x00008000000079c5 */ /* 0x000fc40000010000 */
[----:B------:R-:W-:-:S06]  /*1790*/  WARPGROUP.ARRIVE ;  /* 0x00000000000079c5 */ /* 0x000fcc0000000000 */
[----:B------:R-:W-:Y:S01]  /*17a0*/  QGMMA.64x128x32.F32.E4M3.E4M3 R88, gdesc[UR8], RZ, !UPT, gsb0 ;  /* 0x01e00000085879f3 */ /* 0x000fe2000c0008ff */
[----:B------:R-:W-:Y:S01]  /*17b0*/  UIADD3 UR8, UR4, 0x180, URZ ;  /* 0x0000018004087890 */ /* 0x000fe2000fffe03f */
[----:B------:R-:W-:Y:S02]  /*17c0*/  UMOV UR9, 0xc0000010 ;  /* 0xc000001000097882 */ /* 0x000fe40000000000 */
[----:B------:R-:W-:Y:S01]  /*17d0*/  UMOV UR4, 0x1 ;  /* 0x0000000100047882 */ /* 0x000fe20000000000 */
[----:B------:R-:W-:Y:S02]  /*17e0*/  WARPGROUP.DEPBAR.LE gsb0, 0x0 ;  /* 0x00008000000079c5 */ /* 0x000fe40000010000 */
[----:B--2---:R-:W-:-:S06]  /*17f0*/  WARPGROUP.ARRIVE ;  /* 0x00000000000079c5 */ /* 0x004fcc0000000000 */
[----:B------:R-:W-:Y:S03]  /*1800*/  QGMMA.64x128x32.F32.E4M3.E4M3 R24, gdesc[UR8], RZ, !UPT, gsb0 ;  /* 0x01e00000081879f3 */ /* 0x000fe6000c0008ff */
[----:B------:R-:W-:Y:S02]  /*1810*/  WARPGROUP.DEPBAR.LE gsb0, 0x0 ;  /* 0x00008000000079c5 */ /* 0x000fe40000010000 */
.L_x_11:
[----:B------:R-:W-:-:S04]  /*1820*/  UISETP.LT.AND UP0, UPT, UR5, 0x1, UPT ;  /* 0x000000010500788c */ /* 0x000fc8000bf01270 */
[----:B------:R-:W-:-:S04]  /*1830*/  USEL UR7, UR5, 0x1, UP0 ;  /* 0x0000000105077887 */ /* 0x000fc80008000000 */
[----:B------:R-:W-:-:S04]  /*1840*/  UIADD3 UR7, UR5, -UR7, URZ ;  /* 0x8000000705077290 */ /* 0x000fc8000fffe03f */
[----:B------:R-:W-:-:S06]  /*1850*/  UISETP.GE.AND UP0, UPT, UR7, 0x1, UPT ;  /* 0x000000010700788c */ /* 0x000fcc000bf06270 */
[----:B------:R-:W-:-:S13]  /*1860*/  PLOP3.LUT P1, PT, PT, PT, UP0, 0x80, 0x0 ;  /* 0x000000000000781c */ /* 0x000fda0003f2f008 */
[----:B------:R-:W-:Y:S05]  /*1870*/  @!P1 BRA `(.L_x_14) ;  /* 0x0000000c001c9947 */ /* 0x000fea0003800000 */
[----:B------:R-:W-:Y:S01]  /*1880*/  IMAD.MOV.U32 R4, RZ, RZ, RZ ;  /* 0x000000ffff047224 */ /* 0x000fe200078e00ff */
[----:B------:R-:W-:Y:S01]  /*1890*/  ULOP3.LUT UR18, UR6, 0x1, URZ, 0xfc, !UPT ;  /* 0x0000000106127892 */ /* 0x000fe2000f8efc3f */
[----:B-1----:R-:W-:Y:S01]  /*18a0*/  IMAD.U32 R3, RZ, RZ, UR7 ;  /* 0x00000007ff037e24 */ /* 0x002fe2000f8e00ff */
[----:B------:R-:W-:Y:S01]  /*18b0*/  UISETP.NE.U32.AND UP0, UPT, UR4, URZ, UPT ;  /* 0x0000003f0400728c */ /* 0x000fe2000bf05070 */
[----:B------:R-:W-:-:S10]  /*18c0*/  UMOV UR5, URZ ;  /* 0x0000003f00057c82 */ /* 0x000fd40008000000 */
.L_x_19:
[----:B------:R-:W-:-:S06]  /*18d0*/  UISETP.NE.AND UP1, UPT, UR18, 0x3, UPT ;  /* 0x000000031200788c */ /* 0x000fcc000bf25270 */
[----:B------:R-:W-:-:S13]  /*18e0*/  PLOP3.LUT P2, PT, PT, PT, UP1, 0x80, 0x0 ;  /* 0x000000000000781c */ /* 0x000fda0003f4f018 */
[----:B-1----:R-:W-:Y:S05]  /*18f0*/  @!P2 BRA `(.L_x_15) ;  /* 0x000000000004a947 */ /* 0x002fea0003800000 */
[----:B------:R-:W-:Y:S01]  /*1900*/  BPT.TRAP 0x1 ;  /* 0x000000040000795c */ /* 0x000fe20000300000 */
.L_x_15:
[----:B------:R-:W1:Y:S01]  /*1910*/  S2UR UR9, SR_CgaCtaId ;  /* 0x00000000000979c3 */ /* 0x000e620000008800 */
[----:B------:R-:W-:Y:S01]  /*1920*/  UMOV UR8, 0x400 ;  /* 0x0000040000087882 */ /* 0x000fe20000000000 */
[----:B------:R-:W-:Y:S01]  /*1930*/  SHF.L.U32 R2, R4, 0x1f, RZ ;  /* 0x0000001f04027819 */ /* 0x000fe200000006ff */
[----:B-1----:R-:W-:-:S04]  /*1940*/  ULEA UR17, UR9, UR8, 0x18 ;  /* 0x0000000809117291 */ /* 0x002fc8000f8ec03f */
[----:B------:R-:W-:-:S12]  /*1950*/  ULEA UR8, UR4, UR17, 0x3 ;  /* 0x0000001104087291 */ /* 0x000fd8000f8e183f */
.L_x_16:
[----:B-1----:R-:W-:-:S04]  /*1960*/  IMAD.U32 R0, RZ, RZ, UR8 ;  /* 0x00000008ff007e24 */ /* 0x002fc8000f8e00ff */
[----:B------:R1:W2:Y:S03]  /*1970*/  SYNCS.PHASECHK.TRANS64.TRYWAIT P1, [R0+URZ+0x36000], R2 ;  /* 0x03600002000075a7 */ /* 0x0002a6000802017f */
[----:B--2---:R-:W-:Y:S05]  /*1980*/  @!P1 NANOSLEEP.SYNCS 0x989680 ;  /* 0x009896800000995d */ /* 0x004fea0003900000 */
[----:B------:R-:W2:Y:S02]  /*1990*/  @!P1 SYNCS.PHASECHK.TRANS64 P1, [R0+URZ+0x36000], R2 ;  /* 0x03600002000095a7 */ /* 0x000ea4000802007f */
[----:B--2---:R-:W-:Y:S05]  /*19a0*/  @!P1 BRA `(.L_x_16) ;  /* 0xfffffffc00ec9947 */ /* 0x004fea000383ffff */
        /* <DEDUP_REMOVED lines=31> */
[----:B------:R2:W-:Y:S04]  /*1ba0*/  STL.64 [R1+0x100], R24 ;  /* 0x0001001801007387 */ /* 0x0005e80000100a00 */
[----:B--2---:R-:W2:Y:S04]  /*1bb0*/  LDL.LU.64 R24, [R1] ;  /* 0x0000000001187983 */ /* 0x004ea80000300a00 */
[----:B------:R-:W2:Y:S04]  /*1bc0*/  LDL.LU.64 R26, [R1+0x8] ;  /* 0x00000800011a7983 */ /* 0x000ea80000300a00 */
        /* <DEDUP_REMOVED lines=29> */
[----:B------:R-:W2:Y:S01]  /*1da0*/  LDL.LU.64 R86, [R1+0xf8] ;  /* 0x0000f80001567983 */ /* 0x000ea20000300a00 */
[----:B------:R-:W-:-:S02]  /*1db0*/  UIADD3 UR8, UR17, 0x24000, URZ ;  /* 0x0002400011087890 */ /* 0x000fc4000fffe03f */
[----:B------:R-:W-:Y:S02]  /*1dc0*/  USHF.R.U32.HI UR9, URZ, 0x4, UR17 ;  /* 0x000000043f097899 */ /* 0x000fe40008011611 */
[----:B------:R-:W-:Y:S02]  /*1dd0*/  USHF.R.U32.HI UR8, URZ, 0x4, UR8 ;  /* 0x000000043f087899 */ /* 0x000fe40008011608 */
[----:B------:R-:W-:Y:S02]  /*1de0*/  ULOP3.LUT UR9, UR9, 0x3fff, URZ, 0xc0, !UPT ;  /* 0x00003fff09097892 */ /* 0x000fe4000f8ec03f */
[----:B------:R-:W-:Y:S02]  /*1df0*/  ULOP3.LUT UR8, UR8, 0x3fff, URZ, 0xc0, !UPT ;  /* 0x00003fff08087892 */ /* 0x000fe4000f8ec03f */
[----:B------:R-:W-:Y:S02]  /*1e00*/  ULOP3.LUT UR9, UR9, 0x10000, URZ, 0xfc, !UPT ;  /* 0x0001000009097892 */ /* 0x000fe4000f8efc3f */
[----:B------:R-:W-:-:S02]  /*1e10*/  ULOP3.LUT UR8, UR8, 0x10000, URZ, 0xfc, !UPT ;  /* 0x0001000008087892 */ /* 0x000fc4000f8efc3f */
[----:B------:R-:W-:Y:S02]  /*1e20*/  ULEA UR16, UR4, UR9, 0x9 ;  /* 0x0000000904107291 */ /* 0x000fe4000f8e483f */
[----:B------:R-:W-:Y:S01]  /*1e30*/  ULEA UR10, UR4, UR8, 0x8 ;  /* 0x00000008040a7291 */ /* 0x000fe2000f8e403f */
[----:B------:R-:W-:Y:S01]  /*1e40*/  UMOV UR9, 0xc0000010 ;  /* 0xc000001000097882 */ /* 0x000fe20000000000 */
[----:B------:R-:W-:-:S03]  /*1e50*/  UMOV UR11, 0xc0000010 ;  /* 0xc0000010000b7882 */ /* 0x000fc60000000000 */
[----:B------:R-:W-:Y:S01]  /*1e60*/  UMOV UR8, UR16 ;  /* 0x0000001000087c82 */ /* 0x000fe20008000000 */
[----:B--2---:R-:W-:-:S06]  /*1e70*/  WARPGROUP.ARRIVE ;  /* 0x00000000000079c5 */ /* 0x004fcc0000000000 */
[----:B------:R-:W-:Y:S01]  /*1e80*/  QGMMA.64x128x32.F32.E4M3.E4M3 R24, gdesc[UR8], R24, UP0, gsb0 ;  /* 0x01e00000081879f3 */ /* 0x000fe2000b800818 */
[----:B------:R-:W-:Y:S02]  /*1e90*/  UIADD3 UR8, UR16, 0x80, URZ ;  /* 0x0000008010087890 */ /* 0x000fe4000fffe03f */
[----:B------:R-:W-:Y:S02]  /*1ea0*/  WARPGROUP.DEPBAR.LE gsb0, 0x0 ;  /* 0x00008000000079c5 */ /* 0x000fe40000010000 */
[----:B------:R-:W-:Y:S04]  /*1eb0*/  STL.64 [R1], R24 ;  /* 0x0000001801007387 */ /* 0x000fe80000100a00 */
        /* <DEDUP_REMOVED lines=31> */
[----:B--2---:R-:W2:Y:S04]  /*20b0*/  LDL.LU.64 R86, [R1+0x1f8] ;  /* 0x0001f80001567983 */ /* 0x004ea80000300a00 */
        /* <DEDUP_REMOVED lines=31> */
[----:B------:R-:W-:Y:S01]  /*22b0*/  WARPGROUP.ARRIVE ;  /* 0x00000000000079c5 */ /* 0x000fe20000000000 */
[----:B------:R-:W-:-:S05]  /*22c0*/  UMOV UR9, 0xc0000010 ;  /* 0xc000001000097882 */ /* 0x000fca0000000000 */
[----:B------:R-:W-:Y:S01]  /*22d0*/  QGMMA.64x128x32.F32.E4M3.E4M3 R152, gdesc[UR8], R152, UP0, gsb0 ;  /* 0x01e00000089879f3 */ /* 0x000fe2000b800898 */
[----:B------:R-:W-:Y:S01]  /*22e0*/  UIADD3 UR8, UR16, 0x100, URZ ;  /* 0x0000010010087890 */ /* 0x000fe2000fffe03f */
[----:B------:R-:W-:Y:S01]  /*22f0*/  UMOV UR9, 0xc0000010 ;  /* 0xc000001000097882 */ /* 0x000fe20000000000 */
[----:B------:R-:W-:Y:S02]  /*2300*/  WARPGROUP.DEPBAR.LE gsb0, 0x0 ;  /* 0x00008000000079c5 */ /* 0x000fe40000010000 */
[----:B------:R-:W-:-:S07]  /*2310*/  WARPGROUP.ARRIVE ;  /* 0x00000000000079c5 */ /* 0x000fce0000000000 */
[----:B------:R-:W-:Y:S01]  /*2320*/  QGMMA.64x128x32.F32.E4M3.E4M3 R88, gdesc[UR8], R88, UP0, gsb0 ;  /* 0x01e00000085879f3 */ /* 0x000fe2000b800858 */
[----:B------:R-:W-:Y:S01]  /*2330*/  UIADD3 UR8, UR16, 0x180, URZ ;  /* 0x0000018010087890 */ /* 0x000fe2000fffe03f */
[----:B------:R-:W-:Y:S01]  /*2340*/  UMOV UR9, 0xc0000010 ;  /* 0xc000001000097882 */ /* 0x000fe20000000000 */
[----:B------:R-:W-:Y:S02]  /*2350*/  WARPGROUP.DEPBAR.LE gsb0, 0x0 ;  /* 0x00008000000079c5 */ /* 0x000fe40000010000 */
[----:B--2---:R-:W-:-:S07]  /*2360*/  WARPGROUP.ARRIVE ;  /* 0x00000000000079c5 */ /* 0x004fce0000000000 */
[----:B------:R-:W-:Y:S03]  /*2370*/  QGMMA.64x128x32.F32.E4M3.E4M3 R24, gdesc[UR8], R24, UP0, gsb0 ;  /* 0x01e00000081879f3 */ /* 0x000fe6000b800818 */
[----:B------:R-:W-:Y:S02]  /*2380*/  WARPGROUP.DEPBAR.LE gsb0, 0x0 ;  /* 0x00008000000079c5 */ /* 0x000fe40000010000 */
[----:B------:R-:W-:Y:S05]  /*2390*/  @!P2 BRA `(.L_x_17) ;  /* 0x000000000004a947 */ /* 0x000fea0003800000 */
[----:B------:R-:W-:Y:S01]  /*23a0*/  BPT.TRAP 0x1 ;  /* 0x000000040000795c */ /* 0x000fe20000300000 */
.L_x_17:
[----:B------:R-:W-:Y:S02]  /*23b0*/  UISETP.GT.U32.AND UP0, UPT, UR6, 0x1, UPT ;  /* 0x000000010600788c */ /* 0x000fe4000bf04070 */
[----:B------:R-:W-:-:S04]  /*23c0*/  ULEA UR8, UR5, UR17, 0x3 ;  /* 0x0000001105087291 */ /* 0x000fc8000f8e183f */
[----:B------:R-:W-:Y:S01]  /*23d0*/  UIADD3 UR8, UR8, 0x36090, URZ ;  /* 0x0003609008087890 */ /* 0x000fe2000fffe03f */
[----:B------:R-:W-:-:S03]  /*23e0*/  PLOP3.LUT P1, PT, PT, PT, UP0, 0x80, 0x0 ;  /* 0x000000000000781c */ /* 0x000fc60003f2f008 */
[----:B------:R-:W-:-:S09]  /*23f0*/  UPRMT UR8, URZ, 0x654, UR8 ;  /* 0x000006543f087896 */ /* 0x000fd20008000008 */
[----:B------:R-:W-:Y:S01]  /*2400*/  SYNCS.ARRIVE.TRANS64.RED.A1T0 RZ, [UR8], RZ ;  /* 0x000000ffffff79a7 */ /* 0x000fe20008100408 */
[----:B------:R-:W-:Y:S05]  /*2410*/  @P1 BRA `(.L_x_18) ;  /* 0x0000000000041947 */ /* 0x000fea0003800000 */
[----:B------:R-:W-:Y:S01]  /*2420*/  BPT.TRAP 0x1 ;  /* 0x000000040000795c */ /* 0x000fe20000300000 */
.L_x_18:
[----:B------:R-:W-:Y:S01]  /*2430*/  UIADD3 UR4, UR4, 0x1, URZ ;  /* 0x0000000104047890 */ /* 0x000fe2000fffe03f */
[C---:B------:R-:W-:Y:S01]  /*2440*/  ISETP.GT.AND P1, PT, R3.reuse, 0x1, PT ;  /* 0x000000010300780c */ /* 0x040fe20003f24270 */
[----:B------:R-:W-:Y:S01]  /*2450*/  UIADD3 UR5, UR5, 0x1, URZ ;  /* 0x0000000105057890 */ /* 0x000fe2000fffe03f */
[----:B------:R-:W-:Y:S01]  /*2460*/  VIADD R3, R3, 0xffffffff ;  /* 0xffffffff03037836 */ /* 0x000fe20000000000 */
[----:B------:R-:W-:Y:S02]  /*2470*/  UISETP.NE.AND UP0, UPT, UR4, 0x12, UPT ;  /* 0x000000120400788c */ /* 0x000fe4000bf05270 */
[----:B------:R-:W-:Y:S02]  /*2480*/  UISETP.NE.AND UP1, UPT, UR5, 0x12, UPT ;  /* 0x000000120500788c */ /* 0x000fe4000bf25270 */
[----:B------:R-:W-:Y:S02]  /*2490*/  USEL UR8, URZ, 0x1, UP0 ;  /* 0x000000013f087887 */ /* 0x000fe40008000000 */
[----:B------:R-:W-:-:S02]  /*24a0*/  USEL UR4, UR4, URZ, UP0 ;  /* 0x0000003f04047287 */ /* 0x000fc40008000000 */
[----:B------:R-:W-:Y:S02]  /*24b0*/  USEL UR5, UR5, URZ, UP1 ;  /* 0x0000003f05057287 */ /* 0x000fe40008800000 */
[----:B------:R-:W-:Y:S01]  /*24c0*/  UPLOP3.LUT UP0, UPT, UPT, UPT, UPT, 0x80, 0x0 ;  /* 0x000000000000789c */ /* 0x000fe20003f0f070 */
[----:B------:R-:W-:Y:S01]  /*24d0*/  LOP3.LUT R4, R4, UR8, RZ, 0x3c, !PT ;  /* 0x0000000804047c12 */ /* 0x000fe2000f8e3cff */
[----:B------:R-:W-:Y:S09]  /*24e0*/  @P1 BRA `(.L_x_19) ;  /* 0xfffffff000f81947 */ /* 0x000ff2000383ffff */
.L_x_14:
[----:B------:R-:W-:Y:S05]  /*24f0*/  @!P0 BRA `(.L_x_20) ;  /* 0x00000000004c8947 */ /* 0x000fea0003800000 */
[----:B------:R-:W-:-:S04]  /*2500*/  ULOP3.LUT UR4, UR6, 0x1, URZ, 0xfc, !UPT ;  /* 0x0000000106047892 */ /* 0x000fc8000f8efc3f */
[----:B------:R-:W-:-:S06]  /*2510*/  UISETP.NE.AND UP0, UPT, UR4, 0x3, UPT ;  /* 0x000000030400788c */ /* 0x000fcc000bf05270 */
[----:B------:R-:W-:-:S13]  /*2520*/  PLOP3.LUT P0, PT, PT, PT, UP0, 0x80, 0x0 ;  /* 0x000000000000781c */ /* 0x000fda0003f0f008 */
[----:B------:R-:W-:Y:S05]  /*2530*/  @!P0 BRA `(.L_x_21) ;  /* 0x0000000000048947 */ /* 0x000fea0003800000 */
[----:B------:R-:W-:Y:S01]  /*2540*/  BPT.TRAP 0x1 ;  /* 0x000000040000795c */ /* 0x000fe20000300000 */
.L_x_21:
[----:B------:R-:W2:Y:S01]  /*2550*/  S2UR UR8, SR_CgaCtaId ;  /* 0x00000000000879c3 */ /* 0x000ea20000008800 */
[----:B------:R-:W-:Y:S02]  /*2560*/  UIMAD.WIDE.U32 UR4, UR7, 0x38e38e39, URZ ;  /* 0x38e38e39070478a5 */ /* 0x000fe4000f8e003f */
[----:B------:R-:W-:Y:S02]  /*2570*/  UISETP.GT.U32.AND UP0, UPT, UR6, 0x1, UPT ;  /* 0x000000010600788c */ /* 0x000fe4000bf04070 */
[----:B------:R-:W-:-:S03]  /*2580*/  USHF.R.U32.HI UR4, URZ, 0x2, UR5 ;  /* 0x000000023f047899 */ /* 0x000fc60008011605 */
[----:B------:R-:W-:Y:S01]  /*2590*/  UMOV UR5, 0x400 ;  /* 0x0000040000057882 */ /* 0x000fe20000000000 */
[----:B------:R-:W-:Y:S01]  /*25a0*/  UIMAD UR4, UR4, -0x12, UR7 ;  /* 0xffffffee040478a4 */ /* 0x000fe2000f8e0207 */
[----:B------:R-:W-:Y:S01]  /*25b0*/  PLOP3.LUT P0, PT, PT, PT, UP0, 0x80, 0x0 ;  /* 0x000000000000781c */ /* 0x000fe20003f0f008 */
[----:B--2---:R-:W-:-:S04]  /*25c0*/  ULEA UR5, UR8, UR5, 0x18 ;  /* 0x0000000508057291 */ /* 0x004fc8000f8ec03f */
[----:B------:R-:W-:-:S04]  /*25d0*/  ULEA UR4, UR4, UR5, 0x3 ;  /* 0x0000000504047291 */ /* 0x000fc8000f8e183f */
[----:B------:R-:W-:-:S04]  /*25e0*/  UIADD3 UR4, UR4, 0x36090, URZ ;  /* 0x0003609004047890 */ /* 0x000fc8000fffe03f */
[----:B------:R-:W-:-:S09]  /*25f0*/  UPRMT UR4, URZ, 0x654, UR4 ;  /* 0x000006543f047896 */ /* 0x000fd20008000004 */
[----:B------:R-:W-:Y:S01]  /*2600*/  SYNCS.ARRIVE.TRANS64.RED.A1T0 RZ, [UR4], RZ ;  /* 0x000000ffffff79a7 */ /* 0x000fe20008100404 */
[----:B------:R-:W-:Y:S05]  /*2610*/  @P0 BRA `(.L_x_20) ;  /* 0x0000000000040947 */ /* 0x000fea0003800000 */
[----:B------:R-:W-:Y:S01]  /*2620*/  BPT.TRAP 0x1 ;  /* 0x000000040000795c */ /* 0x000fe20000300000 */
.L_x_20:
[----:B-1----:R-:W1:Y:S01]  /*2630*/  S2R R2, SR_TID.X ;  /* 0x0000000000027919 */ /* 0x002e620000002100 */
[----:B------:R-:W-:Y:S01]  /*2640*/  ULDC.64 UR4, c[0x0][0x280] ;  /* 0x0000a00000047ab9 */ /* 0x000fe20000000a00 */
[----:B------:R-:W2:Y:S01]  /*2650*/  S2R R4, SR_CTAID.Y ;  /* 0x0000000000047919 */ /* 0x000ea20000002600 */
[----:B-1----:R-:W-:-:S04]  /*2660*/  SHF.R.S32.HI R0, RZ, 0x1f, R2 ;  /* 0x0000001fff007819 */ /* 0x002fc80000011402 */
[----:B------:R-:W-:Y:S01]  /*2670*/  LEA.HI R0, R0, R2, RZ, 0x7 ;  /* 0x0000000200007211 */ /* 0x000fe200078f38ff */
[----:B--2---:R-:W-:-:S03]  /*2680*/  IMAD.SHL.U32 R4, R4, 0x80, RZ ;  /* 0x0000008004047824 */ /* 0x004fc600078e00ff */
[----:B------:R-:W-:Y:S02]  /*2690*/  LOP3.LUT R0, R0, 0xffffff80, RZ, 0xc0, !PT ;  /* 0xffffff8000007812 */ /* 0x000fe400078ec0ff */
[----:B------:R-:W-:-:S03]  /*26a0*/  ISETP.GE.AND P0, PT, R4, UR5, PT ;  /* 0x0000000504007c0c */ /* 0x000fc6000bf06270 */
[----:B------:R-:W-:-:S05]  /*26b0*/  IMAD.IADD R0, R2, 0x1, -R0 ;  /* 0x0000000102007824 */ /* 0x000fca00078e0a00 */
[----:B------:R-:W-:-:S04]  /*26c0*/  SHF.R.S32.HI R3, RZ, 0x1f, R0 ;  /* 0x0000001fff037819 */ /* 0x000fc80000011400 */
[CC--:B------:R-:W-:Y:S02]  /*26d0*/  LEA.HI R2, R3.reuse, R0.reuse, RZ, 0x2 ;  /* 0x0000000003027211 */ /* 0x0c0fe400078f10ff */
[----:B------:R-:W-:Y:S02]  /*26e0*/  LEA.HI R3, R3, R0, RZ, 0x5 ;  /* 0x0000000003037211 */ /* 0x000fe400078f28ff */
[--C-:B------:R-:W-:Y:S02]  /*26f0*/  SHF.R.S32.HI R12, RZ, 0x2, R2.reuse ;  /* 0x00000002ff0c7819 */ /* 0x100fe40000011402 */
[----:B------:R-:W-:Y:S02]  /*2700*/  SHF.R.S32.HI R13, RZ, 0x1f, R2 ;  /* 0x0000001fff0d7819 */ /* 0x000fe40000011402 */
[----:B------:R-:W-:Y:S02]  /*2710*/  LOP3.LUT R2, R2, 0x7ffffffc, RZ, 0xc0, !PT ;  /* 0x7ffffffc02027812 */ /* 0x000fe400078ec0ff */
[----:B------:R-:W-:-:S03]  /*2720*/  LEA.HI R13, R13, R12, RZ, 0x3 ;  /* 0x0000000c0d0d7211 */ /* 0x000fc600078f18ff */
[----:B------:R-:W-:Y:S01]  /*2730*/  IMAD.IADD R2, R0, 0x1, -R2 ;  /* 0x0000000100027824 */ /* 0x000fe200078e0a02 */
[----:B------:R-:W-:-:S03]  /*2740*/  LOP3.LUT R13, R13, 0xfffffff8, RZ, 0xc0, !PT ;  /* 0xfffffff80d0d7812 */ /* 0x000fc600078ec0ff */
[----:B------:R-:W-:Y:S02]  /*2750*/  IMAD.SHL.U32 R0, R2, 0x2, RZ ;  /* 0x0000000202007824 */ /* 0x000fe400078e00ff */
[----:B------:R-:W-:-:S03]  /*2760*/  IMAD.IADD R12, R12, 0x1, -R13 ;  /* 0x000000010c0c7824 */ /* 0x000fc600078e0a0d */
[----:B------:R-:W-:Y:S02]  /*2770*/  SHF.R.S32.HI R2, RZ, 0x1f, R0 ;  /* 0x0000001fff027819 */ /* 0x000fe40000011400 */
[----:B------:R-:W-:Y:S02]  /*2780*/  IADD3 R14, P1, R4, R0, RZ ;  /* 0x00000000040e7210 */ /* 0x000fe40007f3e0ff */
[----:B------:R-:W-:Y:S02]  /*2790*/  IADD3 R0, -R0, UR5, -R4 ;  /* 0x0000000500007c10 */ /* 0x000fe4000fffe904 */
[----:B------:R-:W-:Y:S02]  /*27a0*/  LEA.HI.X.SX32 R15, R4, R2, 0x1, P1 ;  /* 0x00000002040f7211 */ /* 0x000fe400008f0eff */
[----:B------:R-:W1:Y:S01]  /*27b0*/  S2R R4, SR_CTAID.X ;  /* 0x0000000000047919 */ /* 0x000e620000002500 */
[----:B------:R-:W-:Y:S02]  /*27c0*/  SHF.R.S32.HI R2, RZ, 0x5, R3 ;  /* 0x00000005ff027819 */ /* 0x000fe40000011403 */
[----:B------:R-:W-:Y:S01]  /*27d0*/  SHF.R.S32.HI R13, RZ, 0x1f, R12 ;  /* 0x0000001fff0d7819 */ /* 0x000fe2000001140c */
[----:B-1----:R-:W-:-:S02]  /*27e0*/  IMAD.SHL.U32 R3, R4, 0x100, RZ ;  /* 0x0000010004037824 */ /* 0x002fc400078e00ff */
[----:B------:R-:W-:-:S03]  /*27f0*/  IMAD.WIDE R10, R4, 0x100, R12 ;  /* 0x00000100040a7825 */ /* 0x000fc600078e020c */
[----:B------:R-:W-:Y:S01]  /*2800*/  ISETP.GE.OR P0, PT, R3, UR4, P0 ;  /* 0x0000000403007c0c */ /* 0x000fe20008706670 */
[----:B------:R-:W-:-:S04]  /*2810*/  IMAD.WIDE R10, R2, 0x10, R10 ;  /* 0x00000010020a7825 */ /* 0x000fc800078e020a */
[----:B------:R-:W-:-:S05]  /*2820*/  IMAD R2, R2, -0x10, -R3 ;  /* 0xfffffff002027824 */ /* 0x000fca00078e0a03 */
[----:B------:R-:W-:-:S03]  /*2830*/  IADD3 R12, R2, UR4, -R12 ;  /* 0x00000004020c7c10 */ /* 0x000fc6000fffe80c */
[----:B------:R-:W-:Y:S05]  /*2840*/  @P0 EXIT ;  /* 0x000000000000094d */ /* 0x000fea0003800000 */
[----:B------:R-:W-:Y:S01]  /*2850*/  FSETP.NEU.AND P0, PT, RZ, UR15, PT ;  /* 0x0000000fff007c0b */ /* 0x000fe2000bf0d000 */
[----:B------:R-:W-:Y:S02]  /*2860*/  ULDC.64 UR6, c[0x0][0x658] ;  /* 0x0001960000067ab9 */ /* 0x000fe40000000a00 */
[----:B------:R-:W-:Y:S01]  /*2870*/  IMAD R2, R11, UR6, RZ ;  /* 0x000000060b027c24 */ /* 0x000fe2000f8e02ff */
[----:B------:R-:W-:Y:S02]  /*2880*/  USHF.L.U64.HI UR5, UR6, 0x3, UR7 ;  /* 0x0000000306057899 */ /* 0x000fe40008010207 */
[----:B------:R-:W-:Y:S01]  /*2890*/  IMAD.WIDE.U32 R4, R10, UR6, R14 ;  /* 0x000000060a047c25 */ /* 0x000fe2000f8e000e */
[----:B------:R-:W-:-:S03]  /*28a0*/  USHF.L.U32 UR8, UR6, 0x3, URZ ;  /* 0x0000000306087899 */ /* 0x000fc6000800063f */
[----:B------:R-:W-:-:S04]  /*28b0*/  IMAD R2, R10, UR7, R2 ;  /* 0x000000070a027c24 */ /* 0x000fc8000f8e0202 */
[----:B------:R-:W-:Y:S01]  /*28c0*/  IMAD.IADD R3, R5, 0x1, R2 ;  /* 0x0000000105037824 */ /* 0x000fe200078e0202 */
[----:B------:R-:W-:Y:S06]  /*28d0*/  @!P0 BRA `(.L_x_22) ;  /* 0x0000010800f88947 */ /* 0x000fec0003800000 */
[----:B------:R-:W-:Y:S01]  /*28e0*/  ULDC.64 UR16, c[0x0][0x630] ;  /* 0x00018c0000107ab9 */ /* 0x000fe20000000a00 */
[----:B------:R-:W-:Y:S01]  /*28f0*/  ULDC.64 UR18, c[0x0][0x628] ;  /* 0x00018a0000127ab9 */ /* 0x000fe20000000a00 */
[----:B------:R-:W-:Y:S01]  /*2900*/  IMAD R2, R11, UR16, RZ ;  /* 0x000000100b027c24 */ /* 0x000fe2000f8e02ff */
[----:B------:R-:W2:Y:S01]  /*2910*/  LDL.LU R17, [R1] ;  /* 0x0000000001117983 */ /* 0x000ea20000300800 */
[----:B------:R-:W-:Y:S01]  /*2920*/  IMAD.WIDE.U32 R6, R10, UR16, R14 ;  /* 0x000000100a067c25 */ /* 0x000fe2000f8e000e */
[----:B------:R-:W-:Y:S02]  /*2930*/  ISETP.GE.AND P1, PT, R12, 0x1, PT ;  /* 0x000000010c00780c */ /* 0x000fe40003f26270 */
[----:B------:R-:W3:Y:S01]  /*2940*/  LDL.LU R16, [R1+0x4] ;  /* 0x0000040001107983 */ /* 0x000ee20000300800 */
[----:B------:R-:W-:Y:S01]  /*2950*/  IMAD R2, R10, UR17, R2 ;  /* 0x000000110a027c24 */ /* 0x000fe2000f8e0202 */
[----:B------:R-:W-:Y:S02]  /*2960*/  IADD3 R8, P0, R6, UR18, RZ ;  /* 0x0000001206087c10 */ /* 0x000fe4000ff1e0ff */
[----:B------:R1:W-:Y:S02]  /*2970*/  STL [R1+0x140], R71 ;  /* 0x0001404701007387 */ /* 0x0003e40000100800 */
[----:B------:R-:W-:-:S02]  /*2980*/  IADD3.X R9, R7, UR19, R2, P0, !PT ;  /* 0x0000001307097c10 */ /* 0x000fc400087fe402 */
[----:B------:R-:W-:Y:S02]  /*2990*/  ISETP.LT.OR P0, PT, R0, 0x1, !P1 ;  /* 0x000000010000780c */ /* 0x000fe40004f01670 */
[----:B------:R-:W-:Y:S01]  /*29a0*/  PRMT R2, RZ, 0x7610, R2 ;  /* 0x00007610ff027816 */ /* 0x000fe20000000002 */
[----:B-1----:R-:W4:Y:S04]  /*29b0*/  LDL.LU R71, [R1+0x8] ;  /* 0x0000080001477983 */ /* 0x002f280000300800 */
[----:B------:R1:W-:Y:S06]  /*29c0*/  STL [R1+0x13c], R72 ;  /* 0x00013c4801007387 */ /* 0x0003ec0000100800 */
[----:B------:R-:W0:Y:S01]  /*29d0*/  @!P0 LDC.64 R6, c[0x0][0x650] ;  /* 0x00019400ff068b82 */ /* 0x000e220000000a00 */
[----:B------:R-:W2:Y:S04]  /*29e0*/  @!P0 LDG.E.U8 R2, desc[UR12][R8.64] ;  /* 0x0000000c08028981 */ /* 0x000ea8000c1e1100 */
[----:B-1----:R-:W4:Y:S04]  /*29f0*/  LDL.LU R72, [R1+0xc] ;  /* 0x00000c0001487983 */ /* 0x002f280000300800 */
[----:B------:R1:W-:Y:S04]  /*2a00*/  STL [R1+0x138], R73 ;  /* 0x0001384901007387 */ /* 0x0003e80000100800 */
[----:B-1----:R-:W4:Y:S01]  /*2a10*/  LDL.LU R73, [R1+0x14] ;  /* 0x0000140001497983 */ /* 0x002f220000300800 */
[----:B0-----:R-:W-:-:S03]  /*2a20*/  @!P0 IADD3 R6, P2, R4, R6, RZ ;  /* 0x0000000604068210 */ /* 0x001fc60007f5e0ff */
[----:B------:R0:W-:Y:S02]  /*2a30*/  STL [R1+0x134], R74 ;  /* 0x0001344a01007387 */ /* 0x0001e40000100800 */
[----:B------:R-:W-:Y:S02]  /*2a40*/  @!P0 IMAD.X R7, R3, 0x1, R7, P2 ;  /* 0x0000000103078824 */ /* 0x000fe400010e0607 */
[----:B0-----:R-:W4:Y:S04]  /*2a50*/  LDL.LU R74, [R1+0x18] ;  /* 0x00001800014a7983 */ /* 0x001f280000300800 */
[----:B------:R0:W-:Y:S04]  /*2a60*/  STL [R1+0x130], R75 ;  /* 0x0001304b01007387 */ /* 0x0001e80000100800 */
        /* <DEDUP_REMOVED lines=25> */
[----:B------:R-:W4:Y:S04]  /*2c00*/  LDL.LU R13, [R1+0x50] ;  /* 0x00005000010d7983 */ /* 0x000f280000300800 */
        /* <DEDUP_REMOVED lines=18> */
[----:B------:R-:W4:Y:S01]  /*2d30*/  LDL.LU R238, [R1+0x9c] ;  /* 0x00009c0001ee7983 */ /* 0x000f220000300800 */
[----:B--2---:R-:W-:-:S03]  /*2d40*/  LOP3.LUT R2, R2, 0xff, RZ, 0xc0, !PT ;  /* 0x000000ff02027812 */ /* 0x004fc600078ec0ff */
[----:B------:R-:W2:Y:S01]  /*2d50*/  LDL.LU R237, [R1+0xa0] ;  /* 0x0000a00001ed7983 */ /* 0x000ea20000300800 */
[----:B------:R-:W-:-:S03]  /*2d60*/  F2FP.F16.E4M3.UNPACK_B R2, R2 ;  /* 0x00000002ff02723e */ /* 0x000fc600020006ff */
[----:B------:R-:W2:Y:S02]  /*2d70*/  LDL.LU R236, [R1+0xa4] ;  /* 0x0000a40001ec7983 */ /* 0x000ea40000300800 */
[----:B------:R-:W-:Y:S02]  /*2d80*/  HADD2.F32 R2, -RZ, R2.H0_H0 ;  /* 0x20000002ff027230 */ /* 0x000fe40000004100 */
[----:B------:R-:W2:Y:S03]  /*2d90*/  LDL.LU R235, [R1+0xa8] ;  /* 0x0000a80001eb7983 */ /* 0x000ea60000300800 */
[----:B------:R-:W-:Y:S01]  /*2da0*/  FMUL R2, R2, UR15 ;  /* 0x0000000f02027c20 */ /* 0x000fe20008400000 */
[----:B------:R-:W2:Y:S03]  /*2db0*/  LDL.LU R234, [R1+0xac] ;  /* 0x0000ac0001ea7983 */ /* 0x000ea60000300800 */
[----:B------:R-:W-:Y:S01]  /*2dc0*/  FFMA R2, R17, UR14, R2 ;  /* 0x0000000e11027c23 */ /* 0x000fe20008000002 */
[----:B------:R-:W2:Y:S04]  /*2dd0*/  LDL.LU R233, [R1+0xb0] ;  /* 0x0000b00001e97983 */ /* 0x000ea80000300800 */
[----:B------:R-:W-:Y:S01]  /*2de0*/  F2FP.SATFINITE.E4M3.F32.PACK_AB_MERGE_C R2, RZ, R2, RZ ;  /* 0x00000002ff02723e */ /* 0x000fe200048070ff */
[----:B------:R-:W2:Y:S04]  /*2df0*/  LDL.LU R232, [R1+0xb4] ;  /* 0x0000b40001e87983 */ /* 0x000ea80000300800 */
[----:B------:R0:W-:Y:S01]  /*2e00*/  @!P0 STG.E.U8 desc[UR12][R6.64], R2 ;  /* 0x0000000206008986 */ /* 0x0001e2000c10110c */
[----:B------:R-:W-:-:S03]  /*2e10*/  ISETP.LT.OR P0, PT, R0, 0x2, !P1 ;  /* 0x000000020000780c */ /* 0x000fc60004f01670 */
[----:B------:R-:W2:Y:S04]  /*2e20*/  LDL.LU R231, [R1+0xb8] ;  /* 0x0000b80001e77983 */ /* 0x000ea80000300800 */
[----:B------:R-:W2:Y:S01]  /*2e30*/  LDL.LU R230, [R1+0xbc] ;  /* 0x0000bc0001e67983 */ /* 0x000ea20000300800 */
[----:B0-----:R-:W-:-:S03]  /*2e40*/  PRMT R2, RZ, 0x7610, R2 ;  /* 0x00007610ff027816 */ /* 0x001fc60000000002 */
[----:B------:R-:W2:Y:S02]  /*2e50*/  LDL.LU R229, [R1+0xc0] ;  /* 0x0000c00001e57983 */ /* 0x000ea40000300800 */
[----:B------:R-:W0:Y:S02]  /*2e60*/  @!P0 LDC.64 R6, c[0x0][0x650] ;  /* 0x00019400ff068b82 */ /* 0x000e240000000a00 */
[----:B------:R-:W2:Y:S04]  /*2e70*/  LDL.LU R228, [R1+0xc4] ;  /* 0x0000c40001e47983 */ /* 0x000ea80000300800 */
[----:B------:R-:W3:Y:S04]  /*2e80*/  @!P0 LDG.E.U8 R2, desc[UR12][R8.64+0x1] ;  /* 0x0000010c08028981 */ /* 0x000ee8000c1e1100 */
[----:B------:R-:W2:Y:S04]  /*2e90*/  LDL.LU R227, [R1+0xc8] ;  /* 0x0000c80001e37983 */ /* 0x000ea80000300800 */
[----:B------:R-:W2:Y:S04]  /*2ea0*/  LDL.LU R226, [R1+0xcc] ;  /* 0x0000cc0001e27983 */ /* 0x000ea80000300800 */
[----:B------:R-:W2:Y:S04]  /*2eb0*/  LDL.LU R225, [R1+0xd0] ;  /* 0x0000d00001e17983 */ /* 0x000ea80000300800 */
[----:B------:R-:W2:Y:S01]  /*2ec0*/  LDL.LU R224, [R1+0xd4] ;  /* 0x0000d40001e07983 */ /* 0x000ea20000300800 */
[----:B0-----:R-:W-:-:S03]  /*2ed0*/  @!P0 IADD3 R6, P2, R4, R6, RZ ;  /* 0x0000000604068210 */ /* 0x001fc60007f5e0ff */
[----:B------:R-:W2:Y:S02]  /*2ee0*/  LDL.LU R223, [R1+0xd8] ;  /* 0x0000d80001df7983 */ /* 0x000ea40000300800 */
[----:B------:R-:W-:Y:S02]  /*2ef0*/  @!P0 IMAD.X R7, R3, 0x1, R7, P2 ;  /* 0x0000000103078824 */ /* 0x000fe400010e0607 */
[----:B------:R-:W2:Y:S04]  /*2f00*/  LDL.LU R222, [R1+0xdc] ;  /* 0x0000dc0001de7983 */ /* 0x000ea80000300800 */
[----:B------:R-:W2:Y:S04]  /*2f10*/  LDL.LU R221, [R1+0xe0] ;  /* 0x0000e00001dd7983 */ /* 0x000ea80000300800 */
[----:B------:R-:W2:Y:S04]  /*2f20*/  LDL.LU R220, [R1+0xe4] ;  /* 0x0000e40001dc7983 */ /* 0x000ea80000300800 */
[----:B------:R-:W2:Y:S04]  /*2f30*/  LDL.LU R219, [R1+0xe8] ;  /* 0x0000e80001db7983 */ /* 0x000ea80000300800 */
[----:B------:R-:W2:Y:S04]  /*2f40*/  LDL.LU R218, [R1+0xec] ;  /* 0x0000ec0001da7983 */ /* 0x000ea80000300800 */
[----:B------:R-:W2:Y:S04]  /*2f50*/  LDL.LU R217, [R1+0xf0] ;  /* 0x0000f00001d97983 */ /* 0x000ea80000300800 */
[----:B------:R-:W2:Y:S04]  /*2f60*/  LDL.LU R216, [R1+0xf4] ;  /* 0x0000f40001d87983 */ /* 0x000ea80000300800 */
[----:B------:R-:W2:Y:S04]  /*2f70*/  LDL.LU R23, [R1+0xf8] ;  /* 0x0000f80001177983 */ /* 0x000ea80000300800 */
[----:B------:R-:W2:Y:S01]  /*2f80*/  LDL.LU R22, [R1+0xfc] ;  /* 0x0000fc0001167983 */ /* 0x000ea20000300800 */
[----:B---3--:R-:W-:-:S04]  /*2f90*/  LOP3.LUT R2, R2, 0xff, RZ, 0xc0, !PT ;  /* 0x000000ff02027812 */ /* 0x008fc800078ec0ff */
[----:B------:R-:W-:-:S05]  /*2fa0*/  F2FP.F16.E4M3.UNPACK_B R2, R2 ;  /* 0x00000002ff02723e */ /* 0x000fca00020006ff */
[----:B------:R-:W-:-:S05]  /*2fb0*/  HADD2.F32 R2, -RZ, R2.H0_H0 ;  /* 0x20000002ff027230 */ /* 0x000fca0000004100 */
[----:B------:R-:W-:-:S04]  /*2fc0*/  FMUL R2, R2, UR15 ;  /* 0x0000000f02027c20 */ /* 0x000fc80008400000 */
[----:B------:R-:W-:-:S05]  /*2fd0*/  FFMA R2, R16, UR14, R2 ;  /* 0x0000000e10027c23 */ /* 0x000fca0008000002 */
[----:B------:R-:W-:-:S05]  /*2fe0*/  F2FP.SATFINITE.E4M3.F32.PACK_AB_MERGE_C R2, RZ, R2, RZ ;  /* 0x00000002ff02723e */ /* 0x000fca00048070ff */
[----:B------:R0:W-:Y:S02]  /*2ff0*/  @!P0 STG.E.U8 desc[UR12][R6.64+0x1], R2 ;  /* 0x0000010206008986 */ /* 0x0001e4000c10110c */
[----:B0-----:R-:W-:-:S05]  /*3000*/  IADD3 R6, P0, R10, 0x8, RZ ;  /* 0x000000080a067810 */ /* 0x001fca0007f1e0ff */
[----:B------:R-:W-:-:S04]  /*3010*/  IMAD.X R2, RZ, RZ, R11, P0 ;  /* 0x000000ffff027224 */ /* 0x000fc800000e060b */
[----:B------:R-:W-:-:S04]  /*3020*/  IMAD R2, R2, UR16, RZ ;  /* 0x0000001002027c24 */ /* 0x000fc8000f8e02ff */
[C---:B------:R-:W-:Y:S02]  /*3030*/  IMAD R2, R6.reuse, UR17, R2 ;  /* 0x0000001106027c24 */ /* 0x040fe4000f8e0202 */
[----:B------:R-:W-:-:S03]  /*3040*/  IMAD.WIDE.U32 R6, R6, UR16, R14 ;  /* 0x0000001006067c25 */ /* 0x000fc6000f8e000e */
[----:B------:R-:W-:-:S04]  /*3050*/  IADD3 R6, P0, R6, UR18, RZ ;  /* 0x0000001206067c10 */ /* 0x000fc8000ff1e0ff */
[----:B------:R-:W-:Y:S02]  /*3060*/  IADD3.X R7, R7, UR19, R2, P0, !PT ;  /* 0x0000001307077c10 */ /* 0x000fe400087fe402 */
[----:B------:R-:W-:-:S04]  /*3070*/  ISETP.GE.AND P0, PT, R12, 0x9, PT ;  /* 0x000000090c00780c */ /* 0x000fc80003f06270 */
[----:B------:R-:W-:Y:S02]  /*3080*/  ISETP.LT.OR P2, PT, R0, 0x1, !P0 ;  /* 0x000000010000780c */ /* 0x000fe40004741670 */
[----:B------:R-:W-:-:S11]  /*3090*/  PRMT R2, RZ, 0x7610, R2 ;  /* 0x00007610ff027816 */ /* 0x000fd60000000002 */
[----:B------:R-:W3:Y:S01]  /*30a0*/  @!P2 LDG.E.U8 R2, desc[UR12][R6.64] ;  /* 0x0000000c0602a981 */ /* 0x000ee2000c1e1100 */
[----:B------:R-:W0:Y:S02]  /*30b0*/  @!P2 LDC.64 R16, c[0x0][0x650] ;  /* 0x00019400ff10ab82 */ /* 0x000e240000000a00 */
[----:B0-----:R-:W-:-:S04]  /*30c0*/  @!P2 IADD3 R16, P3, P4, R4, UR8, R16 ;  /* 0x000000080410ac10 */ /* 0x001fc8000fc7e010 */
[----:B------:R-:W-:Y:S02]  /*30d0*/  @!P2 IADD3.X R17, R3, UR5, R17, P3, P4 ;  /* 0x000000050311ac10 */ /* 0x000fe40009fe8411 */
[----:B---3--:R-:W-:-:S04]  /*30e0*/  LOP3.LUT R2, R2, 0xff, RZ, 0xc0, !PT ;  /* 0x000000ff02027812 */ /* 0x008fc800078ec0ff */
[----:B------:R-:W-:-:S05]  /*30f0*/  F2FP.F16.E4M3.UNPACK_B R2, R2 ;  /* 0x00000002ff02723e */ /* 0x000fca00020006ff */
[----:B------:R-:W-:-:S05]  /*3100*/  HADD2.F32 R2, -RZ, R2.H0_H0 ;  /* 0x20000002ff027230 */ /* 0x000fca0000004100 */
[----:B------:R-:W-:-:S04]  /*3110*/  FMUL R2, R2, UR15 ;  /* 0x0000000f02027c20 */ /* 0x000fc80008400000 */
[----:B----4-:R-:W-:Y:S02]  /*3120*/  FFMA R2, R71, UR14, R2 ;  /* 0x0000000e47027c23 */ /* 0x010fe40008000002 */
[----:B------:R-:W3:Y:S03]  /*3130*/  LDL.LU R71, [R1+0x140] ;  /* 0x0001400001477983 */ /* 0x000ee60000300800 */
[----:B------:R-:W-:-:S05]  /*3140*/  F2FP.SATFINITE.E4M3.F32.PACK_AB_MERGE_C R2, RZ, R2, RZ ;  /* 0x00000002ff02723e */ /* 0x000fca00048070ff */
[----:B------:R0:W-:Y:S01]  /*3150*/  @!P2 STG.E.U8 desc[UR12][R16.64], R2 ;  /* 0x000000021000a986 */ /* 0x0001e2000c10110c */
[----:B------:R-:W-:Y:S02]  /*3160*/  ISETP.LT.OR P2, PT, R0, 0x2, !P0 ;  /* 0x000000020000780c */ /* 0x000fe40004741670 */
[----:B0-----:R-:W-:-:S11]  /*3170*/  PRMT R2, RZ, 0x7610, R2 ;  /* 0x00007610ff027816 */ /* 0x001fd60000000002 */
[----:B------:R-:W0:Y:S01]  /*3180*/  @!P2 LDC.64 R16, c[0x0][0x650] ;  /* 0x00019400ff10ab82 */ /* 0x000e220000000a00 */
[----:B------:R-:W4:Y:S01]  /*3190*/  @!P2 LDG.E.U8 R2, desc[UR12][R6.64+0x1] ;  /* 0x0000010c0602a981 */ /* 0x000f22000c1e1100 */
[----:B0-----:R-:W-:-:S04]  /*31a0*/  @!P2 IADD3 R16, P3, P4, R4, UR8, R16 ;  /* 0x000000080410ac10 */ /* 0x001fc8000fc7e010 */
[----:B------:R-:W-:Y:S02]  /*31b0*/  @!P2 IADD3.X R17, R3, UR5, R17, P3, P4 ;  /* 0x000000050311ac10 */ /* 0x000fe40009fe8411 */
[----:B----4-:R-:W-:-:S04]  /*31c0*/  LOP3.LUT R2, R2, 0xff, RZ, 0xc0, !PT ;  /* 0x000000ff02027812 */ /* 0x010fc800078ec0ff */
[----:B------:R-:W-:-:S05]  /*31d0*/  F2FP.F16.E4M3.UNPACK_B R2, R2 ;  /* 0x00000002ff02723e */ /* 0x000fca00020006ff */
[----:B------:R-:W-:-:S05]  /*31e0*/  HADD2.F32 R2, -RZ, R2.H0_H0 ;  /* 0x20000002ff027230 */ /* 0x000fca0000004100 */
[----:B------:R-:W-:-:S04]  /*31f0*/  FMUL R2, R2, UR15 ;  /* 0x0000000f02027c20 */ /* 0x000fc80008400000 */
[----:B------:R-:W-:Y:S02]  /*3200*/  FFMA R2, R72, UR14, R2 ;  /* 0x0000000e48027c23 */ /* 0x000fe40008000002 */
[----:B------:R-:W4:Y:S03]  /*3210*/  LDL.LU R72, [R1+0x13c] ;  /* 0x00013c0001487983 */ /* 0x000f260000300800 */
[----:B------:R-:W-:-:S05]  /*3220*/  F2FP.SATFINITE.E4M3.F32.PACK_AB_MERGE_C R2, RZ, R2, RZ ;  /* 0x00000002ff02723e */ /* 0x000fca00048070ff */
[----:B------:R0:W-:Y:S01]  /*3230*/  @!P2 STG.E.U8 desc[UR12][R16.64+0x1], R2 ;  /* 0x000001021000a986 */ /* 0x0001e2000c10110c */
[C---:B------:R-:W-:Y:S02]  /*3240*/  ISETP.LT.OR P2, PT, R0.reuse, 0x9, !P1 ;  /* 0x000000090000780c */ /* 0x040fe40004f41670 */
[----:B0-----:R-:W-:Y:S01]  /*3250*/  PRMT R2, RZ, 0x7610, R2 ;  /* 0x00007610ff027816 */ /* 0x001fe20000000002 */
[----:B------:R-:W2:Y:S10]  /*3260*/  LDL.LU R17, [R1+0x10] ;  /* 0x0000100001117983 */ /* 0x000eb40000300800 */
[----:B------:R-:W3:Y:S01]  /*3270*/  @!P2 LDG.E.U8 R2, desc[UR12][R8.64+0x8] ;  /* 0x0000080c0802a981 */ /* 0x000ee2000c1e1100 */
[----:B------:R-:W-:-:S02]  /*3280*/  ISETP.LT.OR P3, PT, R0, 0xa, !P1 ;  /* 0x0000000a0000780c */ /* 0x000fc40004f61670 */
[----:B---3--:R-:W-:-:S04]  /*3290*/  LOP3.LUT R2, R2, 0xff, RZ, 0xc0, !PT ;  /* 0x000000ff02027812 */ /* 0x008fc800078ec0ff */
[----:B------:R-:W-:-:S05]  /*32a0*/  F2FP.F16.E4M3.UNPACK_B R2, R2 ;  /* 0x00000002ff02723e */ /* 0x000fca00020006ff */
[----:B------:R-:W-:-:S05]  /*32b0*/  HADD2.F32 R2, -RZ, R2.H0_H0 ;  /* 0x20000002ff027230 */ /* 0x000fca0000004100 */
[----:B------:R-:W-:-:S04]  /*32c0*/  FMUL R2, R2, UR15 ;  /* 0x0000000f02027c20 */ /* 0x000fc80008400000 */
[----:B--2---:R-:W-:Y:S02]  /*32d0*/  FFMA R2, R17, UR14, R2 ;  /* 0x0000000e11027c23 */ /* 0x004fe40008000002 */
[----:B------:R-:W0:Y:S03]  /*32e0*/  @!P2 LDC.64 R16, c[0x0][0x650] ;  /* 0x00019400ff10ab82 */ /* 0x000e260000000a00 */
[----:B------:R-:W-:Y:S02]  /*32f0*/  F2FP.SATFINITE.E4M3.F32.PACK_AB_MERGE_C R2, RZ, R2, RZ ;  /* 0x00000002ff02723e */ /* 0x000fe400048070ff */
[----:B0-----:R-:W-:-:S05]  /*3300*/  @!P2 IADD3 R16, P4, R4, R16, RZ ;  /* 0x000000100410a210 */ /* 0x001fca0007f9e0ff */
[----:B------:R-:W-:-:S05]  /*3310*/  @!P2 IMAD.X R17, R3, 0x1, R17, P4 ;  /* 0x000000010311a824 */ /* 0x000fca00020e0611 */
[----:B------:R0:W-:Y:S02]  /*3320*/  @!P2 STG.E.U8 desc[UR12][R16.64+0x8], R2 ;  /* 0x000008021000a986 */ /* 0x0001e4000c10110c */
[----:B0-----:R-:W-:Y:S01]  /*3330*/  PRMT R2, RZ, 0x7610, R2 ;  /* 0x00007610ff027816 */ /* 0x001fe20000000002 */
[----:B------:R-:W0:Y:S05]  /*3340*/  @!P3 LDC.64 R16, c[0x0][0x650] ;  /* 0x00019400ff10bb82 */ /* 0x000e2a0000000a00 */
[----:B------:R-:W2:Y:S01]  /*3350*/  @!P3 LDG.E.U8 R2, desc[UR12][R8.64+0x9] ;  /* 0x0000090c0802b981 */ /* 0x000ea2000c1e1100 */
[----:B------:R-:W-:Y:S02]  /*3360*/  ISETP.LT.OR P2, PT, R0, 0x9, !P0 ;  /* 0x000000090000780c */ /* 0x000fe40004741670 */
[----:B0-----:R-:W-:-:S05]  /*3370*/  @!P3 IADD3 R16, P4, R4, R16, RZ ;  /* 0x000000100410b210 */ /* 0x001fca0007f9e0ff */
[----:B------:R-:W-:Y:S01]  /*3380*/  @!P3 IMAD.X R17, R3, 0x1, R17, P4 ;  /* 0x000000010311b824 */ /* 0x000fe200020e0611 */
[----:B--2---:R-:W-:-:S04]  /*3390*/  LOP3.LUT R2, R2, 0xff, RZ, 0xc0, !PT ;  /* 0x000000ff02027812 */ /* 0x004fc800078ec0ff */
[----:B------:R-:W-:-:S05]  /*33a0*/  F2FP.F16.E4M3.UNPACK_B R2, R2 ;  /* 0x00000002ff02723e */ /* 0x000fca00020006ff */
[----:B------:R-:W-:-:S05]  /*33b0*/  HADD2.F32 R2, -RZ, R2.H0_H0 ;  /* 0x20000002ff027230 */ /* 0x000fca0000004100 */
[----:B------:R-:W-:-:S04]  /*33c0*/  FMUL R2, R2, UR15 ;  /* 0x0000000f02027c20 */ /* 0x000fc80008400000 */
[----:B------:R-:W-:Y:S01]  /*33d0*/  FFMA R2, R73, UR14, R2 ;  /* 0x0000000e49027c23 */ /* 0x000fe20008000002 */
[----:B------:R-:W-:Y:S01]  /*33e0*/  USHF.L.U32 UR9, UR6, 0x6, URZ ;  /* 0x0000000606097899 */ /* 0x000fe2000800063f */
[----:B------:R-:W2:Y:S03]  /*33f0*/  LDL.LU R73, [R1+0x138] ;  /* 0x0001380001497983 */ /* 0x000ea60000300800 */
[----:B------:R-:W-:-:S05]  /*3400*/  F2FP.SATFINITE.E4M3.F32.PACK_AB_MERGE_C R2, RZ, R2, RZ ;  /* 0x00000002ff02723e */ /* 0x000fca00048070ff */
[----:B------:R0:W-:Y:S02]  /*3410*/  @!P3 STG.E.U8 desc[UR12][R16.64+0x9], R2 ;  /* 0x000009021000b986 */ /* 0x0001e4000c10110c */
[----:B0-----:R-:W-:Y:S01]  /*3420*/  PRMT R2, RZ, 0x7610, R2 ;  /* 0x00007610ff027816 */ /* 0x001fe20000000002 */
[----:B------:R-:W0:Y:S05]  /*3430*/  @!P2 LDC.64 R16, c[0x0][0x650] ;  /* 0x00019400ff10ab82 */ /* 0x000e2a0000000a00 */
[----:B------:R-:W3:Y:S01]  /*3440*/  @!P2 LDG.E.U8 R2, desc[UR12][R6.64+0x8] ;  /* 0x0000080c0602a981 */ /* 0x000ee2000c1e1100 */
[----:B------:R-:W-:Y:S02]  /*3450*/  ISETP.LT.OR P3, PT, R0, 0xa, !P0 ;  /* 0x0000000a0000780c */ /* 0x000fe40004761670 */
[----:B0-----:R-:W-:-:S04]  /*3460*/  @!P2 IADD3 R16, P4, P5, R4, UR8, R16 ;  /* 0x000000080410ac10 */ /* 0x001fc8000fd9e010 */
[----:B------:R-:W-:Y:S02]  /*3470*/  @!P2 IADD3.X R17, R3, UR5, R17, P4, P5 ;  /* 0x000000050311ac10 */ /* 0x000fe4000a7ea411 */
[----:B---3--:R-:W-:-:S04]  /*3480*/  LOP3.LUT R2, R2, 0xff, RZ, 0xc0, !PT ;  /* 0x000000ff02027812 */ /* 0x008fc800078ec0ff */
[----:B------:R-:W-:-:S05]  /*3490*/  F2FP.F16.E4M3.UNPACK_B R2, R2 ;  /* 0x00000002ff02723e */ /* 0x000fca00020006ff */
[----:B------:R-:W-:-:S05]  /*34a0*/  HADD2.F32 R2, -RZ, R2.H0_H0 ;  /* 0x20000002ff027230 */ /* 0x000fca0000004100 */
[----:B------:R-:W-:-:S04]  /*34b0*/  FMUL R2, R2, UR15 ;  /* 0x0000000f02027c20 */ /* 0x000fc80008400000 */
[----:B------:R-:W-:Y:S01]  /*34c0*/  FFMA R2, R74, UR14, R2 ;  /* 0x0000000e4a027c23 */ /* 0x000fe20008000002 */
[----:B------:R-:W-:Y:S01]  /*34d0*/  USHF.L.U64.HI UR4, UR6, 0x6, UR7 ;  /* 0x0000000606047899 */ /* 0x000fe20008010207 */
[----:B------:R-:W3:Y:S03]  /*34e0*/  LDL.LU R74, [R1+0x134] ;  /* 0x00013400014a7983 */ /* 0x000ee60000300800 */
[----:B------:R-:W-:-:S05]  /*34f0*/  F2FP.SATFINITE.E4M3.F32.PACK_AB_MERGE_C R2, RZ, R2, RZ ;  /* 0x00000002ff02723e */ /* 0x000fca00048070ff */
[----:B------:R0:W-:Y:S02]  /*3500*/  @!P2 STG.E.U8 desc[UR12][R16.64+0x8], R2 ;  /* 0x000008021000a986 */ /* 0x0001e4000c10110c */
[----:B0-----:R-:W-:Y:S01]  /*3510*/  PRMT R2, RZ, 0x7610, R2 ;  /* 0x00007610ff027816 */ /* 0x001fe20000000002 */
[----:B------:R-:W0:Y:S05]  /*3520*/  @!P3 LDC.64 R16, c[0x0][0x650] ;  /* 0x00019400ff10bb82 */ /* 0x000e2a0000000a00 */
[----:B------:R-:W4:Y:S01]  /*3530*/  @!P3 LDG.E.U8 R2, desc[UR12][R6.64+0x9] ;  /* 0x0000090c0602b981 */ /* 0x000f22000c1e1100 */
[----:B------:R-:W-:Y:S02]  /*3540*/  ISETP.LT.OR P2, PT, R0, 0x11, !P1 ;  /* 0x000000110000780c */ /* 0x000fe40004f41670 */
[----:B0-----:R-:W-:-:S04]  /*3550*/  @!P3 IADD3 R16, P4, P5, R4, UR8, R16 ;  /* 0x000000080410bc10 */ /* 0x001fc8000fd9e010 */
[----:B------:R-:W-:Y:S02]  /*3560*/  @!P3 IADD3.X R17, R3, UR5, R17, P4, P5 ;  /* 0x000000050311bc10 */ /* 0x000fe4000a7ea411 */
[----:B----4-:R-:W-:-:S04]  /*3570*/  LOP3.LUT R2, R2, 0xff, RZ, 0xc0, !PT ;  /* 0x000000ff02027812 */ /* 0x010fc800078ec0ff */
[----:B------:R-:W-:-:S05]  /*3580*/  F2FP.F16.E4M3.UNPACK_B R2, R2 ;  /* 0x00000002ff02723e */ /* 0x000fca00020006ff */
[----:B------:R-:W-:-:S05]  /*3590*/  HADD2.F32 R2, -RZ, R2.H0_H0 ;  /* 0x20000002ff027230 */ /* 0x000fca0000004100 */
[----:B------:R-:W-:-:S04]  /*35a0*/  FMUL R2, R2, UR15 ;  /* 0x0000000f02027c20 */ /* 0x000fc80008400000 */
[----:B------:R-:W-:Y:S01]  /*35b0*/  FFMA R2, R75, UR14, R2 ;  /* 0x0000000e4b027c23 */ /* 0x000fe20008000002 */
[----:B------:R-:W-:Y:S01]  /*35c0*/  UIMAD.WIDE.U32 UR10, UR6, 0x80, URZ ;  /* 0x00000080060a78a5 */ /* 0x000fe2000f8e003f */
[----:B------:R-:W4:Y:S03]  /*35d0*/  LDL.LU R75, [R1+0x130] ;  /* 0x00013000014b7983 */ /* 0x000f260000300800 */
[----:B------:R-:W-:-:S05]  /*35e0*/  F2FP.SATFINITE.E4M3.F32.PACK_AB_MERGE_C R2, RZ, R2, RZ ;  /* 0x00000002ff02723e */ /* 0x000fca00048070ff */
        /* <DEDUP_REMOVED lines=11> */
[----:B------:R-:W-:Y:S02]  /*36a0*/  FFMA R2, R76, UR14, R2 ;  /* 0x0000000e4c027c23 */ /* 0x000fe40008000002 */
[----:B------:R-:W2:Y:S03]  /*36b0*/  LDL.LU R76, [R1+0x12c] ;  /* 0x00012c00014c7983 */ /* 0x000ea60000300800 */
[----:B------:R-:W-:-:S05]  /*36c0*/  F2FP.SATFINITE.E4M3.F32.PACK_AB_MERGE_C R2, RZ, R2, RZ ;  /* 0x00000002ff02723e */ /* 0x000fca00048070ff */
[----:B------:R0:W-:Y:S02]  /*36d0*/  @!P2 STG.E.U8 desc[UR12][R16.64+0x10], R2 ;  /* 0x000010021000a986 */ /* 0x0001e4000c10110c */
[----:B0-----:R-:W-:Y:S01]  /*36e0*/  PRMT R2, RZ, 0x7610, R2 ;  /* 0x00007610ff027816 */ /* 0x001fe20000000002 */
[----:B------:R-:W0:Y:S05]  /*36f0*/  @!P3 LDC.64 R16, c[0x0][0x650] ;  /* 0x00019400ff10bb82 */ /* 0x000e2a0000000a00 */
[----:B------:R-:W3:Y:S01]  /*3700*/  @!P3 LDG.E.U8 R2, desc[UR12][R8.64+0x11] ;  /* 0x0000110c0802b981 */ /* 0x000ee2000c1e1100 */
[----:B------:R-:W-:Y:S02]  /*3710*/  ISETP.LT.OR P2, PT, R0, 0x11, !P0 ;  /* 0x000000110000780c */ /* 0x000fe40004741670 */
[----:B0-----:R-:W-:-:S05]  /*3720*/  @!P3 IADD3 R16, P4, R4, R16, RZ ;  /* 0x000000100410b210 */ /* 0x001fca0007f9e0ff */
[----:B------:R-:W-:Y:S01]  /*3730*/  @!P3 IMAD.X R17, R3, 0x1, R17, P4 ;  /* 0x000000010311b824 */ /* 0x000fe200020e0611 */
[----:B---3--:R-:W-:-:S04]  /*3740*/  LOP3.LUT R2, R2, 0xff, RZ, 0xc0, !PT ;  /* 0x000000ff02027812 */ /* 0x008fc800078ec0ff */
[----:B------:R-:W-:-:S05]  /*3750*/  F2FP.F16.E4M3.UNPACK_B R2, R2 ;  /* 0x00000002ff02723e */ /* 0x000fca00020006ff */
[----:B------:R-:W-:-:S05]  /*3760*/  HADD2.F32 R2, -RZ, R2.H0_H0 ;  /* 0x20000002ff027230 */ /* 0x000fca0000004100 */
[----:B------:R-:W-:-:S04]  /*3770*/  FMUL R2, R2, UR15 ;  /* 0x0000000f02027c20 */ /* 0x000fc80008400000 */
[----:B------:R-:W-:Y:S02]  /*3780*/  FFMA R2, R77, UR14, R2 ;  /* 0x0000000e4d027c23 */ /* 0x000fe40008000002 */
        /* <DEDUP_REMOVED lines=16> */
[----:B------:R0:W-:Y:S02]  /*3890*/  @!P2 STG.E.U8 desc[UR12][R16.64+0x10], R2 ;  /* 0x000010021000a986 */ /* 0x0001e4000c10110c */
[----:B0-----:R-:W-:Y:S01]  /*38a0*/  PRMT R2, RZ, 0x7610, R2 ;  /* 0x00007610ff027816 */ /* 0x001fe20000000002 */
[----:B------:R-:W0:Y:S05]  /*38b0*/  @!P3 LDC.64 R16, c[0x0][0x650] ;  /* 0x00019400ff10bb82 */ /* 0x000e2a0000000a00 */
[----:B------:R-:W2:Y:S01]  /*38c0*/  @!P3 LDG.E.U8 R2, desc[UR12][R6.64+0x11] ;  /* 0x0000110c0602b981 */ /* 0x000ea2000c1e1100 */
[----:B------:R-:W-:Y:S02]  /*38d0*/  ISETP.LT.OR P2, PT, R0, 0x19, !P1 ;  /* 0x000000190000780c */ /* 0x000fe40004f41670 */
[----:B0-----:R-:W-:-:S04]  /*38e0*/  @!P3 IADD3 R16, P4, P5, R4, UR8, R16 ;  /* 0x000000080410bc10 */ /* 0x001fc8000fd9e010 */
[----:B------:R-:W-:Y:S02]  /*38f0*/  @!P3 IADD3.X R17, R3, UR5, R17, P4, P5 ;  /* 0x000000050311bc10 */ /* 0x000fe4000a7ea411 */
        /* <DEDUP_REMOVED lines=26> */
[----:B0-----:R-:W-:-:S05]  /*3aa0*/  @!P3 IADD3 R16, P4, R4, R16, RZ ;  /* 0x000000100410b210 */ /* 0x001fca0007f9e0ff */
[----:B------:R-:W-:Y:S01]  /*3ab0*/  @!P3 IMAD.X R17, R3, 0x1, R17, P4 ;  /* 0x000000010311b824 */ /* 0x000fe200020e0611 */
        /* <DEDUP_REMOVED lines=89> */
[----:B------:R-:W5:Y:S03]  /*4050*/  LDL.LU R87, [R1+0x100] ;  /* 0x0001000001577983 */ /* 0x000f660000300800 */
        /* <DEDUP_REMOVED lines=12> */
[----:B------:R-:W-:-:S05]  /*4120*/  FFMA R2, R13, UR14, R2 ;  /* 0x0000000e0d027c23 */ /* 0x000fca0008000002 */
[----:B------:R-:W-:Y:S02]  /*4130*/  F2FP.SATFINITE.E4M3.F32.PACK_AB_MERGE_C R13, RZ, R2, RZ ;  /* 0x00000002ff0d723e */ /* 0x000fe400048070ff */
[----:B------:R-:W-:-:S03]  /*4140*/  PRMT R2, RZ, 0x7610, R2 ;  /* 0x00007610ff027816 */ /* 0x000fc60000000002 */
[----:B------:R0:W-:Y:S04]  /*4150*/  @!P2 STG.E.U8 desc[UR12][R16.64+0x28], R13 ;  /* 0x0000280d1000a986 */ /* 0x0001e8000c10110c */
[----:B------:R-:W4:Y:S01]  /*4160*/  @!P3 LDG.E.U8 R2, desc[UR12][R8.64+0x29] ;  /* 0x0000290c0802b981 */ /* 0x000f22000c1e1100 */
[----:B0-----:R-:W0:Y:S01]  /*4170*/  @!P3 LDC.64 R16, c[0x0][0x650] ;  /* 0x00019400ff10bb82 */ /* 0x001e220000000a00 */
        /* <DEDUP_REMOVED lines=14> */
[----:B0-----:R-:W-:-:S04]  /*4260*/  @!P2 IADD3 R16, P4, P5, R4, UR8, R16 ;  /* 0x000000080410ac10 */ /* 0x001fc8000fd9e010 */
[----:B------:R-:W-:Y:S02]  /*4270*/  @!P2 IADD3.X R17, R3, UR5, R17, P4, P5 ;  /* 0x000000050311ac10 */ /* 0x000fe4000a7ea411 */
        /* <DEDUP_REMOVED lines=44> */
[----:B------:R-:W0:Y:S03]  /*4540*/  @!P2 LDC.64 R18, c[0x0][0x650] ;  /* 0x00019400ff12ab82 */ /* 0x000e260000000a00 */
[----:B------:R-:W-:Y:S02]  /*4550*/  F2FP.SATFINITE.E4M3.F32.PACK_AB_MERGE_C R13, RZ, R2, RZ ;  /* 0x00000002ff0d723e */ /* 0x000fe400048070ff */
[----:B------:R-:W-:-:S03]  /*4560*/  PRMT R2, RZ, 0x7610, R2 ;  /* 0x00007610ff027816 */ /* 0x000fc60000000002 */
[----:B------:R1:W-:Y:S04]  /*4570*/  @!P3 STG.E.U8 desc[UR12][R16.64+0x31], R13 ;  /* 0x0000310d1000b986 */ /* 0x0003e8000c10110c */
[----:B------:R-:W4:Y:S01]  /*4580*/  @!P2 LDG.E.U8 R2, desc[UR12][R6.64+0x30] ;  /* 0x0000300c0602a981 */ /* 0x000f22000c1e1100 */
[----:B------:R-:W-:Y:S02]  /*4590*/  ISETP.LT.OR P3, PT, R0, 0x32, !P0 ;  /* 0x000000320000780c */ /* 0x000fe40004761670 */
[----:B0-----:R-:W-:-:S11]  /*45a0*/  @!P2 IADD3 R18, P4, P5, R4, UR8, R18 ;  /* 0x000000080412ac10 */ /* 0x001fd6000fd9e012 */
[----:B-1----:R-:W0:Y:S01]  /*45b0*/  @!P3 LDC.64 R16, c[0x0][0x650] ;  /* 0x00019400ff10bb82 */ /* 0x002e220000000a00 */
        /* <DEDUP_REMOVED lines=10> */
[----:B------:R-:W-:Y:S02]  /*4660*/  ISETP.LT.OR P2, PT, R0, 0x39, !P1 ;  /* 0x000000390000780c */ /* 0x000fe40004f41670 */
[----:B0-----:R-:W-:-:S04]  /*4670*/  @!P3 IADD3 R16, P4, P5, R4, UR8, R16 ;  /* 0x000000080410bc10 */ /* 0x001fc8000fd9e010 */
[----:B------:R-:W-:-:S07]  /*4680*/  @!P3 IADD3.X R17, R3, UR5, R17, P4, P5 ;  /* 0x000000050311bc10 */ /* 0x000fce000a7ea411 */
[----:B-1----:R-:W0:Y:S01]  /*4690*/  @!P2 LDC.64 R18, c[0x0][0x650] ;  /* 0x00019400ff12ab82 */ /* 0x002e220000000a00 */
        /* <DEDUP_REMOVED lines=10> */
[----:B0-----:R-:W-:-:S05]  /*4740*/  @!P2 IADD3 R18, P4, R4, R18, RZ ;  /* 0x000000120412a210 */ /* 0x001fca0007f9e0ff */
[----:B------:R-:W-:-:S06]  /*4750*/  @!P2 IMAD.X R19, R3, 0x1, R19, P4 ;  /* 0x000000010313a824 */ /* 0x000fcc00020e0613 */
        /* <DEDUP_REMOVED lines=65> */
[----:B------:R-:W0:Y:S01]  /*4b70*/  @!P2 LDC.64 R16, c[0x0][0x650] ;  /* 0x00019400ff10ab82 */ /* 0x000e220000000a00 */
[----:B----4-:R-:W-:-:S04]  /*4b80*/  LOP3.LUT R2, R2, 0xff, RZ, 0xc0, !PT ;  /* 0x000000ff02027812 */ /* 0x010fc800078ec0ff */
[----:B------:R-:W-:-:S05]  /*4b90*/  F2FP.F16.E4M3.UNPACK_B R2, R2 ;  /* 0x00000002ff02723e */ /* 0x000fca00020006ff */
[----:B------:R-:W-:-:S05]  /*4ba0*/  HADD2.F32 R2, -RZ, R2.H0_H0 ;  /* 0x20000002ff027230 */ /* 0x000fca0000004100 */
[----:B------:R-:W-:-:S04]  /*4bb0*/  FMUL R2, R2, UR15 ;  /* 0x0000000f02027c20 */ /* 0x000fc80008400000 */
[----:B------:R-:W-:-:S05]  /*4bc0*/  FFMA R2, R244, UR14, R2 ;  /* 0x0000000ef4027c23 */ /* 0x000fca0008000002 */
[----:B-1----:R-:W-:Y:S02]  /*4bd0*/  F2FP.SATFINITE.E4M3.F32.PACK_AB_MERGE_C R13, RZ, R2, RZ ;  /* 0x00000002ff0d723e */ /* 0x002fe400048070ff */
[----:B------:R-:W-:-:S03]  /*4be0*/  PRMT R2, RZ, 0x7610, R2 ;  /* 0x00007610ff027816 */ /* 0x000fc60000000002 */
[----:B------:R1:W-:Y:S04]  /*4bf0*/  @!P3 STG.E.U8 desc[UR12][R20.64+0x41], R13 ;  /* 0x0000410d1400b986 */ /* 0x0003e8000c10110c */
[----:B------:R-:W4:Y:S01]  /*4c00*/  @!P2 LDG.E.U8 R2, desc[UR12][R6.64+0x40] ;  /* 0x0000400c0602a981 */ /* 0x000f22000c1e1100 */
[----:B------:R-:W-:Y:S02]  /*4c10*/  ISETP.LT.OR P3, PT, R0, 0x42, !P0 ;  /* 0x000000420000780c */ /* 0x000fe40004761670 */
[----:B0-----:R-:W-:-:S04]  /*4c20*/  @!P2 IADD3 R18, P4, P5, R4, UR8, R16 ;  /* 0x000000080412ac10 */ /* 0x001fc8000fd9e010 */
[----:B------:R-:W-:-:S07]  /*4c30*/  @!P2 IADD3.X R19, R3, UR5, R17, P4, P5 ;  /* 0x000000050313ac10 */ /* 0x000fce000a7ea411 */
        /* <DEDUP_REMOVED lines=373> */
[----:B------:R4:W2:Y:S01]  /*6390*/  @!P1 LDG.E.U8 R2, desc[UR12][R6.64+0x79] ;  /* 0x0000790c06029981 */ /* 0x0008a2000c1e1100 */
[----:B------:R-:W-:-:S05]  /*63a0*/  IADD3 R13, P0, R10, 0x40, RZ ;  /* 0x000000400a0d7810 */ /* 0x000fca0007f1e0ff */
[----:B------:R-:W-:Y:S01]  /*63b0*/  IMAD.X R16, RZ, RZ, R11, P0 ;  /* 0x000000ffff107224 */ /* 0x000fe200000e060b */
[----:B------:R-:W-:Y:S01]  /*63c0*/  ISETP.GE.AND P0, PT, R12, 0x41, PT ;  /* 0x000000410c00780c */ /* 0x000fe20003f06270 */
[----:B------:R-:W-:-:S03]  /*63d0*/  IMAD.WIDE.U32 R8, R13, UR16, R14 ;  /* 0x000000100d087c25 */ /* 0x000fc6000f8e000e */
[----:B------:R-:W-:Y:S01]  /*63e0*/  ISETP.LT.OR P3, PT, R0, 0x1, !P0 ;  /* 0x000000010000780c */ /* 0x000fe20004761670 */
[----:B-1----:R-:W-:Y:S01]  /*63f0*/  IMAD R18, R16, UR16, RZ ;  /* 0x0000001010127c24 */ /* 0x002fe2000f8e02ff */
[----:B0-----:R-:W-:Y:S02]  /*6400*/  @!P1 IADD3 R16, P4, P5, R4, UR8, R20 ;  /* 0x0000000804109c10 */ /* 0x001fe4000fd9e014 */
[----:B----4-:R-:W-:Y:S01]  /*6410*/  IADD3 R6, P2, R8, UR18, RZ ;  /* 0x0000001208067c10 */ /* 0x010fe2000ff5e0ff */
[----:B------:R-:W-:Y:S01]  /*6420*/  IMAD R13, R13, UR17, R18 ;  /* 0x000000110d0d7c24 */ /* 0x000fe2000f8e0212 */
[----:B------:R-:W-:-:S04]  /*6430*/  @!P1 IADD3.X R17, R3, UR5, R21, P4, P5 ;  /* 0x0000000503119c10 */ /* 0x000fc8000a7ea415 */
[----:B------:R-:W-:-:S03]  /*6440*/  IADD3.X R7, R9, UR19, R13, P2, !PT ;  /* 0x0000001309077c10 */ /* 0x000fc600097fe40d */
[----:B------:R-:W0:Y:S01]  /*6450*/  @!P3 LDC.64 R20, c[0x0][0x650] ;  /* 0x00019400ff14bb82 */ /* 0x000e220000000a00 */
[----:B--2---:R-:W-:-:S04]  /*6460*/  LOP3.LUT R2, R2, 0xff, RZ, 0xc0, !PT ;  /* 0x000000ff02027812 */ /* 0x004fc800078ec0ff */
[----:B------:R-:W-:-:S05]  /*6470*/  F2FP.F16.E4M3.UNPACK_B R2, R2 ;  /* 0x00000002ff02723e */ /* 0x000fca00020006ff */
[----:B------:R-:W-:-:S05]  /*6480*/  HADD2.F32 R2, -RZ, R2.H0_H0 ;  /* 0x20000002ff027230 */ /* 0x000fca0000004100 */
[----:B------:R-:W-:-:S04]  /*6490*/  FMUL R2, R2, UR15 ;  /* 0x0000000f02027c20 */ /* 0x000fc80008400000 */
[----:B------:R-:W-:-:S05]  /*64a0*/  FFMA R2, R22, UR14, R2 ;  /* 0x0000000e16027c23 */ /* 0x000fca0008000002 */
[----:B------:R-:W-:Y:S02]  /*64b0*/  F2FP.SATFINITE.E4M3.F32.PACK_AB_MERGE_C R19, RZ, R2, RZ ;  /* 0x00000002ff13723e */ /* 0x000fe400048070ff */
[----:B------:R-:W-:-:S03]  /*64c0*/  PRMT R2, RZ, 0x7610, R2 ;  /* 0x00007610ff027816 */ /* 0x000fc60000000002 */
[----:B------:R1:W-:Y:S04]  /*64d0*/  @!P1 STG.E.U8 desc[UR12][R16.64+0x79], R19 ;  /* 0x0000791310009986 */ /* 0x0003e8000c10110c */
[----:B------:R-:W2:Y:S01]  /*64e0*/  @!P3 LDG.E.U8 R2, desc[UR12][R6.64] ;  /* 0x0000000c0602b981 */ /* 0x000ea2000c1e1100 */
[----:B------:R-:W-:Y:S02]  /*64f0*/  ISETP.LT.OR P2, PT, R0, 0x2, !P0 ;  /* 0x000000020000780c */ /* 0x000fe40004741670 */
[----:B0-----:R-:W-:Y:S02]  /*6500*/  @!P3 IADD3 R8, P1, P4, R4, UR9, R20 ;  /* 0x000000090408bc10 */ /* 0x001fe4000fc3e014 */
[----:B--2---:R-:W-:-:S04]  /*6510*/  LOP3.LUT R2, R2, 0xff, RZ, 0xc0, !PT ;  /* 0x000000ff02027812 */ /* 0x004fc800078ec0ff */
[----:B------:R-:W-:-:S05]  /*6520*/  F2FP.F16.E4M3.UNPACK_B R2, R2 ;  /* 0x00000002ff02723e */ /* 0x000fca00020006ff */
[----:B------:R-:W-:-:S05]  /*6530*/  HADD2.F32 R2, -RZ, R2.H0_H0 ;  /* 0x20000002ff027230 */ /* 0x000fca0000004100 */
[----:B------:R-:W-:-:S04]  /*6540*/  FMUL R9, R2, UR15 ;  /* 0x0000000f02097c20 */ /* 0x000fc80008400000 */
[----:B------:R-:W-:Y:S01]  /*6550*/  FFMA R152, R152, UR14, R9 ;  /* 0x0000000e98987c23 */ /* 0x000fe20008000009 */
[----:B------:R-:W-:Y:S02]  /*6560*/  @!P3 IADD3.X R9, R3, UR4, R21, P1, P4 ;  /* 0x000000040309bc10 */ /* 0x000fe40008fe8415 */
[----:B------:R-:W-:Y:S01]  /*6570*/  PRMT R2, RZ, 0x7610, R2 ;  /* 0x00007610ff027816 */ /* 0x000fe20000000002 */
[----:B------:R-:W0:Y:S01]  /*6580*/  @!P2 LDC.64 R20, c[0x0][0x650] ;  /* 0x00019400ff14ab82 */ /* 0x000e220000000a00 */
[----:B-1----:R-:W-:-:S05]  /*6590*/  F2FP.SATFINITE.E4M3.F32.PACK_AB_MERGE_C R19, RZ, R152, RZ ;  /* 0x00000098ff13723e */ /* 0x002fca00048070ff */
[----:B------:R1:W-:Y:S04]  /*65a0*/  @!P3 STG.E.U8 desc[UR12][R8.64], R19 ;  /* 0x000000130800b986 */ /* 0x0003e8000c10110c */
[----:B------:R-:W2:Y:S01]  /*65b0*/  @!P2 LDG.E.U8 R2, desc[UR12][R6.64+0x1] ;  /* 0x0000010c0602a981 */ /* 0x000ea2000c1e1100 */
[----:B------:R-:W-:-:S05]  /*65c0*/  IADD3 R13, P1, R10, 0x48, RZ ;  /* 0x000000480a0d7810 */ /* 0x000fca0007f3e0ff */
[----:B------:R-:W-:Y:S01]  /*65d0*/  IMAD.X R18, RZ, RZ, R11, P1 ;  /* 0x000000ffff127224 */ /* 0x000fe200008e060b */
[----:B------:R-:W-:Y:S01]  /*65e0*/  ISETP.GE.AND P1, PT, R12, 0x49, PT ;  /* 0x000000490c00780c */ /* 0x000fe20003f26270 */
[----:B------:R-:W-:-:S03]  /*65f0*/  IMAD.WIDE.U32 R16, R13, UR16, R14 ;  /* 0x000000100d107c25 */ /* 0x000fc6000f8e000e */
[----:B------:R-:W-:Y:S01]  /*6600*/  ISETP.LT.OR P3, PT, R0, 0x1, !P1 ;  /* 0x000000010000780c */ /* 0x000fe20004f61670 */
[----:B-1----:R-:W-:Y:S01]  /*6610*/  IMAD R8, R18, UR16, RZ ;  /* 0x0000001012087c24 */ /* 0x002fe2000f8e02ff */
[----:B0-----:R-:W-:-:S03]  /*6620*/  @!P2 IADD3 R18, P5, P6, R4, UR9, R20 ;  /* 0x000000090412ac10 */ /* 0x001fc6000febe014 */
[----:B------:R-:W-:Y:S01]  /*6630*/  IMAD R13, R13, UR17, R8 ;  /* 0x000000110d0d7c24 */ /* 0x000fe2000f8e0208 */
[----:B------:R-:W-:Y:S02]  /*6640*/  IADD3 R8, P4, R16, UR18, RZ ;  /* 0x0000001210087c10 */ /* 0x000fe4000ff9e0ff */
[----:B------:R-:W-:Y:S02]  /*6650*/  @!P2 IADD3.X R19, R3, UR4, R21, P5, P6 ;  /* 0x000000040313ac10 */ /* 0x000fe4000afec415 */
        /* <DEDUP_REMOVED lines=11> */
[----:B------:R-:W-:Y:S01]  /*6710*/  IMAD.U32 R17, RZ, RZ, UR8 ;  /* 0x00000008ff117e24 */ /* 0x000fe2000f8e00ff */
[----:B------:R-:W-:-:S04]  /*6720*/  ISETP.LT.OR P2, PT, R0, 0x2, !P1 ;  /* 0x000000020000780c */ /* 0x000fc80004f41670 */
[----:B------:R-:W-:-:S04]  /*6730*/  @!P3 IADD3 R17, P4, P5, R17, UR9, R4 ;  /* 0x000000091111bc10 */ /* 0x000fc8000fd9e004 */
[----:B0-----:R-:W-:-:S05]  /*6740*/  @!P3 IADD3 R16, P6, R17, R22, RZ ;  /* 0x000000161110b210 */ /* 0x001fca0007fde0ff */
[----:B-1----:R-:W0:Y:S01]  /*6750*/  @!P2 LDC.64 R20, c[0x0][0x650] ;  /* 0x00019400ff14ab82 */ /* 0x002e220000000a00 */
[----:B--2---:R-:W-:-:S04]  /*6760*/  LOP3.LUT R2, R2, 0xff, RZ, 0xc0, !PT ;  /* 0x000000ff02027812 */ /* 0x004fc800078ec0ff */
[----:B------:R-:W-:-:S05]  /*6770*/  F2FP.F16.E4M3.UNPACK_B R2, R2 ;  /* 0x00000002ff02723e */ /* 0x000fca00020006ff */
[----:B------:R-:W-:-:S05]  /*6780*/  HADD2.F32 R2, -RZ, R2.H0_H0 ;  /* 0x20000002ff027230 */ /* 0x000fca0000004100 */
[----:B------:R-:W-:Y:S01]  /*6790*/  FMUL R13, R2, UR15 ;  /* 0x0000000f020d7c20 */ /* 0x000fe20008400000 */
[----:B------:R-:W-:-:S03]  /*67a0*/  IMAD.U32 R2, RZ, RZ, UR5 ;  /* 0x00000005ff027e24 */ /* 0x000fc6000f8e00ff */
[----:B------:R-:W-:Y:S02]  /*67b0*/  FFMA R13, R154, UR14, R13 ;  /* 0x0000000e9a0d7c23 */ /* 0x000fe4000800000d */
[----:B------:R-:W-:-:S03]  /*67c0*/  @!P3 IADD3.X R2, R2, UR4, R3, P4, P5 ;  /* 0x000000040202bc10 */ /* 0x000fc6000a7ea403 */
[----:B------:R-:W-:Y:S02]  /*67d0*/  F2FP.SATFINITE.E4M3.F32.PACK_AB_MERGE_C R13, RZ, R13, RZ ;  /* 0x0000000dff0d723e */ /* 0x000fe400048070ff */
[----:B------:R-:W-:Y:S01]  /*67e0*/  @!P3 IMAD.X R17, R2, 0x1, R23, P6 ;  /* 0x000000010211b824 */ /* 0x000fe200030e0617 */
[----:B------:R-:W-:-:S04]  /*67f0*/  PRMT R2, RZ, 0x7610, R2 ;  /* 0x00007610ff027816 */ /* 0x000fc80000000002 */
[----:B------:R1:W-:Y:S04]  /*6800*/  @!P3 STG.E.U8 desc[UR12][R16.64], R13 ;  /* 0x0000000d1000b986 */ /* 0x0003e8000c10110c */
[----:B------:R-:W2:Y:S01]  /*6810*/  @!P2 LDG.E.U8 R2, desc[UR12][R8.64+0x1] ;  /* 0x0000010c0802a981 */ /* 0x000ea2000c1e1100 */
[----:B------:R-:W-:Y:S02]  /*6820*/  IMAD.U32 R19, RZ, RZ, UR8 ;  /* 0x00000008ff137e24 */ /* 0x000fe4000f8e00ff */
[----:B------:R-:W-:-:S03]  /*6830*/  IMAD.U32 R23, RZ, RZ, UR5 ;  /* 0x00000005ff177e24 */ /* 0x000fc6000f8e00ff */
[----:B------:R-:W-:Y:S02]  /*6840*/  @!P2 IADD3 R19, P4, P5, R19, UR9, R4 ;  /* 0x000000091313ac10 */ /* 0x000fe4000fd9e004 */
[----:B------:R-:W-:Y:S02]  /*6850*/  ISETP.LT.OR P3, PT, R0, 0x9, !P0 ;  /* 0x000000090000780c */ /* 0x000fe40004761670 */
[----:B0-----:R-:W-:Y:S02]  /*6860*/  @!P2 IADD3 R18, P6, R19, R20, RZ ;  /* 0x000000141312a210 */ /* 0x001fe40007fde0ff */
[----:B-1----:R-:W-:-:S05]  /*6870*/  @!P2 IADD3.X R16, R23, UR4, R3, P4, P5 ;  /* 0x000000041710ac10 */ /* 0x002fca000a7ea403 */
[----:B------:R-:W-:-:S04]  /*6880*/  @!P2 IMAD.X R19, R16, 0x1, R21, P6 ;  /* 0x000000011013a824 */ /* 0x000fc800030e0615 */
        /* <DEDUP_REMOVED lines=11> */
[----:B0-----:R-:W-:-:S04]  /*6940*/  @!P3 IADD3 R16, P4, P5, R4, UR9, R16 ;  /* 0x000000090410bc10 */ /* 0x001fc8000fd9e010 */
[----:B------:R-:W-:-:S07]  /*6950*/  @!P3 IADD3.X R17, R3, UR4, R17, P4, P5 ;  /* 0x000000040311bc10 */ /* 0x000fce000a7ea411 */
[----:B-1----:R-:W0:Y:S01]  /*6960*/  @!P2 LDC.64 R18, c[0x0][0x650] ;  /* 0x00019400ff12ab82 */ /* 0x002e220000000a00 */
[----:B--2---:R-:W-:-:S04]  /*6970*/  LOP3.LUT R2, R2, 0xff, RZ, 0xc0, !PT ;  /* 0x000000ff02027812 */ /* 0x004fc800078ec0ff */
[----:B------:R-:W-:-:S05]  /*6980*/  F2FP.F16.E4M3.UNPACK_B R2, R2 ;  /* 0x00000002ff02723e */ /* 0x000fca00020006ff */
[----:B------:R-:W-:-:S05]  /*6990*/  HADD2.F32 R2, -RZ, R2.H0_H0 ;  /* 0x20000002ff027230 */ /* 0x000fca0000004100 */
[----:B------:R-:W-:-:S04]  /*69a0*/  FMUL R13, R2, UR15 ;  /* 0x0000000f020d7c20 */ /* 0x000fc80008400000 */
[----:B------:R-:W-:Y:S01]  /*69b0*/  FFMA R13, R156, UR14, R13 ;  /* 0x0000000e9c0d7c23 */ /* 0x000fe2000800000d */
[----:B------:R-:W-:-:S04]  /*69c0*/  PRMT R2, RZ, 0x7610, R2 ;  /* 0x00007610ff027816 */ /* 0x000fc80000000002 */
[----:B------:R-:W-:-:S05]  /*69d0*/  F2FP.SATFINITE.E4M3.F32.PACK_AB_MERGE_C R13, RZ, R13, RZ ;  /* 0x0000000dff0d723e */ /* 0x000fca00048070ff */
[----:B------:R1:W-:Y:S04]  /*69e0*/  @!P3 STG.E.U8 desc[UR12][R16.64+0x8], R13 ;  /* 0x0000080d1000b986 */ /* 0x0003e8000c10110c */
[----:B------:R-:W2:Y:S01]  /*69f0*/  @!P2 LDG.E.U8 R2, desc[UR12][R6.64+0x9] ;  /* 0x0000090c0602a981 */ /* 0x000ea2000c1e1100 */
[----:B------:R-:W-:Y:S02]  /*6a00*/  ISETP.LT.OR P3, PT, R0, 0x9, !P1 ;  /* 0x000000090000780c */ /* 0x000fe40004f61670 */
[----:B0-----:R-:W-:-:S04]  /*6a10*/  @!P2 IADD3 R18, P4, P5, R4, UR9, R18 ;  /* 0x000000090412ac10 */ /* 0x001fc8000fd9e012 */
[----:B------:R-:W-:-:S07]  /*6a20*/  @!P2 IADD3.X R19, R3, UR4, R19, P4, P5 ;  /* 0x000000040313ac10 */ /* 0x000fce000a7ea413 */
        /* <DEDUP_REMOVED lines=10> */
[----:B-1----:R-:W-:Y:S01]  /*6ad0*/  IMAD.U32 R17, RZ, RZ, UR8 ;  /* 0x00000008ff117e24 */ /* 0x002fe2000f8e00ff */
[----:B------:R-:W-:-:S04]  /*6ae0*/  ISETP.LT.OR P2, PT, R0, 0xa, !P1 ;  /* 0x0000000a0000780c */ /* 0x000fc80004f41670 */
[----:B------:R-:W-:-:S04]  /*6af0*/  @!P3 IADD3 R17, P4, P5, R17, UR9, R4 ;  /* 0x000000091111bc10 */ /* 0x000fc8000fd9e004 */
[----:B0-----:R-:W-:-:S05]  /*6b00*/  @!P3 IADD3 R16, P6, R17, R22, RZ ;  /* 0x000000161110b210 */ /* 0x001fca0007fde0ff */
[----:B--2---:R-:W0:Y:S01]  /*6b10*/  @!P2 LDC.64 R20, c[0x0][0x650] ;  /* 0x00019400ff14ab82 */ /* 0x004e220000000a00 */
[----:B----4-:R-:W-:-:S04]  /*6b20*/  LOP3.LUT R2, R2, 0xff, RZ, 0xc0, !PT ;  /* 0x000000ff02027812 */ /* 0x010fc800078ec0ff */
        /* <DEDUP_REMOVED lines=830> */
[----:B-1----:R-:W-:Y:S02]  /*9f10*/  F2FP.SATFINITE.E4M3.F32.PACK_AB_MERGE_C R13, RZ, R2, RZ ;  /* 0x00000002ff0d723e */ /* 0x002fe400048070ff */
        /* <DEDUP_REMOVED lines=19> */
[----:B------:R2:W4:Y:S01]  /*a050*/  @!P1 LDG.E.U8 R2, desc[UR12][R8.64+0x79] ;  /* 0x0000790c08029981 */ /* 0x000522000c1e1100 */
[----:B------:R-:W-:Y:S01]  /*a060*/  IADD3 R13, P0, R10, 0x80, RZ ;  /* 0x000000800a0d7810 */ /* 0x000fe20007f1e0ff */
[----:B------:R-:W-:-:S04]  /*a070*/  IMAD.U32 R21, RZ, RZ, UR8 ;  /* 0x00000008ff157e24 */ /* 0x000fc8000f8e00ff */
[----:B------:R-:W-:Y:S01]  /*a080*/  IMAD.X R16, RZ, RZ, R11, P0 ;  /* 0x000000ffff107224 */ /* 0x000fe200000e060b */
[----:B------:R-:W-:Y:S01]  /*a090*/  ISETP.GE.AND P0, PT, R12, 0x81, PT ;  /* 0x000000810c00780c */ /* 0x000fe20003f06270 */
[----:B-1----:R-:W-:Y:S01]  /*a0a0*/  IMAD.U32 R17, RZ, RZ, UR5 ;  /* 0x00000005ff117e24 */ /* 0x002fe2000f8e00ff */
[----:B--2---:R-:W-:Y:S01]  /*a0b0*/  @!P1 IADD3 R9, P2, P4, R21, UR9, R4 ;  /* 0x0000000915099c10 */ /* 0x004fe2000fc5e004 */
[----:B------:R-:W-:Y:S01]  /*a0c0*/  IMAD.WIDE.U32 R6, R13, UR16, R14 ;  /* 0x000000100d067c25 */ /* 0x000fe2000f8e000e */
[----:B------:R-:W-:-:S03]  /*a0d0*/  ISETP.LT.OR P3, PT, R0, 0x1, !P0 ;  /* 0x000000010000780c */ /* 0x000fc60004761670 */
[----:B------:R-:W-:Y:S01]  /*a0e0*/  IMAD R16, R16, UR16, RZ ;  /* 0x0000001010107c24 */ /* 0x000fe2000f8e02ff */
[----:B0-----:R-:W-:Y:S02]  /*a0f0*/  @!P1 IADD3 R8, P5, R9, R18, RZ ;  /* 0x0000001209089210 */ /* 0x001fe40007fbe0ff */
[----:B------:R-:W-:Y:S01]  /*a100*/  @!P1 IADD3.X R18, R17, UR4, R3, P2, P4 ;  /* 0x0000000411129c10 */ /* 0x000fe200097e8403 */
[----:B------:R-:W-:Y:S01]  /*a110*/  IMAD R13, R13, UR17, R16 ;  /* 0x000000110d0d7c24 */ /* 0x000fe2000f8e0210 */
[----:B------:R-:W-:-:S03]  /*a120*/  IADD3 R6, P2, R6, UR18, RZ ;  /* 0x0000001206067c10 */ /* 0x000fc6000ff5e0ff */
[----:B------:R-:W-:Y:S01]  /*a130*/  @!P1 IMAD.X R9, R18, 0x1, R19, P5 ;  /* 0x0000000112099824 */ /* 0x000fe200028e0613 */
[----:B------:R-:W-:Y:S01]  /*a140*/  IADD3.X R7, R7, UR19, R13, P2, !PT ;  /* 0x0000001307077c10 */ /* 0x000fe200097fe40d */
[----:B------:R-:W0:Y:S01]  /*a150*/  @!P3 LDC.64 R18, c[0x0][0x650] ;  /* 0x00019400ff12bb82 */ /* 0x000e220000000a00 */
        /* <DEDUP_REMOVED lines=9> */
[----:B------:R-:W-:Y:S01]  /*a1f0*/  USHF.L.U32 UR4, UR7, 0x7, URZ ;  /* 0x0000000707047899 */ /* 0x000fe2000800063f */
[----:B------:R-:W-:-:S03]  /*a200*/  ISETP.LT.OR P2, PT, R0, 0x2, !P0 ;  /* 0x000000020000780c */ /* 0x000fc60004741670 */
[----:B------:R-:W-:Y:S01]  /*a210*/  UIADD3 UR4, UR11, UR4, URZ ;  /* 0x000000040b047290 */ /* 0x000fe2000fffe03f */
[----:B0-----:R-:W-:-:S05]  /*a220*/  @!P3 IADD3 R8, P1, P4, R4, UR10, R18 ;  /* 0x0000000a0408bc10 */ /* 0x001fca000fc3e012 */
[----:B------:R-:W-:-:S04]  /*a230*/  @!P3 IADD3.X R9, R3, UR4, R19, P1, P4 ;  /* 0x000000040309bc10 */ /* 0x000fc80008fe8413 */
[----:B------:R-:W0:Y:S01]  /*a240*/  @!P2 LDC.64 R22, c[0x0][0x650] ;  /* 0x00019400ff16ab82 */ /* 0x000e220000000a00 */
        /* <DEDUP_REMOVED lines=9> */
[----:B------:R-:W-:Y:S01]  /*a2e0*/  IMAD.U32 R17, RZ, RZ, UR6 ;  /* 0x00000006ff117e24 */ /* 0x000fe2000f8e00ff */
[----:B------:R-:W-:Y:S01]  /*a2f0*/  IADD3 R13, P3, R10, 0x88, RZ ;  /* 0x000000880a0d7810 */ /* 0x000fe20007f7e0ff */
[----:B------:R-:W-:Y:S02]  /*a300*/  IMAD.U32 R21, RZ, RZ, UR6 ;  /* 0x00000006ff157e24 */ /* 0x000fe4000f8e00ff */
[----:B------:R-:W-:Y:S01]  /*a310*/  IMAD.U32 R18, RZ, RZ, UR7 ;  /* 0x00000007ff127e24 */ /* 0x000fe2000f8e00ff */
[----:B------:R-:W-:Y:S01]  /*a320*/  @!P2 LEA R17, P1, R17, R4, 0x7 ;  /* 0x000000041111a211 */ /* 0x000fe200078238ff */
[----:B------:R-:W-:-:S03]  /*a330*/  IMAD.X R16, RZ, RZ, R11, P3 ;  /* 0x000000ffff107224 */ /* 0x000fc600018e060b */
[----:B------:R-:W-:Y:S02]  /*a340*/  @!P2 LEA.HI.X R18, R21, R3, R18, 0x7, P1 ;  /* 0x000000031512a211 */ /* 0x000fe400008f3c12 */
[----:B------:R-:W-:Y:S01]  /*a350*/  ISETP.GE.AND P1, PT, R12, 0x89, PT ;  /* 0x000000890c00780c */ /* 0x000fe20003f26270 */
[----:B-1----:R-:W-:-:S03]  /*a360*/  IMAD.WIDE.U32 R8, R13, UR16, R14 ;  /* 0x000000100d087c25 */ /* 0x002fc6000f8e000e */
[----:B------:R-:W-:Y:S01]  /*a370*/  ISETP.LT.OR P3, PT, R0, 0x1, !P1 ;  /* 0x000000010000780c */ /* 0x000fe20004f61670 */
[----:B------:R-:W-:Y:S01]  /*a380*/  IMAD R20, R16, UR16, RZ ;  /* 0x0000001010147c24 */ /* 0x000fe2000f8e02ff */
[----:B0-----:R-:W-:Y:S02]  /*a390*/  @!P2 IADD3 R16, P4, R17, R22, RZ ;  /* 0x000000161110a210 */ /* 0x001fe40007f9e0ff */
[----:B------:R-:W-:Y:S01]  /*a3a0*/  IADD3 R8, P5, R8, UR18, RZ ;  /* 0x0000001208087c10 */ /* 0x000fe2000ffbe0ff */
[----:B------:R-:W-:Y:S02]  /*a3b0*/  IMAD R13, R13, UR17, R20 ;  /* 0x000000110d0d7c24 */ /* 0x000fe4000f8e0214 */
[----:B------:R-:W-:-:S03]  /*a3c0*/  @!P2 IMAD.X R17, R18, 0x1, R23, P4 ;  /* 0x000000011211a824 */ /* 0x000fc600020e0617 */
        /* <DEDUP_REMOVED lines=12> */
[----:B------:R-:W-:Y:S01]  /*a490*/  @!P3 LEA R21, P2, R21, R4, 0x7 ;  /* 0x000000041515b211 */ /* 0x000fe200078438ff */
[----:B------:R-:W-:-:S03]  /*a4a0*/  IMAD.U32 R18, RZ, RZ, UR7 ;  /* 0x00000007ff127e24 */ /* 0x000fc6000f8e00ff */
[----:B0-----:R-:W-:Y:S02]  /*a4b0*/  @!P3 IADD3 R16, P4, P5, R21, UR8, R22 ;  /* 0x000000081510bc10 */ /* 0x001fe4000fd9e016 */
[----:B--2---:R-:W-:-:S04]  /*a4c0*/  LOP3.LUT R2, R2, 0xff, RZ, 0xc0, !PT ;  /* 0x000000ff02027812 */ /* 0x004fc800078ec0ff */
[----:B------:R-:W-:-:S05]  /*a4d0*/  F2FP.F16.E4M3.UNPACK_B R2, R2 ;  /* 0x00000002ff02723e */ /* 0x000fca00020006ff */
[----:B------:R-:W-:-:S05]  /*a4e0*/  HADD2.F32 R2, -RZ, R2.H0_H0 ;  /* 0x20000002ff027230 */ /* 0x000fca0000004100 */
[----:B------:R-:W-:Y:S01]  /*a4f0*/  FMUL R13, R2, UR15 ;  /* 0x0000000f020d7c20 */ /* 0x000fe20008400000 */
[----:B------:R-:W-:Y:S02]  /*a500*/  @!P3 LEA.HI.X R2, R89, R3, R18, 0x7, P2 ;  /* 0x000000035902b211 */ /* 0x000fe400010f3c12 */
[----:B------:R-:W-:Y:S01]  /*a510*/  ISETP.LT.OR P2, PT, R0, 0x2, !P1 ;  /* 0x000000020000780c */ /* 0x000fe20004f41670 */
[----:B------:R-:W-:Y:S01]  /*a520*/  FFMA R13, R90, UR14, R13 ;  /* 0x0000000e5a0d7c23 */ /* 0x000fe2000800000d */
[----:B------:R-:W-:Y:S02]  /*a530*/  @!P3 IADD3.X R17, R2, UR5, R23, P4, P5 ;  /* 0x000000050211bc10 */ /* 0x000fe4000a7ea417 */
[----:B------:R-:W-:Y:S02]  /*a540*/  PRMT R2, RZ, 0x7610, R2 ;  /* 0x00007610ff027816 */ /* 0x000fe40000000002 */
[----:B------:R-:W-:-:S05]  /*a550*/  F2FP.SATFINITE.E4M3.F32.PACK_AB_MERGE_C R13, RZ, R13, RZ ;  /* 0x0000000dff0d723e */ /* 0x000fca00048070ff */
[----:B------:R0:W-:Y:S02]  /*a560*/  @!P3 STG.E.U8 desc[UR12][R16.64], R13 ;  /* 0x0000000d1000b986 */ /* 0x0001e4000c10110c */
[----:B------:R-:W0:Y:S02]  /*a570*/  @!P2 LDC.64 R20, c[0x0][0x650] ;  /* 0x00019400ff14ab82 */ /* 0x000e240000000a00 */
[----:B------:R-:W2:Y:S01]  /*a580*/  @!P2 LDG.E.U8 R2, desc[UR12][R8.64+0x1] ;  /* 0x0000010c0802a981 */ /* 0x000ea2000c1e1100 */
[----:B------:R-:W-:Y:S02]  /*a590*/  IMAD.U32 R19, RZ, RZ, UR6 ;  /* 0x00000006ff137e24 */ /* 0x000fe4000f8e00ff */
[----:B------:R-:W-:-:S03]  /*a5a0*/  IMAD.U32 R23, RZ, RZ, UR6 ;  /* 0x00000006ff177e24 */ /* 0x000fc6000f8e00ff */
[----:B------:R-:W-:-:S04]  /*a5b0*/  @!P2 LEA R19, P3, R19, R4, 0x7 ;  /* 0x000000041313a211 */ /* 0x000fc800078638ff */
[----:B------:R-:W-:Y:S02]  /*a5c0*/  @!P2 LEA.HI.X R18, R23, R3, R18, 0x7, P3 ;  /* 0x000000031712a211 */ /* 0x000fe400018f3c12 */
[----:B------:R-:W-:Y:S02]  /*a5d0*/  ISETP.LT.OR P3, PT, R0, 0x9, !P0 ;  /* 0x000000090000780c */ /* 0x000fe40004761670 */
[----:B0-----:R-:W-:-:S11]  /*a5e0*/  @!P2 IADD3 R16, P4, P5, R19, UR8, R20 ;  /* 0x000000081310ac10 */ /* 0x001fd6000fd9e014 */
[----:B------:R-:W0:Y:S01]  /*a5f0*/  @!P3 LDC.64 R22, c[0x0][0x650] ;  /* 0x00019400ff16bb82 */ /* 0x000e220000000a00 */
[----:B------:R-:W-:Y:S02]  /*a600*/  @!P2 IADD3.X R17, R18, UR5, R21, P4, P5 ;  /* 0x000000051211ac10 */ /* 0x000fe4000a7ea415 */
        /* <DEDUP_REMOVED lines=9> */
[----:B------:R-:W-:Y:S02]  /*a6a0*/  IMAD.U32 R21, RZ, RZ, UR6 ;  /* 0x00000006ff157e24 */ /* 0x000fe4000f8e00ff */
[----:B------:R-:W-:-:S03]  /*a6b0*/  IMAD.U32 R18, RZ, RZ, UR7 ;  /* 0x00000007ff127e24 */ /* 0x000fc6000f8e00ff */
[----:B------:R-:W-:-:S04]  /*a6c0*/  @!P3 LEA R21, P2, R21, R4, 0x7 ;  /* 0x000000041515b211 */ /* 0x000fc800078438ff */
[----:B0-----:R-:W-:Y:S02]  /*a6d0*/  @!P3 IADD3 R16, P4, R21, R22, RZ ;  /* 0x000000161510b210 */ /* 0x001fe40007f9e0ff */
[----:B--2---:R-:W-:-:S04]  /*a6e0*/  LOP3.LUT R2, R2, 0xff, RZ, 0xc0, !PT ;  /* 0x000000ff02027812 */ /* 0x004fc800078ec0ff */
[----:B------:R-:W-:-:S05]  /*a6f0*/  F2FP.F16.E4M3.UNPACK_B R2, R2 ;  /* 0x00000002ff02723e */ /* 0x000fca00020006ff */
[----:B------:R-:W-:-:S05]  /*a700*/  HADD2.F32 R2, -RZ, R2.H0_H0 ;  /* 0x20000002ff027230 */ /* 0x000fca0000004100 */
[----:B------:R-:W-:Y:S01]  /*a710*/  FMUL R13, R2, UR15 ;  /* 0x0000000f020d7c20 */ /* 0x000fe20008400000 */
[----:B------:R-:W-:Y:S02]  /*a720*/  @!P3 LEA.HI.X R2, R89, R3, R18, 0x7, P2 ;  /* 0x000000035902b211 */ /* 0x000fe400010f3c12 */
[----:B------:R-:W-:Y:S01]  /*a730*/  ISETP.LT.OR P2, PT, R0, 0xa, !P0 ;  /* 0x0000000a0000780c */ /* 0x000fe20004741670 */
[----:B------:R-:W-:Y:S02]  /*a740*/  FFMA R13, R92, UR14, R13 ;  /* 0x0000000e5c0d7c23 */ /* 0x000fe4000800000d */
[----:B------:R-:W-:Y:S01]  /*a750*/  @!P3 IMAD.X R17, R2, 0x1, R23, P4 ;  /* 0x000000010211b824 */ /* 0x000fe200020e0617 */
        /* <DEDUP_REMOVED lines=10> */
[----:B0-----:R-:W-:-:S11]  /*a800*/  @!P2 IADD3 R16, P4, R19, R20, RZ ;  /* 0x000000141310a210 */ /* 0x001fd60007f9e0ff */
[----:B------:R-:W0:Y:S01]  /*a810*/  @!P3 LDC.64 R22, c[0x0][0x650] ;  /* 0x00019400ff16bb82 */ /* 0x000e220000000a00 */
[----:B------:R-:W-:Y:S01]  /*a820*/  @!P2 IMAD.X R17, R18, 0x1, R21, P4 ;  /* 0x000000011211a824 */ /* 0x000fe200020e0615 */
        /* <DEDUP_REMOVED lines=929> */
[----:B------:R-:W-:Y:S02]  /*e240*/  @!P3 LEA R21, P2, R21, R4, 0x7 ;  /* 0x000000041515b211 */ /* 0x000fe400078438ff */
[----:B------:R-:W-:Y:S02]  /*e250*/  ISETP.LT.OR P0, PT, R0, 0x7a, !P0 ;  /* 0x0000007a0000780c */ /* 0x000fe40004701670 */
[----:B--2---:R-:W-:-:S04]  /*e260*/  LOP3.LUT R2, R2, 0xff, RZ, 0xc0, !PT ;  /* 0x000000ff02027812 */ /* 0x004fc800078ec0ff */
[----:B------:R-:W-:-:S05]  /*e270*/  F2FP.F16.E4M3.UNPACK_B R2, R2 ;  /* 0x00000002ff02723e */ /* 0x000fca00020006ff */
[----:B------:R-:W-:-:S05]  /*e280*/  HADD2.F32 R2, -RZ, R2.H0_H0 ;  /* 0x20000002ff027230 */ /* 0x000fca0000004100 */
[----:B------:R-:W-:Y:S01]  /*e290*/  FMUL R13, R2, UR15 ;  /* 0x0000000f020d7c20 */ /* 0x000fe20008400000 */
[----:B------:R-:W-:Y:S02]  /*e2a0*/  @!P3 LEA.HI.X R2, R89, R3, R18, 0x7, P2 ;  /* 0x000000035902b211 */ /* 0x000fe400010f3c12 */
[----:B0-----:R-:W-:Y:S01]  /*e2b0*/  @!P3 IADD3 R16, P2, R21, R22, RZ ;  /* 0x000000161510b210 */ /* 0x001fe20007f5e0ff */
[----:B------:R-:W-:Y:S01]  /*e2c0*/  FFMA R13, R148, UR14, R13 ;  /* 0x0000000e940d7c23 */ /* 0x000fe2000800000d */
[----:B------:R-:W0:Y:S03]  /*e2d0*/  @!P0 LDC.64 R20, c[0x0][0x650] ;  /* 0x00019400ff148b82 */ /* 0x000e260000000a00 */
[----:B------:R-:W-:Y:S01]  /*e2e0*/  @!P3 IMAD.X R17, R2, 0x1, R23, P2 ;  /* 0x000000010211b824 */ /* 0x000fe200010e0617 */
[----:B------:R-:W-:Y:S02]  /*e2f0*/  F2FP.SATFINITE.E4M3.F32.PACK_AB_MERGE_C R13, RZ, R13, RZ ;  /* 0x0000000dff0d723e */ /* 0x000fe400048070ff */
[----:B------:R-:W-:-:S03]  /*e300*/  PRMT R2, RZ, 0x7610, R2 ;  /* 0x00007610ff027816 */ /* 0x000fc60000000002 */
[----:B------:R1:W-:Y:S04]  /*e310*/  @!P3 STG.E.U8 desc[UR12][R16.64+0x78], R13 ;  /* 0x0000780d1000b986 */ /* 0x0003e8000c10110c */
[----:B------:R0:W2:Y:S01]  /*e320*/  @!P0 LDG.E.U8 R2, desc[UR12][R6.64+0x79] ;  /* 0x0000790c06028981 */ /* 0x0000a2000c1e1100 */
[----:B------:R-:W-:Y:S02]  /*e330*/  IMAD.U32 R19, RZ, RZ, UR6 ;  /* 0x00000006ff137e24 */ /* 0x000fe4000f8e00ff */
[----:B------:R-:W-:-:S03]  /*e340*/  IMAD.U32 R23, RZ, RZ, UR6 ;  /* 0x00000006ff177e24 */ /* 0x000fc6000f8e00ff */
[----:B------:R-:W-:-:S04]  /*e350*/  @!P0 LEA R19, P2, R19, R4, 0x7 ;  /* 0x0000000413138211 */ /* 0x000fc800078438ff */
[----:B-1----:R-:W-:Y:S02]  /*e360*/  @!P0 LEA.HI.X R16, R23, R3, R18, 0x7, P2 ;  /* 0x0000000317108211 */ /* 0x002fe400010f3c12 */
[----:B------:R-:W-:Y:S02]  /*e370*/  ISETP.LT.OR P2, PT, R0, 0x79, !P1 ;  /* 0x000000790000780c */ /* 0x000fe40004f41670 */
[----:B0-----:R-:W-:-:S05]  /*e380*/  @!P0 IADD3 R6, P3, R19, R20, RZ ;  /* 0x0000001413068210 */ /* 0x001fca0007f7e0ff */
[----:B------:R-:W-:-:S06]  /*e390*/  @!P0 IMAD.X R7, R16, 0x1, R21, P3 ;  /* 0x0000000110078824 */ /* 0x000fcc00018e0615 */
        /* <DEDUP_REMOVED lines=19> */
[----:B0-----:R-:W-:Y:S01]  /*e4d0*/  @!P2 IADD3 R6, P0, P3, R19, UR8, R20 ;  /* 0x000000081306ac10 */ /* 0x001fe2000fb1e014 */
[----:B------:R-:W-:-:S03]  /*e4e0*/  FFMA R13, R150, UR14, R13 ;  /* 0x0000000e960d7c23 */ /* 0x000fc6000800000d */
[----:B------:R-:W-:Y:S02]  /*e4f0*/  @!P2 IADD3.X R7, R2, UR5, R21, P0, P3 ;  /* 0x000000050207ac10 */ /* 0x000fe400087e6415 */
[----:B------:R-:W-:Y:S01]  /*e500*/  F2FP.SATFINITE.E4M3.F32.PACK_AB_MERGE_C R17, RZ, R13, RZ ;  /* 0x0000000dff11723e */ /* 0x000fe200048070ff */
[----:B------:R-:W0:Y:S01]  /*e510*/  @!P1 LDC.64 R20, c[0x0][0x650] ;  /* 0x00019400ff149b82 */ /* 0x000e220000000a00 */
[----:B------:R-:W-:-:S03]  /*e520*/  PRMT R2, RZ, 0x7610, R2 ;  /* 0x00007610ff027816 */ /* 0x000fc60000000002 */
[----:B------:R1:W-:Y:S04]  /*e530*/  @!P2 STG.E.U8 desc[UR12][R6.64+0x78], R17 ;  /* 0x000078110600a986 */ /* 0x0003e8000c10110c */
[----:B------:R2:W4:Y:S01]  /*e540*/  @!P1 LDG.E.U8 R2, desc[UR12][R8.64+0x79] ;  /* 0x0000790c08029981 */ /* 0x000522000c1e1100 */
[----:B------:R-:W-:Y:S01]  /*e550*/  IADD3 R13, P0, R10, 0xc0, RZ ;  /* 0x000000c00a0d7810 */ /* 0x000fe20007f1e0ff */
[----:B------:R-:W-:-:S04]  /*e560*/  IMAD.U32 R19, RZ, RZ, UR6 ;  /* 0x00000006ff137e24 */ /* 0x000fc8000f8e00ff */
[----:B------:R-:W-:Y:S01]  /*e570*/  IMAD.X R16, RZ, RZ, R11, P0 ;  /* 0x000000ffff107224 */ /* 0x000fe200000e060b */
[----:B------:R-:W-:Y:S01]  /*e580*/  ISETP.GE.AND P0, PT, R12, 0xc1, PT ;  /* 0x000000c10c00780c */ /* 0x000fe20003f06270 */
[----:B-1----:R-:W-:Y:S01]  /*e590*/  IMAD.WIDE.U32 R6, R13, UR16, R14 ;  /* 0x000000100d067c25 */ /* 0x002fe2000f8e000e */
[----:B------:R-:W-:Y:S02]  /*e5a0*/  @!P1 LEA R19, P2, R19, R4, 0x7 ;  /* 0x0000000413139211 */ /* 0x000fe400078438ff */
[----:B------:R-:W-:Y:S01]  /*e5b0*/  ISETP.LT.OR P3, PT, R0, 0x1, !P0 ;  /* 0x000000010000780c */ /* 0x000fe20004761670 */
[----:B--2---:R-:W-:Y:S01]  /*e5c0*/  IMAD R8, R16, UR16, RZ ;  /* 0x0000001010087c24 */ /* 0x004fe2000f8e02ff */
[----:B------:R-:W-:Y:S02]  /*e5d0*/  @!P1 LEA.HI.X R18, R23, R3, R18, 0x7, P2 ;  /* 0x0000000317129211 */ /* 0x000fe400010f3c12 */
[----:B------:R-:W-:Y:S01]  /*e5e0*/  IADD3 R6, P2, R6, UR18, RZ ;  /* 0x0000001206067c10 */ /* 0x000fe2000ff5e0ff */
[----:B------:R-:W-:Y:S01]  /*e5f0*/  IMAD R13, R13, UR17, R8 ;  /* 0x000000110d0d7c24 */ /* 0x000fe2000f8e0208 */
[----:B0-----:R-:W-:-:S04]  /*e600*/  @!P1 IADD3 R16, P4, P5, R19, UR8, R20 ;  /* 0x0000000813109c10 */ /* 0x001fc8000fd9e014 */
[----:B------:R-:W-:Y:S02]  /*e610*/  @!P1 IADD3.X R17, R18, UR5, R21, P4, P5 ;  /* 0x0000000512119c10 */ /* 0x000fe4000a7ea415 */
        /* <DEDUP_REMOVED lines=12> */
[----:B------:R-:W-:Y:S01]  /*e6e0*/  VOTEU.ALL UP0, P3 ;  /* 0x00000000003f7886 */ /* 0x000fe20001800000 */
[----:B------:R-:W-:-:S04]  /*e6f0*/  ISETP.LT.OR P2, PT, R0, 0x2, !P0 ;  /* 0x000000020000780c */ /* 0x000fc80004741670 */
[----:B------:R-:W-:Y:S01]  /*e700*/  @!UP0 UIMAD UR4, UR7, 0xc0, URZ ;  /* 0x000000c0070488a4 */ /* 0x000fe2000f8e023f */
[----:B--2---:R-:W-:-:S04]  /*e710*/  LOP3.LUT R2, R2, 0xff, RZ, 0xc0, !PT ;  /* 0x000000ff02027812 */ /* 0x004fc800078ec0ff */
[----:B------:R-:W-:-:S05]  /*e720*/  F2FP.F16.E4M3.UNPACK_B R2, R2 ;  /* 0x00000002ff02723e */ /* 0x000fca00020006ff */
[----:B------:R-:W-:Y:S02]  /*e730*/  HADD2.F32 R13, -RZ, R2.H0_H0 ;  /* 0x20000002ff0d7230 */ /* 0x000fe40000004100 */
[----:B------:R-:W-:-:S03]  /*e740*/  @!P3 IMAD.MOV.U32 R2, RZ, RZ, R4 ;  /* 0x000000ffff02b224 */ /* 0x000fc600078e0004 */
[----:B------:R-:W-:Y:S01]  /*e750*/  FMUL R13, R13, UR15 ;  /* 0x0000000f0d0d7c20 */ /* 0x000fe20008400000 */
[----:B------:R-:W-:-:S04]  /*e760*/  @!P3 IMAD.WIDE.U32 R8, R9, 0xc0, R2 ;  /* 0x000000c00908b825 */ /* 0x000fc800078e0002 */
[----:B------:R-:W-:Y:S01]  /*e770*/  FFMA R13, R24, UR14, R13 ;  /* 0x0000000e180d7c23 */ /* 0x000fe2000800000d */
[----:B0-----:R-:W-:-:S04]  /*e780*/  @!P3 IADD3 R8, P1, R8, R20, RZ ;  /* 0x000000140808b210 */ /* 0x001fc80007f3e0ff */
[----:B-1----:R-:W-:Y:S02]  /*e790*/  F2FP.SATFINITE.E4M3.F32.PACK_AB_MERGE_C R19, RZ, R13, RZ ;  /* 0x0000000dff13723e */ /* 0x002fe400048070ff */
[----:B------:R-:W-:Y:S02]  /*e7a0*/  @!P3 IADD3.X R9, R21, UR4, R9, P1, !PT ;  /* 0x000000041509bc10 */ /* 0x000fe40008ffe409 */
[----:B------:R-:W-:Y:S01]  /*e7b0*/  PRMT R13, RZ, 0x7610, R13 ;  /* 0x00007610ff0d7816 */ /* 0x000fe2000000000d */
[----:B------:R-:W0:Y:S02]  /*e7c0*/  @!P2 LDC.64 R20, c[0x0][0x650] ;  /* 0x00019400ff14ab82 */ /* 0x000e240000000a00 */
[----:B------:R1:W-:Y:S04]  /*e7d0*/  @!P3 STG.E.U8 desc[UR12][R8.64], R19 ;  /* 0x000000130800b986 */ /* 0x0003e8000c10110c */
[----:B------:R-:W2:Y:S01]  /*e7e0*/  @!P2 LDG.E.U8 R13, desc[UR12][R6.64+0x1] ;  /* 0x0000010c060da981 */ /* 0x000ea2000c1e1100 */
[----:B------:R-:W-:Y:S01]  /*e7f0*/  IADD3 R17, P3, R10, 0xc8, RZ ;  /* 0x000000c80a117810 */ /* 0x000fe20007f7e0ff */
[----:B------:R-:W-:Y:S01]  /*e800*/  VOTEU.ALL UP0, P2 ;  /* 0x00000000003f7886 */ /* 0x000fe20001000000 */
[----:B------:R-:W-:-:S03]  /*e810*/  ISETP.GE.AND P1, PT, R12, 0xc9, PT ;  /* 0x000000c90c00780c */ /* 0x000fc60003f26270 */
[----:B------:R-:W-:Y:S02]  /*e820*/  IMAD.X R11, RZ, RZ, R11, P3 ;  /* 0x000000ffff0b7224 */ /* 0x000fe400018e060b */
[----:B-1----:R-:W-:Y:S02]  /*e830*/  @!P2 IMAD.MOV.U32 R8, RZ, RZ, R4 ;  /* 0x000000ffff08a224 */ /* 0x002fe400078e0004 */
[----:B------:R-:W-:Y:S01]  /*e840*/  @!P2 IMAD.MOV.U32 R9, RZ, RZ, R3 ;  /* 0x000000ffff09a224 */ /* 0x000fe200078e0003 */
[----:B------:R-:W-:Y:S01]  /*e850*/  ISETP.LT.OR P3, PT, R0, 0x1, !P1 ;  /* 0x000000010000780c */ /* 0x000fe20004f61670 */
[----:B------:R-:W-:Y:S01]  /*e860*/  IMAD.WIDE.U32 R14, R17, UR16, R14 ;  /* 0x00000010110e7c25 */ /* 0x000fe2000f8e000e */
[----:B------:R-:W-:-:S03]  /*e870*/  @!UP0 UIMAD UR4, UR7, 0xc0, URZ ;  /* 0x000000c0070488a4 */ /* 0x000fc6000f8e023f */
[----:B------:R-:W-:-:S04]  /*e880*/  @!P2 IMAD.WIDE.U32 R8, R23, 0xc0, R8 ;  /* 0x000000c01708a825 */ /* 0x000fc800078e0008 */
[----:B------:R-:W-:-:S04]  /*e890*/  IMAD R12, R11, UR16, RZ ;  /* 0x000000100b0c7c24 */ /* 0x000fc8000f8e02ff */
[--C-:B------:R-:W-:Y:S01]  /*e8a0*/  IMAD R17, R17, UR17, R12.reuse ;  /* 0x0000001111117c24 */ /* 0x100fe2000f8e020c */
[----:B------:R-:W-:Y:S02]  /*e8b0*/  PRMT R12, RZ, 0x7610, R12 ;  /* 0x00007610ff0c7816 */ /* 0x000fe4000000000c */
[----:B--2---:R-:W-:-:S04]  /*e8c0*/  LOP3.LUT R13, R13, 0xff, RZ, 0xc0, !PT ;  /* 0x000000ff0d0d7812 */ /* 0x004fc800078ec0ff */
[----:B------:R-:W-:-:S05]  /*e8d0*/  F2FP.F16.E4M3.UNPACK_B R13, R13 ;  /* 0x0000000dff0d723e */ /* 0x000fca00020006ff */
[----:B------:R-:W-:-:S05]  /*e8e0*/  HADD2.F32 R13, -RZ, R13.H0_H0 ;  /* 0x2000000dff0d7230 */ /* 0x000fca0000004100 */
[----:B------:R-:W-:-:S04]  /*e8f0*/  FMUL R10, R13, UR15 ;  /* 0x0000000f0d0a7c20 */ /* 0x000fc80008400000 */
[----:B------:R-:W-:Y:S01]  /*e900*/  FFMA R25, R25, UR14, R10 ;  /* 0x0000000e19197c23 */ /* 0x000fe2000800000a */
[----:B0-----:R-:W-:Y:S02]  /*e910*/  @!P2 IADD3 R10, P5, R8, R20, RZ ;  /* 0x00000014080aa210 */ /* 0x001fe40007fbe0ff */
[----:B------:R-:W-:Y:S02]  /*e920*/  IADD3 R8, P4, R14, UR18, RZ ;  /* 0x000000120e087c10 */ /* 0x000fe4000ff9e0ff */
[----:B------:R-:W-:Y:S02]  /*e930*/  @!P2 IADD3.X R11, R21, UR4, R9, P5, !PT ;  /* 0x00000004150bac10 */ /* 0x000fe4000affe409 */
[----:B------:R-:W-:Y:S02]  /*e940*/  F2FP.SATFINITE.E4M3.F32.PACK_AB_MERGE_C R25, RZ, R25, RZ ;  /* 0x00000019ff19723e */ /* 0x000fe400048070ff */
[----:B------:R-:W-:Y:S02]  /*e950*/  IADD3.X R9, R15, UR19, R17, P4, !PT ;  /* 0x000000130f097c10 */ /* 0x000fe4000a7fe411 */
[----:B------:R-:W0:Y:S01]  /*e960*/  @!P3 LDC.64 R16, c[0x0][0x650] ;  /* 0x00019400ff10bb82 */ /* 0x000e220000000a00 */
[----:B------:R1:W-:Y:S04]  /*e970*/  @!P2 STG.E.U8 desc[UR12][R10.64+0x1], R25 ;  /* 0x000001190a00a986 */ /* 0x0003e8000c10110c */
[----:B------:R-:W2:Y:S01]  /*e980*/  @!P3 LDG.E.U8 R12, desc[UR12][R8.64] ;  /* 0x0000000c080cb981 */ /* 0x000ea2000c1e1100 */
[----:B------:R-:W-:Y:S01]  /*e990*/  VOTEU.ALL UP0, P3 ;  /* 0x00000000003f7886 */ /* 0x000fe20001800000 */
[----:B------:R-:W-:-:S02]  /*e9a0*/  IMAD.U32 R13, RZ, RZ, UR6 ;  /* 0x00000006ff0d7e24 */ /* 0x000fc4000f8e00ff */
[----:B-1----:R-:W-:Y:S02]  /*e9b0*/  @!P3 IMAD.MOV.U32 R10, RZ, RZ, R4 ;  /* 0x000000ffff0ab224 */ /* 0x002fe400078e0004 */
[----:B------:R-:W-:Y:S01]  /*e9c0*/  @!P3 IMAD.MOV.U32 R11, RZ, RZ, R3 ;  /* 0x000000ffff0bb224 */ /* 0x000fe200078e0003 */
[----:B------:R-:W-:Y:S01]  /*e9d0*/  @!UP0 UIMAD UR4, UR7, 0xc0, URZ ;  /* 0x000000c0070488a4 */ /* 0x000fe2000f8e023f */
[----:B------:R-:W-:Y:S02]  /*e9e0*/  ISETP.LT.OR P2, PT, R0, 0x2, !P1 ;  /* 0x000000020000780c */ /* 0x000fe40004f41670 */
[----:B--2---:R-:W-:-:S04]  /*e9f0*/  LOP3.LUT R12, R12, 0xff, RZ, 0xc0, !PT ;  /* 0x000000ff0c0c7812 */ /* 0x004fc800078ec0ff */
[----:B------:R-:W-:-:S05]  /*ea00*/  F2FP.F16.E4M3.UNPACK_B R12, R12 ;  /* 0x0000000cff0c723e */ /* 0x000fca00020006ff */
[----:B------:R-:W-:Y:S02]  /*ea10*/  HADD2.F32 R14, -RZ, R12.H0_H0 ;  /* 0x2000000cff0e7230 */ /* 0x000fe40000004100 */
[----:B------:R-:W-:-:S04]  /*ea20*/  @!P3 IMAD.WIDE.U32 R12, R13, 0xc0, R10 ;  /* 0x000000c00d0cb825 */ /* 0x000fc800078e000a */
[----:B------:R-:W-:Y:S01]  /*ea30*/  FMUL R11, R14, UR15 ;  /* 0x0000000f0e0b7c20 */ /* 0x000fe20008400000 */
[----:B------:R-:W-:Y:S01]  /*ea40*/  @!P3 VIADD R14, R13, UR4 ;  /* 0x000000040d0ebc36 */ /* 0x000fe20008000000 */
[----:B0-----:R-:W-:Y:S02]  /*ea50*/  @!P3 IADD3 R10, P4, P5, R12, UR8, R16 ;  /* 0x000000080c0abc10 */ /* 0x001fe4000fd9e010 */
[----:B------:R-:W-:Y:S01]  /*ea60*/  FFMA R26, R26, UR14, R11 ;  /* 0x0000000e1a1a7c23 */ /* 0x000fe2000800000b */
[----:B------:R-:W-:Y:S02]  /*ea70*/  PRMT R12, RZ, 0x7610, R12 ;  /* 0x00007610ff0c7816 */ /* 0x000fe4000000000c */
[----:B------:R-:W-:Y:S02]  /*ea80*/  @!P3 IADD3.X R11, R14, UR5, R17, P4, P5 ;  /* 0x000000050e0bbc10 */ /* 0x000fe4000a7ea411 */
[----:B------:R-:W-:Y:S01]  /*ea90*/  F2FP.SATFINITE.E4M3.F32.PACK_AB_MERGE_C R15, RZ, R26, RZ ;  /* 0x0000001aff0f723e */ /* 0x000fe200048070ff */
[----:B------:R-:W0:Y:S04]  /*eaa0*/  @!P2 LDC.64 R16, c[0x0][0x650] ;  /* 0x00019400ff10ab82 */ /* 0x000e280000000a00 */
[----:B------:R1:W-:Y:S04]  /*eab0*/  @!P3 STG.E.U8 desc[UR12][R10.64], R15 ;  /* 0x0000000f0a00b986 */ /* 0x0003e8000c10110c */
[----:B------:R-:W2:Y:S01]  /*eac0*/  @!P2 LDG.E.U8 R12, desc[UR12][R8.64+0x1] ;  /* 0x0000010c080ca981 */ /* 0x000ea2000c1e1100 */
[----:B------:R-:W-:Y:S01]  /*ead0*/  VOTEU.ALL UP0, P2 ;  /* 0x00000000003f7886 */ /* 0x000fe20001000000 */
[----:B------:R-:W-:-:S04]  /*eae0*/  IMAD.U32 R13, RZ, RZ, UR6 ;  /* 0x00000006ff0d7e24 */ /* 0x000fc8000f8e00ff */
[----:B------:R-:W-:Y:S01]  /*eaf0*/  @!UP0 UIMAD UR4, UR7, 0xc0, URZ ;  /* 0x000000c0070488a4 */ /* 0x000fe2000f8e023f */
[----:B-1----:R-:W-:Y:S02]  /*eb00*/  @!P2 IMAD.MOV.U32 R10, RZ, RZ, R4 ;  /* 0x000000ffff0aa224 */ /* 0x002fe400078e0004 */
[----:B------:R-:W-:Y:S01]  /*eb10*/  @!P2 IMAD.MOV.U32 R11, RZ, RZ, R3 ;  /* 0x000000ffff0ba224 */ /* 0x000fe200078e0003 */
[----:B------:R-:W-:-:S13]  /*eb20*/  ISETP.LT.OR P3, PT, R0, 0x9, !P0 ;  /* 0x000000090000780c */ /* 0x000fda0004761670 */
[----:B------:R-:W1:Y:S01]  /*eb30*/  @!P3 LDC.64 R18, c[0x0][0x650] ;  /* 0x00019400ff12bb82 */ /* 0x000e620000000a00 */
[----:B--2---:R-:W-:-:S04]  /*eb40*/  LOP3.LUT R12, R12, 0xff, RZ, 0xc0, !PT ;  /* 0x000000ff0c0c7812 */ /* 0x004fc800078ec0ff */
[----:B------:R-:W-:-:S05]  /*eb50*/  F2FP.F16.E4M3.UNPACK_B R12, R12 ;  /* 0x0000000cff0c723e */ /* 0x000fca00020006ff */
[----:B------:R-:W-:Y:S02]  /*eb60*/  HADD2.F32 R14, -RZ, R12.H0_H0 ;  /* 0x2000000cff0e7230 */ /* 0x000fe40000004100 */
[----:B------:R-:W-:-:S04]  /*eb70*/  @!P2 IMAD.WIDE.U32 R12, R13, 0xc0, R10 ;  /* 0x000000c00d0ca825 */ /* 0x000fc800078e000a */
[----:B------:R-:W-:Y:S01]  /*eb80*/  FMUL R14, R14, UR15 ;  /* 0x0000000f0e0e7c20 */ /* 0x000fe20008400000 */
[----:B------:R-:W-:Y:S01]  /*eb90*/  @!P2 VIADD R10, R13, UR4 ;  /* 0x000000040d0aac36 */ /* 0x000fe20008000000 */
[----:B0-----:R-:W-:Y:S02]  /*eba0*/  @!P2 IADD3 R12, P4, P5, R12, UR8, R16 ;  /* 0x000000080c0cac10 */ /* 0x001fe4000fd9e010 */
[----:B------:R-:W-:Y:S02]  /*ebb0*/  FFMA R14, R27, UR14, R14 ;  /* 0x0000000e1b0e7c23 */ /* 0x000fe4000800000e */
[----:B------:R-:W-:Y:S02]  /*ebc0*/  @!P2 IADD3.X R13, R10, UR5, R17, P4, P5 ;  /* 0x000000050a0dac10 */ /* 0x000fe4000a7ea411 */
[----:B------:R-:W-:Y:S02]  /*ebd0*/  PRMT R10, RZ, 0x7610, R10 ;  /* 0x00007610ff0a7816 */ /* 0x000fe4000000000a */
[----:B------:R-:W-:-:S05]  /*ebe0*/  F2FP.SATFINITE.E4M3.F32.PACK_AB_MERGE_C R17, RZ, R14, RZ ;  /* 0x0000000eff11723e */ /* 0x000fca00048070ff */
[----:B------:R0:W-:Y:S04]  /*ebf0*/  @!P2 STG.E.U8 desc[UR12][R12.64+0x1], R17 ;  /* 0x000001110c00a986 */ /* 0x0001e8000c10110c */
[----:B------:R-:W2:Y:S01]  /*ec00*/  @!P3 LDG.E.U8 R10, desc[UR12][R6.64+0x8] ;  /* 0x0000080c060ab981 */ /* 0x000ea2000c1e1100 */
[----:B------:R-:W-:Y:S02]  /*ec10*/  IMAD.U32 R15, RZ, RZ, UR6 ;  /* 0x00000006ff0f7e24 */ /* 0x000fe4000f8e00ff */
[----:B------:R-:W-:Y:S01]  /*ec20*/  @!P3 IMAD.MOV.U32 R11, RZ, RZ, R3 ;  /* 0x000000ffff0bb224 */ /* 0x000fe200078e0003 */
[----:B------:R-:W-:Y:S01]  /*ec30*/  VOTEU.ALL UP0, P3 ;  /* 0x00000000003f7886 */ /* 0x000fe20001800000 */
[----:B------:R-:W-:-:S04]  /*ec40*/  ISETP.LT.OR P4, PT, R0, 0xa, !P0 ;  /* 0x0000000a0000780c */ /* 0x000fc80004781670 */
[----:B------:R-:W-:Y:S01]  /*ec50*/  @!UP0 UIMAD UR4, UR7, 0xc0, URZ ;  /* 0x000000c0070488a4 */ /* 0x000fe2000f8e023f */
[----:B0-----:R-:W-:-:S08]  /*ec60*/  PRMT R12, RZ, 0x7610, R12 ;  /* 0x00007610ff0c7816 */ /* 0x001fd0000000000c */
[----:B------:R-:W0:Y:S01]  /*ec70*/  @!P4 LDC.64 R16, c[0x0][0x650] ;  /* 0x00019400ff10cb82 */ /* 0x000e220000000a00 */
[----:B--2---:R-:W-:-:S04]  /*ec80*/  LOP3.LUT R10, R10, 0xff, RZ, 0xc0, !PT ;  /* 0x000000ff0a0a7812 */ /* 0x004fc800078ec0ff */
[----:B------:R-:W-:-:S05]  /*ec90*/  F2FP.F16.E4M3.UNPACK_B R10, R10 ;  /* 0x0000000aff0a723e */ /* 0x000fca00020006ff */
[----:B------:R-:W-:Y:S02]  /*eca0*/  HADD2.F32 R14, -RZ, R10.H0_H0 ;  /* 0x2000000aff0e7230 */ /* 0x000fe40000004100 */
[----:B------:R-:W-:-:S04]  /*ecb0*/  @!P3 IMAD.MOV.U32 R10, RZ, RZ, R4 ;  /* 0x000000ffff0ab224 */ /* 0x000fc800078e0004 */
[----:B------:R-:W-:-:S04]  /*ecc0*/  @!P3 IMAD.WIDE.U32 R10, R15, 0xc0, R10 ;  /* 0x000000c00f0ab825 */ /* 0x000fc800078e000a */
[----:B------:R-:W-:-:S04]  /*ecd0*/  FMUL R15, R14, UR15 ;  /* 0x0000000f0e0f7c20 */ /* 0x000fc80008400000 */
[----:B------:R-:W-:Y:S01]  /*ece0*/  FFMA R15, R28, UR14, R15 ;  /* 0x0000000e1c0f7c23 */ /* 0x000fe2000800000f */
[----:B-1----:R-:W-:-:S04]  /*ecf0*/  @!P3 IADD3 R10, P2, R10, R18, RZ ;  /* 0x000000120a0ab210 */ /* 0x002fc80007f5e0ff */
[----:B------:R-:W-:Y:S02]  /*ed00*/  @!P3 IADD3.X R11, R19, UR4, R11, P2, !PT ;  /* 0x00000004130bbc10 */ /* 0x000fe400097fe40b */
[----:B------:R-:W-:-:S05]  /*ed10*/  F2FP.SATFINITE.E4M3.F32.PACK_AB_MERGE_C R15, RZ, R15, RZ ;  /* 0x0000000fff0f723e */ /* 0x000fca00048070ff */
[----:B------:R1:W-:Y:S04]  /*ed20*/  @!P3 STG.E.U8 desc[UR12][R10.64+0x8], R15 ;  /* 0x0000080f0a00b986 */ /* 0x0003e8000c10110c */
[----:B------:R-:W2:Y:S01]  /*ed30*/  @!P4 LDG.E.U8 R12, desc[UR12][R6.64+0x9] ;  /* 0x0000090c060cc981 */ /* 0x000ea2000c1e1100 */
[----:B------:R-:W-:Y:S01]  /*ed40*/  IMAD.U32 R13, RZ, RZ, UR6 ;  /* 0x00000006ff0d7e24 */ /* 0x000fe2000f8e00ff */
[----:B------:R-:W-:Y:S01]  /*ed50*/  VOTEU.ALL UP0, P4 ;  /* 0x00000000003f7886 */ /* 0x000fe20002000000 */
[----:B-1----:R-:W-:Y:S02]  /*ed60*/  @!P4 IMAD.MOV.U32 R10, RZ, RZ, R4 ;  /* 0x000000ffff0ac224 */ /* 0x002fe400078e0004 */
[----:B------:R-:W-:Y:S01]  /*ed70*/  @!P4 IMAD.MOV.U32 R11, RZ, RZ, R3 ;  /* 0x000000ffff0bc224 */ /* 0x000fe200078e0003 */
[----:B------:R-:W-:Y:S01]  /*ed80*/  ISETP.LT.OR P2, PT, R0, 0x9, !P1 ;  /* 0x000000090000780c */ /* 0x000fe20004f41670 */
[----:B------:R-:W-:Y:S01]  /*ed90*/  @!UP0 UIMAD UR4, UR7, 0xc0, URZ ;  /* 0x000000c0070488a4 */ /* 0x000fe2000f8e023f */
[----:B--2---:R-:W-:-:S04]  /*eda0*/  LOP3.LUT R12, R12, 0xff, RZ, 0xc0, !PT ;  /* 0x000000ff0c0c7812 */ /* 0x004fc800078ec0ff */
[----:B------:R-:W-:-:S05]  /*edb0*/  F2FP.F16.E4M3.UNPACK_B R12, R12 ;  /* 0x0000000cff0c723e */ /* 0x000fca00020006ff */
[----:B------:R-:W-:Y:S02]  /*edc0*/  HADD2.F32 R14, -RZ, R12.H0_H0 ;  /* 0x2000000cff0e7230 */ /* 0x000fe40000004100 */
[----:B------:R-:W-:-:S04]  /*edd0*/  @!P4 IMAD.WIDE.U32 R12, R13, 0xc0, R10 ;  /* 0x000000c00d0cc825 */ /* 0x000fc800078e000a */
[----:B------:R-:W-:Y:S01]  /*ede0*/  FMUL R14, R14, UR15 ;  /* 0x0000000f0e0e7c20 */ /* 0x000fe20008400000 */
[----:B0-----:R-:W-:-:S03]  /*edf0*/  @!P4 IADD3 R10, P3, R12, R16, RZ ;  /* 0x000000100c0ac210 */ /* 0x001fc60007f7e0ff */
[----:B------:R-:W-:Y:S01]  /*ee00*/  FFMA R14, R29, UR14, R14 ;  /* 0x0000000e1d0e7c23 */ /* 0x000fe2000800000e */
[----:B------:R-:W-:Y:S02]  /*ee10*/  PRMT R12, RZ, 0x7610, R12 ;  /* 0x00007610ff0c7816 */ /* 0x000fe4000000000c */
[----:B------:R-:W-:Y:S02]  /*ee20*/  @!P4 IADD3.X R11, R17, UR4, R13, P3, !PT ;  /* 0x00000004110bcc10 */ /* 0x000fe40009ffe40d */
        /* <DEDUP_REMOVED lines=19> */
[----:B------:R-:W-:Y:S01]  /*ef60*/  PRMT R10, RZ, 0x7610, R10 ;  /* 0x00007610ff0a7816 */ /* 0x000fe2000000000a */
[----:B------:R-:W0:Y:S01]  /*ef70*/  @!P3 LDC.64 R16, c[0x0][0x650] ;  /* 0x00019400ff10bb82 */ /* 0x000e220000000a00 */
[----:B------:R-:W-:-:S05]  /*ef80*/  F2FP.SATFINITE.E4M3.F32.PACK_AB_MERGE_C R15, RZ, R11, RZ ;  /* 0x0000000bff0f723e */ /* 0x000fca00048070ff */
[----:B------:R1:W-:Y:S04]  /*ef90*/  @!P2 STG.E.U8 desc[UR12][R12.64+0x8], R15 ;  /* 0x0000080f0c00a986 */ /* 0x0003e8000c10110c */
[----:B------:R-:W2:Y:S01]  /*efa0*/  @!P3 LDG.E.U8 R10, desc[UR12][R8.64+0x9] ;  /* 0x0000090c080ab981 */ /* 0x000ea2000c1e1100 */
[----:B------:R-:W-:Y:S01]  /*efb0*/  VOTEU.ALL UP0, P3 ;  /* 0x00000000003f7886 */ /* 0x000fe20001800000 */
[----:B------:R-:W-:Y:S02]  /*efc0*/  IMAD.U32 R19, RZ, RZ, UR6 ;  /* 0x00000006ff137e24 */ /* 0x000fe4000f8e00ff */
[----:B------:R-:W-:Y:S02]  /*efd0*/  @!P3 IMAD.MOV.U32 R11, RZ, RZ, R3 ;  /* 0x000000ffff0bb224 */ /* 0x000fe400078e0003 */
[----:B------:R-:W-:Y:S01]  /*efe0*/  @!UP0 UIMAD UR4, UR7, 0xc0, URZ ;  /* 0x000000c0070488a4 */ /* 0x000fe2000f8e023f */
[----:B------:R-:W-:-:S02]  /*eff0*/  ISETP.LT.OR P2, PT, R0, 0x11, !P0 ;  /* 0x000000110000780c */ /* 0x000fc40004741670 */
[----:B--2---:R-:W-:-:S04]  /*f000*/  LOP3.LUT R10, R10, 0xff, RZ, 0xc0, !PT ;  /* 0x000000ff0a0a7812 */ /* 0x004fc800078ec0ff */
[----:B------:R-:W-:-:S05]  /*f010*/  F2FP.F16.E4M3.UNPACK_B R10, R10 ;  /* 0x0000000aff0a723e */ /* 0x000fca00020006ff */
[----:B------:R-:W-:Y:S02]  /*f020*/  HADD2.F32 R14, -RZ, R10.H0_H0 ;  /* 0x2000000aff0e7230 */ /* 0x000fe40000004100 */
[----:B------:R-:W-:-:S03]  /*f030*/  @!P3 IMAD.MOV.U32 R10, RZ, RZ, R4 ;  /* 0x000000ffff0ab224 */ /* 0x000fc600078e0004 */
[----:B------:R-:W-:Y:S01]  /*f040*/  FMUL R14, R14, UR15 ;  /* 0x0000000f0e0e7c20 */ /* 0x000fe20008400000 */
[----:B------:R-:W-:Y:S02]  /*f050*/  @!P3 IMAD.WIDE.U32 R10, R19, 0xc0, R10 ;  /* 0x000000c0130ab825 */ /* 0x000fe400078e000a */
[----:B------:R-:W2:Y:S02]  /*f060*/  @!P2 LDC.64 R18, c[0x0][0x650] ;  /* 0x00019400ff12ab82 */ /* 0x000ea40000000a00 */
[----:B------:R-:W-:Y:S01]  /*f070*/  FFMA R14, R31, UR14, R14 ;  /* 0x0000000e1f0e7c23 */ /* 0x000fe2000800000e */
[----:B-1----:R-:W-:Y:S01]  /*f080*/  @!P3 VIADD R12, R11, UR4 ;  /* 0x000000040b0cbc36 */ /* 0x002fe20008000000 */
[----:B0-----:R-:W-:-:S04]  /*f090*/  @!P3 IADD3 R10, P4, P5, R10, UR8, R16 ;  /* 0x000000080a0abc10 */ /* 0x001fc8000fd9e010 */
[----:B------:R-:W-:Y:S02]  /*f0a0*/  @!P3 IADD3.X R11, R12, UR5, R17, P4, P5 ;  /* 0x000000050c0bbc10 */ /* 0x000fe4000a7ea411 */
[----:B------:R-:W-:Y:S02]  /*f0b0*/  F2FP.SATFINITE.E4M3.F32.PACK_AB_MERGE_C R17, RZ, R14, RZ ;  /* 0x0000000eff11723e */ /* 0x000fe400048070ff */
[----:B------:R-:W-:-:S03]  /*f0c0*/  PRMT R12, RZ, 0x7610, R12 ;  /* 0x00007610ff0c7816 */ /* 0x000fc6000000000c */
[----:B------:R0:W-:Y:S04]  /*f0d0*/  @!P3 STG.E.U8 desc[UR12][R10.64+0x9], R17 ;  /* 0x000009110a00b986 */ /* 0x0001e8000c10110c */
[----:B------:R-:W4:Y:S01]  /*f0e0*/  @!P2 LDG.E.U8 R12, desc[UR12][R6.64+0x10] ;  /* 0x0000100c060ca981 */ /* 0x000f22000c1e1100 */
[----:B------:R-:W-:Y:S01]  /*f0f0*/  IMAD.U32 R13, RZ, RZ, UR6 ;  /* 0x00000006ff0d7e24 */ /* 0x000fe2000f8e00ff */
[----:B------:R-:W-:Y:S01]  /*f100*/  VOTEU.ALL UP0, P2 ;  /* 0x00000000003f7886 */ /* 0x000fe20001000000 */
[----:B0-----:R-:W-:Y:S02]  /*f110*/  @!P2 IMAD.MOV.U32 R10, RZ, RZ, R4 ;  /* 0x000000ffff0aa224 */ /* 0x001fe400078e0004 */
[----:B------:R-:W-:Y:S01]  /*f120*/  @!P2 IMAD.MOV.U32 R11, RZ, RZ, R3 ;  /* 0x000000ffff0ba224 */ /* 0x000fe200078e0003 */
[----:B------:R-:W-:Y:S01]  /*f130*/  ISETP.LT.OR P3, PT, R0, 0x12, !P0 ;  /* 0x000000120000780c */ /* 0x000fe20004761670 */
[----:B------:R-:W-:-:S12]  /*f140*/  @!UP0 UIMAD UR4, UR7, 0xc0, URZ ;  /* 0x000000c0070488a4 */ /* 0x000fd8000f8e023f */
[----:B------:R-:W0:Y:S01]  /*f150*/  @!P3 LDC.64 R16, c[0x0][0x650] ;  /* 0x00019400ff10bb82 */ /* 0x000e220000000a00 */
[----:B----4-:R-:W-:-:S04]  /*f160*/  LOP3.LUT R12, R12, 0xff, RZ, 0xc0, !PT ;  /* 0x000000ff0c0c7812 */ /* 0x010fc800078ec0ff */
[----:B------:R-:W-:-:S05]  /*f170*/  F2FP.F16.E4M3.UNPACK_B R12, R12 ;  /* 0x0000000cff0c723e */ /* 0x000fca00020006ff */
[----:B------:R-:W-:Y:S02]  /*f180*/  HADD2.F32 R14, -RZ, R12.H0_H0 ;  /* 0x2000000cff0e7230 */ /* 0x000fe40000004100 */
[----:B------:R-:W-:-:S04]  /*f190*/  @!P2 IMAD.WIDE.U32 R12, R13, 0xc0, R10 ;  /* 0x000000c00d0ca825 */ /* 0x000fc800078e000a */
[----:B------:R-:W-:Y:S01]  /*f1a0*/  FMUL R15, R14, UR15 ;  /* 0x0000000f0e0f7c20 */ /* 0x000fe20008400000 */
[----:B--2---:R-:W-:-:S03]  /*f1b0*/  @!P2 IADD3 R10, P4, R12, R18, RZ ;  /* 0x000000120c0aa210 */ /* 0x004fc60007f9e0ff */
[----:B------:R-:W-:Y:S01]  /*f1c0*/  FFMA R15, R32, UR14, R15 ;  /* 0x0000000e200f7c23 */ /* 0x000fe2000800000f */
[----:B------:R-:W-:Y:S02]  /*f1d0*/  PRMT R12, RZ, 0x7610, R12 ;  /* 0x00007610ff0c7816 */ /* 0x000fe4000000000c */
        /* <DEDUP_REMOVED lines=928> */
[----:B----4-:R-:W-:-:S05]  /*12be0*/  F2FP.F16.E4M3.UNPACK_B R12, R12 ;  /* 0x0000000cff0c723e */ /* 0x010fca00020006ff */
        /* <DEDUP_REMOVED lines=15> */
[----:B------:R-:W-:-:S12]  /*12ce0*/  @!UP0 UIMAD UR4, UR7, 0xc0, URZ ;  /* 0x000000c0070488a4 */ /* 0x000fd8000f8e023f */
[----:B------:R-:W1:Y:S01]  /*12cf0*/  @!P2 LDC.64 R18, c[0x0][0x650] ;  /* 0x00019400ff12ab82 */ /* 0x000e620000000a00 */
[----:B--2---:R-:W-:-:S05]  /*12d00*/  F2FP.F16.E4M3.UNPACK_B R12, R12 ;  /* 0x0000000cff0c723e */ /* 0x004fca00020006ff */
[----:B------:R-:W-:Y:S02]  /*12d10*/  HADD2.F32 R14, -RZ, R12.H0_H0 ;  /* 0x2000000cff0e7230 */ /* 0x000fe40000004100 */
[----:B------:R-:W-:-:S04]  /*12d20*/  @!P3 IMAD.WIDE.U32 R12, R13, 0xc0, R10 ;  /* 0x000000c00d0cb825 */ /* 0x000fc800078e000a */
[----:B------:R-:W-:Y:S01]  /*12d30*/  FMUL R14, R14, UR15 ;  /* 0x0000000f0e0e7c20 */ /* 0x000fe20008400000 */
[----:B0-----:R-:W-:-:S03]  /*12d40*/  @!P3 IADD3 R10, P4, R12, R16, RZ ;  /* 0x000000100c0ab210 */ /* 0x001fc60007f9e0ff */
[----:B------:R-:W-:Y:S01]  /*12d50*/  FFMA R14, R81, UR14, R14 ;  /* 0x0000000e510e7c23 */ /* 0x000fe2000800000e */
[----:B------:R-:W-:Y:S02]  /*12d60*/  PRMT R12, RZ, 0x7610, R12 ;  /* 0x00007610ff0c7816 */ /* 0x000fe4000000000c */
[----:B------:R-:W-:Y:S02]  /*12d70*/  @!P3 IADD3.X R11, R17, UR4, R13, P4, !PT ;  /* 0x00000004110bbc10 */ /* 0x000fe4000a7fe40d */
[----:B------:R-:W-:-:S05]  /*12d80*/  F2FP.SATFINITE.E4M3.F32.PACK_AB_MERGE_C R17, RZ, R14, RZ ;  /* 0x0000000eff11723e */ /* 0x000fca00048070ff */
[----:B------:R0:W-:Y:S04]  /*12d90*/  @!P3 STG.E.U8 desc[UR12][R10.64+0x71], R17 ;  /* 0x000071110a00b986 */ /* 0x0001e8000c10110c */
[----:B------:R-:W2:Y:S01]  /*12da0*/  @!P2 LDG.E.U8 R12, desc[UR12][R8.64+0x70] ;  /* 0x0000700c080ca981 */ /* 0x000ea2000c1e1100 */
[----:B------:R-:W-:Y:S01]  /*12db0*/  VOTEU.ALL UP0, P2 ;  /* 0x00000000003f7886 */ /* 0x000fe20001000000 */
[----:B------:R-:W-:-:S04]  /*12dc0*/  IMAD.U32 R13, RZ, RZ, UR6 ;  /* 0x00000006ff0d7e24 */ /* 0x000fc8000f8e00ff */
[----:B------:R-:W-:Y:S01]  /*12dd0*/  @!UP0 UIMAD UR4, UR7, 0xc0, URZ ;  /* 0x000000c0070488a4 */ /* 0x000fe2000f8e023f */
[----:B0-----:R-:W-:Y:S02]  /*12de0*/  @!P2 IMAD.MOV.U32 R10, RZ, RZ, R4 ;  /* 0x000000ffff0aa224 */ /* 0x001fe400078e0004 */
[----:B------:R-:W-:Y:S01]  /*12df0*/  @!P2 IMAD.MOV.U32 R11, RZ, RZ, R3 ;  /* 0x000000ffff0ba224 */ /* 0x000fe200078e0003 */
[----:B------:R-:W-:-:S13]  /*12e00*/  ISETP.LT.OR P3, PT, R0, 0x72, !P1 ;  /* 0x000000720000780c */ /* 0x000fda0004f61670 */
[----:B------:R-:W0:Y:S01]  /*12e10*/  @!P3 LDC.64 R16, c[0x0][0x650] ;  /* 0x00019400ff10bb82 */ /* 0x000e220000000a00 */
[----:B--2---:R-:W-:-:S05]  /*12e20*/  F2FP.F16.E4M3.UNPACK_B R12, R12 ;  /* 0x0000000cff0c723e */ /* 0x004fca00020006ff */
[----:B------:R-:W-:Y:S02]  /*12e30*/  HADD2.F32 R14, -RZ, R12.H0_H0 ;  /* 0x2000000cff0e7230 */ /* 0x000fe40000004100 */
[----:B------:R-:W-:-:S04]  /*12e40*/  @!P2 IMAD.WIDE.U32 R12, R13, 0xc0, R10 ;  /* 0x000000c00d0ca825 */ /* 0x000fc800078e000a */
[----:B------:R-:W-:Y:S01]  /*12e50*/  FMUL R15, R14, UR15 ;  /* 0x0000000f0e0f7c20 */ /* 0x000fe20008400000 */
[----:B------:R-:W-:Y:S01]  /*12e60*/  @!P2 VIADD R10, R13, UR4 ;  /* 0x000000040d0aac36 */ /* 0x000fe20008000000 */
[----:B-1----:R-:W-:Y:S02]  /*12e70*/  @!P2 IADD3 R12, P4, P5, R12, UR8, R18 ;  /* 0x000000080c0cac10 */ /* 0x002fe4000fd9e012 */
[----:B------:R-:W-:Y:S02]  /*12e80*/  FFMA R15, R82, UR14, R15 ;  /* 0x0000000e520f7c23 */ /* 0x000fe4000800000f */
[----:B------:R-:W-:Y:S02]  /*12e90*/  @!P2 IADD3.X R13, R10, UR5, R19, P4, P5 ;  /* 0x000000050a0dac10 */ /* 0x000fe4000a7ea413 */
[----:B------:R-:W-:Y:S02]  /*12ea0*/  PRMT R10, RZ, 0x7610, R10 ;  /* 0x00007610ff0a7816 */ /* 0x000fe4000000000a */
        /* <DEDUP_REMOVED lines=8> */
[----:B--2---:R-:W-:-:S05]  /*12f30*/  F2FP.F16.E4M3.UNPACK_B R10, R10 ;  /* 0x0000000aff0a723e */ /* 0x004fca00020006ff */
        /* <DEDUP_REMOVED lines=30> */
[----:B------:R2:W4:Y:S01]  /*13120*/  @!P0 LDG.E.U8 R12, desc[UR12][R6.64+0x79] ;  /* 0x0000790c060c8981 */ /* 0x000522000c1e1100 */
[----:B------:R-:W-:Y:S01]  /*13130*/  IMAD.U32 R13, RZ, RZ, UR6 ;  /* 0x00000006ff0d7e24 */ /* 0x000fe2000f8e00ff */
[----:B------:R-:W-:Y:S01]  /*13140*/  VOTEU.ALL UP0, P0 ;  /* 0x00000000003f7886 */ /* 0x000fe20000000000 */
[----:B------:R-:W-:Y:S01]  /*13150*/  ISETP.LT.OR P2, PT, R0, 0x79, !P1 ;  /* 0x000000790000780c */ /* 0x000fe20004f41670 */
[----:B--2---:R-:W-:Y:S02]  /*13160*/  @!P0 IMAD.MOV.U32 R6, RZ, RZ, R4 ;  /* 0x000000ffff068224 */ /* 0x004fe400078e0004 */
[----:B------:R-:W-:Y:S01]  /*13170*/  @!P0 IMAD.MOV.U32 R7, RZ, RZ, R3 ;  /* 0x000000ffff078224 */ /* 0x000fe200078e0003 */
[----:B------:R-:W-:Y:S01]  /*13180*/  @!UP0 UIMAD UR4, UR7, 0xc0, URZ ;  /* 0x000000c0070488a4 */ /* 0x000fe2000f8e023f */
[----:B-1----:R-:W-:-:S02]  /*13190*/  PRMT R10, RZ, 0x7610, R10 ;  /* 0x00007610ff0a7816 */ /* 0x002fc4000000000a */
[----:B----4-:R-:W-:-:S05]  /*131a0*/  F2FP.F16.E4M3.UNPACK_B R12, R12 ;  /* 0x0000000cff0c723e */ /* 0x010fca00020006ff */
[----:B------:R-:W-:Y:S02]  /*131b0*/  HADD2.F32 R14, -RZ, R12.H0_H0 ;  /* 0x2000000cff0e7230 */ /* 0x000fe40000004100 */
[----:B------:R-:W-:-:S04]  /*131c0*/  @!P0 IMAD.WIDE.U32 R12, R13, 0xc0, R6 ;  /* 0x000000c00d0c8825 */ /* 0x000fc800078e0006 */
[----:B------:R-:W-:Y:S01]  /*131d0*/  FMUL R14, R14, UR15 ;  /* 0x0000000f0e0e7c20 */ /* 0x000fe20008400000 */
[----:B0-----:R-:W-:-:S03]  /*131e0*/  @!P0 IADD3 R6, P3, R12, R16, RZ ;  /* 0x000000100c068210 */ /* 0x001fc60007f7e0ff */
[----:B------:R-:W-:Y:S01]  /*131f0*/  FFMA R14, R85, UR14, R14 ;  /* 0x0000000e550e7c23 */ /* 0x000fe2000800000e */
[----:B------:R-:W-:Y:S02]  /*13200*/  @!P0 IADD3.X R7, R17, UR4, R13, P3, !PT ;  /* 0x0000000411078c10 */ /* 0x000fe40009ffe40d */
[----:B------:R-:W0:Y:S02]  /*13210*/  @!P2 LDC.64 R16, c[0x0][0x650] ;  /* 0x00019400ff10ab82 */ /* 0x000e240000000a00 */
[----:B------:R-:W-:-:S05]  /*13220*/  F2FP.SATFINITE.E4M3.F32.PACK_AB_MERGE_C R15, RZ, R14, RZ ;  /* 0x0000000eff0f723e */ /* 0x000fca00048070ff */
[----:B------:R1:W-:Y:S04]  /*13230*/  @!P0 STG.E.U8 desc[UR12][R6.64+0x79], R15 ;  /* 0x0000790f06008986 */ /* 0x0003e8000c10110c */
[----:B------:R-:W2:Y:S01]  /*13240*/  @!P2 LDG.E.U8 R10, desc[UR12][R8.64+0x78] ;  /* 0x0000780c080aa981 */ /* 0x000ea2000c1e1100 */
[----:B------:R-:W-:Y:S01]  /*13250*/  VOTEU.ALL UP0, P2 ;  /* 0x00000000003f7886 */ /* 0x000fe20001000000 */
[----:B------:R-:W-:Y:S02]  /*13260*/  IMAD.U32 R11, RZ, RZ, UR6 ;  /* 0x00000006ff0b7e24 */ /* 0x000fe4000f8e00ff */
[----:B-1----:R-:W-:Y:S02]  /*13270*/  @!P2 IMAD.MOV.U32 R6, RZ, RZ, R4 ;  /* 0x000000ffff06a224 */ /* 0x002fe400078e0004 */
[----:B------:R-:W-:Y:S01]  /*13280*/  @!P2 IMAD.MOV.U32 R7, RZ, RZ, R3 ;  /* 0x000000ffff07a224 */ /* 0x000fe200078e0003 */
[----:B------:R-:W-:Y:S01]  /*13290*/  @!UP0 UIMAD UR4, UR7, 0xc0, URZ ;  /* 0x000000c0070488a4 */ /* 0x000fe2000f8e023f */
[----:B------:R-:W-:Y:S01]  /*132a0*/  ISETP.LT.OR P1, PT, R0, 0x7a, !P1 ;  /* 0x0000007a0000780c */ /* 0x000fe20004f21670 */
[----:B------:R-:W-:Y:S01]  /*132b0*/  BSSY B0, `(.L_x_23) ;  /* 0x000000e000007945 */ /* 0x000fe20003800000 */
[----:B------:R-:W-:-:S02]  /*132c0*/  PRMT R0, RZ, 0x7610, R0 ;  /* 0x00007610ff007816 */ /* 0x000fc40000000000 */
[----:B--2---:R-:W-:-:S05]  /*132d0*/  F2FP.F16.E4M3.UNPACK_B R10, R10 ;  /* 0x0000000aff0a723e */ /* 0x004fca00020006ff */
[----:B------:R-:W-:Y:S02]  /*132e0*/  HADD2.F32 R12, -RZ, R10.H0_H0 ;  /* 0x2000000aff0c7230 */ /* 0x000fe40000004100 */
[----:B------:R-:W-:-:S04]  /*132f0*/  @!P2 IMAD.WIDE.U32 R10, R11, 0xc0, R6 ;  /* 0x000000c00b0aa825 */ /* 0x000fc800078e0006 */
[----:B------:R-:W-:Y:S01]  /*13300*/  FMUL R13, R12, UR15 ;  /* 0x0000000f0c0d7c20 */ /* 0x000fe20008400000 */
[----:B0-----:R-:W-:Y:S01]  /*13310*/  @!P2 IADD3 R6, P0, P3, R10, UR8, R16 ;  /* 0x000000080a06ac10 */ /* 0x001fe2000fb1e010 */
[----:B------:R-:W-:Y:S02]  /*13320*/  @!P2 VIADD R10, R11, UR4 ;  /* 0x000000040b0aac36 */ /* 0x000fe40008000000 */
[----:B---3--:R-:W-:-:S03]  /*13330*/  FFMA R13, R86, UR14, R13 ;  /* 0x0000000e560d7c23 */ /* 0x008fc6000800000d */
[----:B------:R-:W-:Y:S02]  /*13340*/  @!P2 IADD3.X R7, R10, UR5, R17, P0, P3 ;  /* 0x000000050a07ac10 */ /* 0x000fe400087e6411 */
[----:B------:R-:W-:-:S05]  /*13350*/  F2FP.SATFINITE.E4M3.F32.PACK_AB_MERGE_C R13, RZ, R13, RZ ;  /* 0x0000000dff0d723e */ /* 0x000fca00048070ff */
[----:B------:R0:W-:Y:S01]  /*13360*/  @!P2 STG.E.U8 desc[UR12][R6.64+0x78], R13 ;  /* 0x0000780d0600a986 */ /* 0x0001e2000c10110c */
[----:B------:R-:W-:Y:S05]  /*13370*/  @P1 BRA `(.L_x_24) ;  /* 0x0000000000041947 */ /* 0x000fea0003800000 */
[----:B------:R1:W5:Y:S02]  /*13380*/  LDG.E.U8 R0, desc[UR12][R8.64+0x79] ;  /* 0x0000790c08007981 */ /* 0x000364000c1e1100 */
.L_x_24:
[----:B------:R-:W-:Y:S05]  /*13390*/  BSYNC B0 ;  /* 0x0000000000007941 */ /* 0x000fea0003800000 */
.L_x_23:
[----:B-----5:R-:W-:-:S05]  /*133a0*/  F2FP.F16.E4M3.UNPACK_B R0, R0 ;  /* 0x00000000ff00723e */ /* 0x020fca00020006ff */
[----:B------:R-:W-:-:S05]  /*133b0*/  HADD2.F32 R0, -RZ, R0.H0_H0 ;  /* 0x20000000ff007230 */ /* 0x000fca0000004100 */
[----:B------:R-:W-:-:S04]  /*133c0*/  FMUL R0, R0, UR15 ;  /* 0x0000000f00007c20 */ /* 0x000fc80008400000 */
[----:B------:R-:W-:Y:S01]  /*133d0*/  FFMA R0, R87, UR14, R0 ;  /* 0x0000000e57007c23 */ /* 0x000fe20008000000 */
[----:B------:R-:W-:Y:S06]  /*133e0*/  @P1 EXIT ;  /* 0x000000000000194d */ /* 0x000fec0003800000 */
[----:B------:R-:W-:Y:S01]  /*133f0*/  IMAD.U32 R5, RZ, RZ, UR6 ;  /* 0x00000006ff057e24 */ /* 0x000fe2000f8e00ff */
[----:B------:R-:W-:Y:S01]  /*13400*/  UIMAD UR4, UR7, 0xc0, URZ ;  /* 0x000000c0070478a4 */ /* 0x000fe2000f8e023f */
[----:B------:R-:W-:Y:S01]  /*13410*/  IMAD.MOV.U32 R2, RZ, RZ, R4 ;  /* 0x000000ffff027224 */ /* 0x000fe200078e0004 */
[----:B------:R-:W-:Y:S02]  /*13420*/  ULDC.64 UR10, c[0x0][0x650] ;  /* 0x00019400000a7ab9 */ /* 0x000fe40000000a00 */
[----:B------:R-:W-:Y:S02]  /*13430*/  IMAD.U32 R4, RZ, RZ, UR11 ;  /* 0x0000000bff047e24 */ /* 0x000fe4000f8e00ff */
[----:B------:R-:W-:-:S04]  /*13440*/  IMAD.WIDE.U32 R2, R5, 0xc0, R2 ;  /* 0x000000c005027825 */ /* 0x000fc800078e0002 */
[----:B------:R-:W-:Y:S02]  /*13450*/  IMAD.U32 R5, RZ, RZ, UR10 ;  /* 0x0000000aff057e24 */ /* 0x000fe4000f8e00ff */
[----:B------:R-:W-:-:S03]  /*13460*/  VIADD R3, R3, UR4 ;  /* 0x0000000403037c36 */ /* 0x000fc60008000000 */
[----:B------:R-:W-:Y:S02]  /*13470*/  IADD3 R2, P0, P1, R2, UR8, R5 ;  /* 0x0000000802027c10 */ /* 0x000fe4000f91e005 */
[----:B------:R-:W-:Y:S02]  /*13480*/  F2FP.SATFINITE.E4M3.F32.PACK_AB_MERGE_C R5, RZ, R0, RZ ;  /* 0x00000000ff05723e */ /* 0x000fe400048070ff */
[----:B------:R-:W-:-:S05]  /*13490*/  IADD3.X R3, R3, UR5, R4, P0, P1 ;  /* 0x0000000503037c10 */ /* 0x000fca00087e2404 */
[----:B------:R-:W-:Y:S01]  /*134a0*/  STG.E.U8 desc[UR12][R2.64+0x79], R5 ;  /* 0x0000790502007986 */ /* 0x000fe2000c10110c */
[----:B------:R-:W-:Y:S05]  /*134b0*/  EXIT ;  /* 0x000000000000794d */ /* 0x000fea0003800000 */
.L_x_22:
[----:B------:R-:W2:Y:S04]  /*134c0*/  LDL.LU R11, [R1] ;  /* 0x00000000010b7983 */ /* 0x000ea80000300800 */
[----:B------:R-:W3:Y:S04]  /*134d0*/  LDL.LU R17, [R1+0x8] ;  /* 0x0000080001117983 */ /* 0x000ee80000300800 */
        /* <DEDUP_REMOVED lines=47> */
[----:B------:R1:W-:Y:S04]  /*137d0*/  STL [R1+0x148], R46 ;  /* 0x0001482e01007387 */ /* 0x0003e80000100800 */
[----:B-1----:R-:W4:Y:S04]  /*137e0*/  LDL.LU R46, [R1+0x68] ;  /* 0x00006800012e7983 */ /* 0x002f280000300800 */
[----:B------:R1:W-:Y:S04]  /*137f0*/  STL [R1+0x144], R45 ;  /* 0x0001442d01007387 */ /* 0x0003e80000100800 */
[----:B-1----:R-:W4:Y:S04]  /*13800*/  LDL.LU R45, [R1+0x64] ;  /* 0x00006400012d7983 */ /* 0x002f280000300800 */
[----:B------:R1:W-:Y:S04]  /*13810*/  STL [R1+0x140], R44 ;  /* 0x0001402c01007387 */ /* 0x0003e80000100800 */
[----:B-1----:R-:W4:Y:S04]  /*13820*/  LDL.LU R44, [R1+0x48] ;  /* 0x00004800012c7983 */ /* 0x002f280000300800 */
[----:B------:R1:W-:Y:S04]  /*13830*/  STL.64 [R1+0x138], R42 ;  /* 0x0001382a01007387 */ /* 0x0003e80000100a00 */
[----:B-1----:R-:W4:Y:S04]  /*13840*/  LDL.LU R42, [R1+0x18] ;  /* 0x00001800012a7983 */ /* 0x002f280000300800 */
[----:B------:R-:W4:Y:S04]  /*13850*/  LDL.LU R43, [R1+0x1c] ;  /* 0x00001c00012b7983 */ /* 0x000f280000300800 */
[----:B------:R1:W-:Y:S04]  /*13860*/  STL.64 [R1+0x130], R40 ;  /* 0x0001302801007387 */ /* 0x0003e80000100a00 */
[----:B-1----:R-:W3:Y:S01]  /*13870*/  LDL.LU R41, [R1+0x4] ;  /* 0x0000040001297983 */ /* 0x002ee20000300800 */
[----:B------:R-:W-:-:S02]  /*13880*/  ISETP.GE.AND P4, PT, R12, 0x1, PT ;  /* 0x000000010c00780c */ /* 0x000fc40003f86270 */
[----:B------:R-:W-:Y:S01]  /*13890*/  ISETP.GE.AND P3, PT, R12, 0x9, PT ;  /* 0x000000090c00780c */ /* 0x000fe20003f66270 */
[----:B------:R-:W-:Y:S01]  /*138a0*/  STL.64 [R1+0x128], R38 ;  /* 0x0001282601007387 */ /* 0x000fe20000100a00 */
[----:B------:R-:W-:-:S03]  /*138b0*/  ISETP.LT.OR P0, PT, R0, 0x1, !P4 ;  /* 0x000000010000780c */ /* 0x000fc60006701670 */
[----:B------:R1:W-:Y:S10]  /*138c0*/  STL.64 [R1+0x120], R36 ;  /* 0x0001202401007387 */ /* 0x0003f40000100a00 */
[----:B------:R-:W0:Y:S01]  /*138d0*/  @!P0 LDC.64 R8, c[0x0][0x650] ;  /* 0x00019400ff088b82 */ /* 0x000e220000000a00 */
[----:B-1----:R-:W4:Y:S04]  /*138e0*/  LDL.LU R37, [R1+0x28] ;  /* 0x0000280001257983 */ /* 0x002f280000300800 */
[----:B------:R1:W-:Y:S01]  /*138f0*/  STL.64 [R1+0x118], R34 ;  /* 0x0001182201007387 */ /* 0x0003e20000100a00 */
[----:B--2---:R-:W-:-:S05]  /*13900*/  FMUL R11, R11, UR14 ;  /* 0x0000000e0b0b7c20 */ /* 0x004fca0008400000 */
[----:B------:R-:W-:Y:S01]  /*13910*/  F2FP.SATFINITE.E4M3.F32.PACK_AB_MERGE_C R11, RZ, R11, RZ ;  /* 0x0000000bff0b723e */ /* 0x000fe200048070ff */
[----:B-1----:R-:W2:Y:S04]  /*13920*/  LDL.LU R34, [R1+0x2c] ;  /* 0x00002c0001227983 */ /* 0x002ea80000300800 */
[----:B------:R-:W2:Y:S01]  /*13930*/  LDL.LU R35, [R1+0x30] ;  /* 0x0000300001237983 */ /* 0x000ea20000300800 */
[----:B0-----:R-:W-:-:S03]  /*13940*/  @!P0 IADD3 R8, P1, R4, R8, RZ ;  /* 0x0000000804088210 */ /* 0x001fc60007f3e0ff */
[----:B------:R0:W-:Y:S02]  /*13950*/  STL.64 [R1+0x110], R32 ;  /* 0x0001102001007387 */ /* 0x0001e40000100a00 */
[----:B------:R-:W-:-:S05]  /*13960*/  @!P0 IMAD.X R9, R3, 0x1, R9, P1 ;  /* 0x0000000103098824 */ /* 0x000fca00008e0609 */
[----:B------:R1:W-:Y:S01]  /*13970*/  @!P0 STG.E.U8 desc[UR12][R8.64], R11 ;  /* 0x0000000b08008986 */ /* 0x0003e2000c10110c */
[----:B------:R-:W-:-:S03]  /*13980*/  ISETP.LT.OR P0, PT, R0, 0x2, !P4 ;  /* 0x000000020000780c */ /* 0x000fc60006701670 */
[----:B0-----:R-:W2:Y:S04]  /*13990*/  LDL.LU R32, [R1+0x34] ;  /* 0x0000340001207983 */ /* 0x001ea80000300800 */
[----:B------:R-:W2:Y:S04]  /*139a0*/  LDL.LU R33, [R1+0x38] ;  /* 0x0000380001217983 */ /* 0x000ea80000300800 */
[----:B------:R0:W-:Y:S02]  /*139b0*/  STL.64 [R1+0x108], R30 ;  /* 0x0001081e01007387 */ /* 0x0001e40000100a00 */
[----:B-1----:R-:W1:Y:S02]  /*139c0*/  @!P0 LDC.64 R8, c[0x0][0x650] ;  /* 0x00019400ff088b82 */ /* 0x002e640000000a00 */
[----:B0-----:R-:W2:Y:S04]  /*139d0*/  LDL.LU R30, [R1+0x3c] ;  /* 0x00003c00011e7983 */ /* 0x001ea80000300800 */
[----:B------:R-:W2:Y:S04]  /*139e0*/  LDL.LU R31, [R1+0x40] ;  /* 0x00004000011f7983 */ /* 0x000ea80000300800 */
[----:B------:R0:W-:Y:S01]  /*139f0*/  STL.64 [R1+0x100], R28 ;  /* 0x0001001c01007387 */ /* 0x0001e20000100a00 */
[----:B-1----:R-:W-:-:S05]  /*13a00*/  @!P0 IADD3 R8, P1, R4, R8, RZ ;  /* 0x0000000804088210 */ /* 0x002fca0007f3e0ff */
[----:B------:R-:W-:Y:S01]  /*13a10*/  @!P0 IMAD.X R9, R3, 0x1, R9, P1 ;  /* 0x0000000103098824 */ /* 0x000fe200008e0609 */
[----:B0-----:R-:W2:Y:S04]  /*13a20*/  LDL.LU R29, [R1+0x44] ;  /* 0x00004400011d7983 */ /* 0x001ea80000300800 */
[----:B------:R-:W2:Y:S01]  /*13a30*/  LDL.LU R36, [R1+0x24] ;  /* 0x0000240001247983 */ /* 0x000ea20000300800 */
[----:B---3--:R-:W-:-:S05]  /*13a40*/  FMUL R11, R41, UR14 ;  /* 0x0000000e290b7c20 */ /* 0x008fca0008400000 */
[----:B------:R-:W-:-:S05]  /*13a50*/  F2FP.SATFINITE.E4M3.F32.PACK_AB_MERGE_C R11, RZ, R11, RZ ;  /* 0x0000000bff0b723e */ /* 0x000fca00048070ff */
[----:B------:R0:W-:Y:S01]  /*13a60*/  @!P0 STG.E.U8 desc[UR12][R8.64+0x1], R11 ;  /* 0x0000010b08008986 */ /* 0x0001e2000c10110c */
[----:B------:R-:W-:Y:S01]  /*13a70*/  ISETP.LT.OR P0, PT, R0, 0x1, !P3 ;  /* 0x000000010000780c */ /* 0x000fe20005f01670 */
[----:B0-----:R-:W-:-:S12]  /*13a80*/  FMUL R11, R17, UR14 ;  /* 0x0000000e110b7c20 */ /* 0x001fd80008400000 */
[----:B------:R-:W0:Y:S01]  /*13a90*/  @!P0 LDC.64 R8, c[0x0][0x650] ;  /* 0x00019400ff088b82 */ /* 0x000e220000000a00 */
[----:B------:R-:W-:Y:S02]  /*13aa0*/  F2FP.SATFINITE.E4M3.F32.PACK_AB_MERGE_C R11, RZ, R11, RZ ;  /* 0x0000000bff0b723e */ /* 0x000fe400048070ff */
[----:B0-----:R-:W-:-:S04]  /*13ab0*/  @!P0 IADD3 R8, P1, P2, R4, UR8, R8 ;  /* 0x0000000804088c10 */ /* 0x001fc8000fa3e008 */
[----:B------:R-:W-:Y:S02]  /*13ac0*/  @!P0 IADD3.X R9, R3, UR5, R9, P1, P2 ;  /* 0x0000000503098c10 */ /* 0x000fe40008fe4409 */
[----:B------:R-:W-:-:S03]  /*13ad0*/  ISETP.LT.OR P1, PT, R0, 0x2, !P3 ;  /* 0x000000020000780c */ /* 0x000fc60005f21670 */
[----:B------:R0:W-:Y:S01]  /*13ae0*/  @!P0 STG.E.U8 desc[UR12][R8.64], R11 ;  /* 0x0000000b08008986 */ /* 0x0001e2000c10110c */
[----:B------:R-:W-:-:S09]  /*13af0*/  ISETP.LT.OR P0, PT, R0, 0x9, !P4 ;  /* 0x000000090000780c */ /* 0x000fd20006701670 */
[----:B0-----:R-:W0:Y:S01]  /*13b00*/  @!P1 LDC.64 R8, c[0x0][0x650] ;  /* 0x00019400ff089b82 */ /* 0x001e220000000a00 */
[----:B----4-:R-:W-:-:S05]  /*13b10*/  FMUL R11, R15, UR14 ;  /* 0x0000000e0f0b7c20 */ /* 0x010fca0008400000 */
[----:B------:R-:W-:Y:S02]  /*13b20*/  F2FP.SATFINITE.E4M3.F32.PACK_AB_MERGE_C R11, RZ, R11, RZ ;  /* 0x0000000bff0b723e */ /* 0x000fe400048070ff */
[----:B0-----:R-:W-:-:S04]  /*13b30*/  @!P1 IADD3 R8, P2, P5, R4, UR8, R8 ;  /* 0x0000000804089c10 */ /* 0x001fc8000fd5e008 */
[----:B------:R-:W-:Y:S02]  /*13b40*/  @!P1 IADD3.X R9, R3, UR5, R9, P2, P5 ;  /* 0x0000000503099c10 */ /* 0x000fe400097ea409 */
[----:B------:R-:W-:-:S03]  /*13b50*/  ISETP.LT.OR P5, PT, R0, 0x9, !P3 ;  /* 0x000000090000780c */ /* 0x000fc60005fa1670 */
[----:B------:R0:W-:Y:S01]  /*13b60*/  @!P1 STG.E.U8 desc[UR12][R8.64+0x1], R11 ;  /* 0x0000010b08009986 */ /* 0x0001e2000c10110c */
[----:B------:R-:W-:Y:S01]  /*13b70*/  ISETP.LT.OR P1, PT, R0, 0xa, !P4 ;  /* 0x0000000a0000780c */ /* 0x000fe20006721670 */
[----:B0-----:R-:W0:Y:S01]  /*13b80*/  @!P0 LDC.64 R8, c[0x0][0x650] ;  /* 0x00019400ff088b82 */ /* 0x001e220000000a00 */
[----:B------:R-:W-:-:S05]  /*13b90*/  FMUL R11, R14, UR14 ;  /* 0x0000000e0e0b7c20 */ /* 0x000fca0008400000 */
[----:B------:R-:W-:Y:S02]  /*13ba0*/  F2FP.SATFINITE.E4M3.F32.PACK_AB_MERGE_C R11, RZ, R11, RZ ;  /* 0x0000000bff0b723e */ /* 0x000fe400048070ff */
[----:B------:R-:W1:Y:S01]  /*13bb0*/  @!P5 LDC.64 R14, c[0x0][0x650] ;  /* 0x00019400ff0edb82 */ /* 0x000e620000000a00 */
[----:B0-----:R-:W-:-:S05]  /*13bc0*/  @!P0 IADD3 R8, P2, R4, R8, RZ ;  /* 0x0000000804088210 */ /* 0x001fca0007f5e0ff */
[----:B------:R-:W-:Y:S01]  /*13bd0*/  @!P0 IMAD.X R9, R3, 0x1, R9, P2 ;  /* 0x0000000103098824 */ /* 0x000fe200010e0609 */
[----:B------:R-:W-:-:S04]  /*13be0*/  ISETP.LT.OR P2, PT, R0, 0xa, !P3 ;  /* 0x0000000a0000780c */ /* 0x000fc80005f41670 */
[----:B------:R0:W-:Y:S02]  /*13bf0*/  @!P0 STG.E.U8 desc[UR12][R8.64+0x8], R11 ;  /* 0x0000080b08008986 */ /* 0x0001e4000c10110c */
[----:B0-----:R-:W0:Y:S01]  /*13c00*/  @!P1 LDC.64 R8, c[0x0][0x650] ;  /* 0x00019400ff089b82 */ /* 0x001e220000000a00 */
[----:B------:R-:W-:-:S05]  /*13c10*/  FMUL R11, R16, UR14 ;  /* 0x0000000e100b7c20 */ /* 0x000fca0008400000 */
[----:B------:R-:W-:Y:S02]  /*13c20*/  F2FP.SATFINITE.E4M3.F32.PACK_AB_MERGE_C R11, RZ, R11, RZ ;  /* 0x0000000bff0b723e */ /* 0x000fe400048070ff */
[----:B------:R-:W3:Y:S01]  /*13c30*/  @!P2 LDC.64 R16, c[0x0][0x650] ;  /* 0x00019400ff10ab82 */ /* 0x000ee20000000a00 */
[----:B0-----:R-:W-:-:S05]  /*13c40*/  @!P1 IADD3 R8, P0, R4, R8, RZ ;  /* 0x0000000804089210 */ /* 0x001fca0007f1e0ff */
[----:B------:R-:W-:Y:S01]  /*13c50*/  @!P1 IMAD.X R9, R3, 0x1, R9, P0 ;  /* 0x0000000103099824 */ /* 0x000fe200000e0609 */
[----:B------:R-:W-:-:S04]  /*13c60*/  ISETP.LT.OR P0, PT, R0, 0x11, !P4 ;  /* 0x000000110000780c */ /* 0x000fc80006701670 */
[----:B------:R0:W-:Y:S02]  /*13c70*/  @!P1 STG.E.U8 desc[UR12][R8.64+0x9], R11 ;  /* 0x0000090b08009986 */ /* 0x0001e4000c10110c */
[----:B0-----:R-:W-:Y:S01]  /*13c80*/  FMUL R11, R42, UR14 ;  /* 0x0000000e2a0b7c20 */ /* 0x001fe20008400000 */
[----:B-1----:R-:W-:-:S04]  /*13c90*/  @!P5 IADD3 R8, P1, P6, R4, UR8, R14 ;  /* 0x000000080408dc10 */ /* 0x002fc8000fe3e00e */
[----:B------:R-:W-:Y:S02]  /*13ca0*/  @!P5 IADD3.X R9, R3, UR5, R15, P1, P6 ;  /* 0x000000050309dc10 */ /* 0x000fe40008fec40f */
[----:B------:R-:W-:Y:S01]  /*13cb0*/  F2FP.SATFINITE.E4M3.F32.PACK_AB_MERGE_C R11, RZ, R11, RZ ;  /* 0x0000000bff0b723e */ /* 0x000fe200048070ff */
[----:B------:R-:W0:Y:S01]  /*13cc0*/  @!P0 LDC.64 R14, c[0x0][0x650] ;  /* 0x00019400ff0e8b82 */ /* 0x000e220000000a00 */
[----:B------:R-:W-:-:S03]  /*13cd0*/  ISETP.GE.AND P6, PT, R12, 0x89, PT ;  /* 0x000000890c00780c */ /* 0x000fc60003fc6270 */
[----:B------:R1:W-:Y:S02]  /*13ce0*/  @!P5 STG.E.U8 desc[UR12][R8.64+0x8], R11 ;  /* 0x0000080b0800d986 */ /* 0x0003e4000c10110c */
[----:B-1----:R-:W-:Y:S01]  /*13cf0*/  FMUL R11, R43, UR14 ;  /* 0x0000000e2b0b7c20 */ /* 0x002fe20008400000 */
[----:B---3--:R-:W-:-:S04]  /*13d00*/  @!P2 IADD3 R8, P1, P5, R4, UR8, R16 ;  /* 0x000000080408ac10 */ /* 0x008fc8000fd3e010 */
[----:B------:R-:W-:Y:S02]  /*13d10*/  @!P2 IADD3.X R9, R3, UR5, R17, P1, P5 ;  /* 0x000000050309ac10 */ /* 0x000fe40008fea411 */
[----:B------:R-:W-:-:S05]  /*13d20*/  F2FP.SATFINITE.E4M3.F32.PACK_AB_MERGE_C R11, RZ, R11, RZ ;  /* 0x0000000bff0b723e */ /* 0x000fca00048070ff */
[----:B------:R0:W-:Y:S01]  /*13d30*/  @!P2 STG.E.U8 desc[UR12][R8.64+0x9], R11 ;  /* 0x0000090b0800a986 */ /* 0x0001e2000c10110c */
[C---:B------:R-:W-:Y:S02]  /*13d40*/  ISETP.LT.OR P2, PT, R0.reuse, 0x1, !P6 ;  /* 0x000000010000780c */ /* 0x040fe40007741670 */
[----:B------:R-:W-:Y:S02]  /*13d50*/  ISETP.LT.OR P5, PT, R0, 0x2, !P6 ;  /* 0x000000020000780c */ /* 0x000fe400077a1670 */
[----:B0-----:R-:W-:Y:S01]  /*13d60*/  @!P0 IADD3 R8, P1, R4, R14, RZ ;  /* 0x0000000e04088210 */ /* 0x001fe20007f3e0ff */
[----:B------:R-:W-:-:S04]  /*13d70*/  FMUL R11, R13, UR14 ;  /* 0x0000000e0d0b7c20 */ /* 0x000fc80008400000 */
[----:B------:R-:W-:-:S04]  /*13d80*/  @!P0 IMAD.X R9, R3, 0x1, R15, P1 ;  /* 0x0000000103098824 */ /* 0x000fc800008e060f */
[----:B------:R-:W0:Y:S01]  /*13d90*/  @!P2 LDC.64 R14, c[0x0][0x650] ;  /* 0x00019400ff0eab82 */ /* 0x000e220000000a00 */
[----:B------:R-:W-:Y:S01]  /*13da0*/  F2FP.SATFINITE.E4M3.F32.PACK_AB_MERGE_C R11, RZ, R11, RZ ;  /* 0x0000000bff0b723e */ /* 0x000fe200048070ff */
[----:B------:R-:W-:-:S04]  /*13db0*/  IMAD.U32 R13, RZ, RZ, UR6 ;  /* 0x00000006ff0d7e24 */ /* 0x000fc8000f8e00ff */
[----:B------:R1:W-:Y:S01]  /*13dc0*/  @!P0 STG.E.U8 desc[UR12][R8.64+0x10], R11 ;  /* 0x0000100b08008986 */ /* 0x0003e2000c10110c */
[----:B------:R-:W-:Y:S01]  /*13dd0*/  IMAD.U32 R16, RZ, RZ, UR6 ;  /* 0x00000006ff107e24 */ /* 0x000fe2000f8e00ff */
[----:B------:R-:W-:Y:S01]  /*13de0*/  @!P2 LEA R13, P0, R13, R4, 0x7 ;  /* 0x000000040d0da211 */ /* 0x000fe200078038ff */
[----:B-1----:R-:W1:Y:S01]  /*13df0*/  @!P5 LDC.64 R8, c[0x0][0x650] ;  /* 0x00019400ff08db82 */ /* 0x002e620000000a00 */
[----:B------:R-:W-:Y:S01]  /*13e00*/  IMAD.U32 R11, RZ, RZ, UR7 ;  /* 0x00000007ff0b7e24 */ /* 0x000fe2000f8e00ff */
[----:B------:R-:W-:-:S04]  /*13e10*/  LOP3.LUT R6, R6, 0xff7fffff, RZ, 0xc0, !PT ;  /* 0xff7fffff06067812 */ /* 0x000fc800078ec0ff */
[----:B------:R-:W-:Y:S02]  /*13e20*/  @!P2 LEA.HI.X R11, R16, R3, R11, 0x7, P0 ;  /* 0x00000003100ba211 */ /* 0x000fe400000f3c0b */
[----:B0-----:R-:W-:Y:S01]  /*13e30*/  @!P2 IADD3 R42, P0, P1, R13, UR8, R14 ;  /* 0x000000080d2aac10 */ /* 0x001fe2000f91e00e */
[----:B------:R-:W-:Y:S01]  /*13e40*/  IMAD.U32 R13, RZ, RZ, UR6 ;  /* 0x00000006ff0d7e24 */ /* 0x000fe2000f8e00ff */
[----:B------:R-:W-:Y:S02]  /*13e50*/  @P2 LOP3.LUT R6, R6, 0x800000, RZ, 0xfc, !PT ;  /* 0x0080000006062812 */ /* 0x000fe400078efcff */
[----:B------:R-:W-:Y:S01]  /*13e60*/  @!P2 IADD3.X R43, R11, UR5, R15, P0, P1 ;  /* 0x000000050b2bac10 */ /* 0x000fe200087e240f */
[----:B------:R-:W-:Y:S01]  /*13e70*/  IMAD.U32 R14, RZ, RZ, UR6 ;  /* 0x00000006ff0e7e24 */ /* 0x000fe2000f8e00ff */
[----:B------:R-:W-:Y:S01]  /*13e80*/  ISETP.LT.OR P2, PT, R0, 0x9, !P6 ;  /* 0x000000090000780c */ /* 0x000fe20007741670 */
[----:B------:R-:W-:Y:S01]  /*13e90*/  IMAD.U32 R11, RZ, RZ, UR7 ;  /* 0x00000007ff0b7e24 */ /* 0x000fe2000f8e00ff */
[----:B------:R-:W-:-:S04]  /*13ea0*/  @!P5 LEA R13, P0, R13, R4, 0x7 ;  /* 0x000000040d0dd211 */ /* 0x000fc800078038ff */
[----:B------:R-:W-:Y:S02]  /*13eb0*/  @!P5 LEA.HI.X R11, R14, R3, R11, 0x7, P0 ;  /* 0x000000030e0bd211 */ /* 0x000fe400000f3c0b */
[----:B-1----:R-:W-:Y:S01]  /*13ec0*/  @!P5 IADD3 R40, P0, P1, R13, UR8, R8 ;  /* 0x000000080d28dc10 */ /* 0x002fe2000f91e008 */
[----:B------:R-:W-:Y:S02]  /*13ed0*/  IMAD.U32 R13, RZ, RZ, UR6 ;  /* 0x00000006ff0d7e24 */ /* 0x000fe4000f8e00ff */
[----:B------:R-:W-:Y:S01]  /*13ee0*/  IMAD.U32 R8, RZ, RZ, UR6 ;  /* 0x00000006ff087e24 */ /* 0x000fe2000f8e00ff */
[----:B------:R-:W-:Y:S01]  /*13ef0*/  @!P5 IADD3.X R41, R11, UR5, R9, P0, P1 ;  /* 0x000000050b29dc10 */ /* 0x000fe200087e2409 */
[----:B------:R-:W-:Y:S01]  /*13f00*/  IMAD.U32 R11, RZ, RZ, UR7 ;  /* 0x00000007ff0b7e24 */ /* 0x000fe2000f8e00ff */
[----:B------:R-:W-:-:S04]  /*13f10*/  @!P2 LEA R13, P0, R13, R4, 0x7 ;  /* 0x000000040d0da211 */ /* 0x000fc800078038ff */
[----:B------:R-:W-:Y:S02]  /*13f20*/  @!P2 LEA.HI.X R11, R8, R3, R11, 0x7, P0 ;  /* 0x00000003080ba211 */ /* 0x000fe400000f3c0b */
[----:B------:R-:W0:Y:S02]  /*13f30*/  @!P2 LDC.64 R8, c[0x0][0x650] ;  /* 0x00019400ff08ab82 */ /* 0x000e240000000a00 */
[----:B0-----:R-:W-:-:S04]  /*13f40*/  @!P2 IADD3 R38, P0, P1, R13, UR8, R8 ;  /* 0x000000080d26ac10 */ /* 0x001fc8000f91e008 */
[----:B------:R-:W-:Y:S02]  /*13f50*/  @!P2 IADD3.X R39, R11, UR5, R9, P0, P1 ;  /* 0x000000050b27ac10 */ /* 0x000fe400087e2409 */
[----:B------:R-:W-:-:S13]  /*13f60*/  ISETP.LT.OR P0, PT, R0, 0x12, !P4 ;  /* 0x000000120000780c */ /* 0x000fda0006701670 */
[----:B------:R-:W0:Y:S01]  /*13f70*/  @!P0 LDC.64 R8, c[0x0][0x650] ;  /* 0x00019400ff088b82 */ /* 0x000e220000000a00 */
[----:B--2---:R-:W-:-:S05]  /*13f80*/  FMUL R11, R36, UR14 ;  /* 0x0000000e240b7c20 */ /* 0x004fca0008400000 */
[----:B------:R-:W-:Y:S02]  /*13f90*/  F2FP.SATFINITE.E4M3.F32.PACK_AB_MERGE_C R11, RZ, R11, RZ ;  /* 0x0000000bff0b723e */ /* 0x000fe400048070ff */
[----:B0-----:R-:W-:-:S05]  /*13fa0*/  @!P0 IADD3 R8, P1, R4, R8, RZ ;  /* 0x0000000804088210 */ /* 0x001fca0007f3e0ff */
[----:B------:R-:W-:-:S05]  /*13fb0*/  @!P0 IMAD.X R9, R3, 0x1, R9, P1 ;  /* 0x0000000103098824 */ /* 0x000fca00008e0609 */
[----:B------:R0:W-:Y:S01]  /*13fc0*/  @!P0 STG.E.U8 desc[UR12][R8.64+0x11], R11 ;  /* 0x0000110b08008986 */ /* 0x0001e2000c10110c */
[----:B------:R-:W-:-:S13]  /*13fd0*/  ISETP.LT.OR P0, PT, R0, 0x11, !P3 ;  /* 0x000000110000780c */ /* 0x000fda0005f01670 */
[----:B0-----:R-:W0:Y:S01]  /*13fe0*/  @!P0 LDC.64 R8, c[0x0][0x650] ;  /* 0x00019400ff088b82 */ /* 0x001e220000000a00 */
[----:B------:R-:W-:Y:S02]  /*13ff0*/  LOP3.LUT R7, R7, 0x7fffffff, RZ, 0xc0, !PT ;  /* 0x7fffffff07077812 */ /* 0x000fe400078ec0ff */
[----:B------:R-:W-:Y:S02]  /*14000*/  LOP3.LUT R6, R6, 0xfeffffff, RZ, 0xc0, !PT ;  /* 0xfeffffff06067812 */ /* 0x000fe400078ec0ff */
[----:B------:R-:W-:Y:S01]  /*14010*/  @P5 LOP3.LUT R7, R7, 0x80000000, RZ, 0xfc, !PT ;  /* 0x8000000007075812 */ /* 0x000fe200078efcff */
[----:B------:R-:W-:Y:S01]  /*14020*/  FMUL R11, R37, UR14 ;  /* 0x0000000e250b7c20 */ /* 0x000fe20008400000 */
[----:B------:R-:W-:Y:S02]  /*14030*/  ISETP.LT.OR P5, PT, R0, 0xa, !P6 ;  /* 0x0000000a0000780c */ /* 0x000fe400077a1670 */
[----:B------:R-:W-:Y:S02]  /*14040*/  @P2 LOP3.LUT R6, R6, 0x1000000, RZ, 0xfc, !PT ;  /* 0x0100000006062812 */ /* 0x000fe400078efcff */
[----:B------:R-:W-:Y:S01]  /*14050*/  F2FP.SATFINITE.E4M3.F32.PACK_AB_MERGE_C R11, RZ, R11, RZ ;  /* 0x0000000bff0b723e */ /* 0x000fe200048070ff */
[----:B------:R-:W-:Y:S01]  /*14060*/  IMAD.U32 R13, RZ, RZ, UR6 ;  /* 0x00000006ff0d7e24 */ /* 0x000fe2000f8e00ff */
[----:B0-----:R-:W-:-:S04]  /*14070*/  @!P0 IADD3 R8, P1, P2, R4, UR8, R8 ;  /* 0x0000000804088c10 */ /* 0x001fc8000fa3e008 */
[----:B------:R-:W-:-:S05]  /*14080*/  @!P0 IADD3.X R9, R3, UR5, R9, P1, P2 ;  /* 0x0000000503098c10 */ /* 0x000fca0008fe4409 */
[----:B------:R0:W-:Y:S01]  /*14090*/  @!P0 STG.E.U8 desc[UR12][R8.64+0x10], R11 ;  /* 0x0000100b08008986 */ /* 0x0001e2000c10110c */
[----:B------:R-:W-:Y:S01]  /*140a0*/  @!P5 LEA R13, P0, R13, R4, 0x7 ;  /* 0x000000040d0dd211 */ /* 0x000fe200078038ff */
[----:B0-----:R-:W-:Y:S02]  /*140b0*/  IMAD.U32 R8, RZ, RZ, UR6 ;  /* 0x00000006ff087e24 */ /* 0x001fe4000f8e00ff */
[----:B------:R-:W-:-:S05]  /*140c0*/  IMAD.U32 R11, RZ, RZ, UR7 ;  /* 0x00000007ff0b7e24 */ /* 0x000fca000f8e00ff */
[----:B------:R-:W-:Y:S02]  /*140d0*/  @!P5 LEA.HI.X R11, R8, R3, R11, 0x7, P0 ;  /* 0x00000003080bd211 */ /* 0x000fe400000f3c0b */
[----:B------:R-:W0:Y:S02]  /*140e0*/  @!P5 LDC.64 R8, c[0x0][0x650] ;  /* 0x00019400ff08db82 */ /* 0x000e240000000a00 */
[----:B0-----:R-:W-:-:S04]  /*140f0*/  @!P5 IADD3 R36, P0, P1, R13, UR8, R8 ;  /* 0x000000080d24dc10 */ /* 0x001fc8000f91e008 */
[----:B------:R-:W-:Y:S02]  /*14100*/  @!P5 IADD3.X R37, R11, UR5, R9, P0, P1 ;  /* 0x000000050b25dc10 */ /* 0x000fe400087e2409 */
[----:B------:R-:W-:-:S13]  /*14110*/  ISETP.LT.OR P0, PT, R0, 0x12, !P3 ;  /* 0x000000120000780c */ /* 0x000fda0005f01670 */
[----:B------:R-:W0:Y:S01]  /*14120*/  @!P0 LDC.64 R8, c[0x0][0x650] ;  /* 0x00019400ff088b82 */ /* 0x000e220000000a00 */
[----:B------:R-:W-:-:S05]  /*14130*/  FMUL R11, R34, UR14 ;  /* 0x0000000e220b7c20 */ /* 0x000fca0008400000 */
[----:B------:R-:W-:Y:S02]  /*14140*/  F2FP.SATFINITE.E4M3.F32.PACK_AB_MERGE_C R11, RZ, R11, RZ ;  /* 0x0000000bff0b723e */ /* 0x000fe400048070ff */
[----:B0-----:R-:W-:-:S04]  /*14150*/  @!P0 IADD3 R8, P1, P2, R4, UR8, R8 ;  /* 0x0000000804088c10 */ /* 0x001fc8000fa3e008 */
[----:B------:R-:W-:-:S05]  /*14160*/  @!P0 IADD3.X R9, R3, UR5, R9, P1, P2 ;  /* 0x0000000503098c10 */ /* 0x000fca0008fe4409 */
[----:B------:R0:W-:Y:S01]  /*14170*/  @!P0 STG.E.U8 desc[UR12][R8.64+0x11], R11 ;  /* 0x0000110b08008986 */ /* 0x0001e2000c10110c */
[----:B------:R-:W-:-:S13]  /*14180*/  ISETP.LT.OR P0, PT, R0, 0x19, !P4 ;  /* 0x000000190000780c */ /* 0x000fda0006701670 */
[----:B0-----:R-:W0:Y:S01]  /*14190*/  @!P0 LDC.64 R8, c[0x0][0x650] ;  /* 0x00019400ff088b82 */ /* 0x001e220000000a00 */
[----:B------:R-:W-:Y:S01]  /*141a0*/  LOP3.LUT R6, R6, 0xffbfffff, RZ, 0xc0, !PT ;  /* 0xffbfffff06067812 */ /* 0x000fe200078ec0ff */
[----:B------:R-:W-:-:S03]  /*141b0*/  FMUL R11, R35, UR14 ;  /* 0x0000000e230b7c20 */ /* 0x000fc60008400000 */
[----:B------:R-:W-:Y:S02]  /*141c0*/  @P5 LOP3.LUT R6, R6, 0x400000, RZ, 0xfc, !PT ;  /* 0x0040000006065812 */ /* 0x000fe400078efcff */
[----:B------:R-:W-:Y:S02]  /*141d0*/  ISETP.LT.OR P5, PT, R0, 0x11, !P6 ;  /* 0x000000110000780c */ /* 0x000fe400077a1670 */
[----:B------:R-:W-:Y:S01]  /*141e0*/  F2FP.SATFINITE.E4M3.F32.PACK_AB_MERGE_C R11, RZ, R11, RZ ;  /* 0x0000000bff0b723e */ /* 0x000fe200048070ff */
[----:B------:R-:W-:Y:S01]  /*141f0*/  IMAD.U32 R13, RZ, RZ, UR6 ;  /* 0x00000006ff0d7e24 */ /* 0x000fe2000f8e00ff */
[----:B0-----:R-:W-:-:S05]  /*14200*/  @!P0 IADD3 R8, P1, R4, R8, RZ ;  /* 0x0000000804088210 */ /* 0x001fca0007f3e0ff */
[----:B------:R-:W-:-:S05]  /*14210*/  @!P0 IMAD.X R9, R3, 0x1, R9, P1 ;  /* 0x0000000103098824 */ /* 0x000fca00008e0609 */
        /* <DEDUP_REMOVED lines=12> */
[----:B0-----:R-:W-:-:S05]  /*142e0*/  @!P0 IADD3 R8, P1, R4, R8, RZ ;  /* 0x0000000804088210 */ /* 0x001fca0007f3e0ff */
[----:B------:R-:W-:-:S05]  /*142f0*/  @!P0 IMAD.X R9, R3, 0x1, R9, P1 ;  /* 0x0000000103098824 */ /* 0x000fca00008e0609 */
        /* <DEDUP_REMOVED lines=126> */
[----:B------:R-:W-:Y:S02]  /*14ae0*/  ISETP.LT.OR P0, PT, R0, 0x31, !P4 ;  /* 0x000000310000780c */ /* 0x000fe40006701670 */
[----:B------:R-:W-:-:S04]  /*14af0*/  LOP3.LUT R6, R6, 0xfffeffff, RZ, 0xc0, !PT ;  /* 0xfffeffff06067812 */ /* 0x000fc800078ec0ff */
[----:B------:R-:W-:-:S07]  /*14b00*/  @P5 LOP3.LUT R6, R6, 0x10000, RZ, 0xfc, !PT ;  /* 0x0001000006065812 */ /* 0x000fce00078efcff */
[----:B0-----:R-:W0:Y:S01]  /*14b10*/  @!P0 LDC.64 R8, c[0x0][0x650] ;  /* 0x00019400ff088b82 */ /* 0x001e220000000a00 */
[----:B------:R-:W-:Y:S01]  /*14b20*/  ISETP.LT.OR P5, PT, R0, 0x29, !P6 ;  /* 0x000000290000780c */ /* 0x000fe200077a1670 */
[----:B------:R-:W-:-:S12]  /*14b30*/  FMUL R11, R246, UR14 ;  /* 0x0000000ef60b7c20 */ /* 0x000fd80008400000 */
[----:B------:R-:W1:Y:S01]  /*14b40*/  @!P5 LDC.64 R246, c[0x0][0x650] ;  /* 0x00019400fff6db82 */ /* 0x000e620000000a00 */
[----:B------:R-:W-:Y:S02]  /*14b50*/  F2FP.SATFINITE.E4M3.F32.PACK_AB_MERGE_C R11, RZ, R11, RZ ;  /* 0x0000000bff0b723e */ /* 0x000fe400048070ff */
[----:B0-----:R-:W-:-:S05]  /*14b60*/  @!P0 IADD3 R8, P1, R4, R8, RZ ;  /* 0x0000000804088210 */ /* 0x001fca0007f3e0ff */
[----:B------:R-:W-:-:S05]  /*14b70*/  @!P0 IMAD.X R9, R3, 0x1, R9, P1 ;  /* 0x0000000103098824 */ /* 0x000fca00008e0609 */
[----:B------:R0:W-:Y:S02]  /*14b80*/  @!P0 STG.E.U8 desc[UR12][R8.64+0x30], R11 ;  /* 0x0000300b08008986 */ /* 0x0001e4000c10110c */
[----:B0-----:R-:W-:Y:S02]  /*14b90*/  IMAD.U32 R9, RZ, RZ, UR6 ;  /* 0x00000006ff097e24 */ /* 0x001fe4000f8e00ff */
[----:B------:R-:W-:Y:S02]  /*14ba0*/  IMAD.U32 R8, RZ, RZ, UR6 ;  /* 0x00000006ff087e24 */ /* 0x000fe4000f8e00ff */
[----:B------:R-:W-:Y:S01]  /*14bb0*/  IMAD.U32 R11, RZ, RZ, UR7 ;  /* 0x00000007ff0b7e24 */ /* 0x000fe2000f8e00ff */
[----:B------:R-:W-:-:S04]  /*14bc0*/  @!P5 LEA R9, P0, R9, R4, 0x7 ;  /* 0x000000040909d211 */ /* 0x000fc800078038ff */
[----:B------:R-:W-:Y:S02]  /*14bd0*/  @!P5 LEA.HI.X R8, R8, R3, R11, 0x7, P0 ;  /* 0x000000030808d211 */ /* 0x000fe400000f3c0b */
[----:B-1----:R-:W-:-:S04]  /*14be0*/  @!P5 IADD3 R246, P0, P1, R9, UR8, R246 ;  /* 0x0000000809f6dc10 */ /* 0x002fc8000f91e0f6 */
        /* <DEDUP_REMOVED lines=385> */
[----:B------:R-:W-:-:S05]  /*16400*/  FMUL R11, R236, UR14 ;  /* 0x0000000eec0b7c20 */ /* 0x000fca0008400000 */
[----:B------:R-:W-:Y:S02]  /*16410*/  F2FP.SATFINITE.E4M3.F32.PACK_AB_MERGE_C R11, RZ, R11, RZ ;  /* 0x0000000bff0b723e */ /* 0x000fe400048070ff */
[----:B0-----:R-:W-:-:S05]  /*16420*/  @!P0 IADD3 R234, P1, R4, R234, RZ ;  /* 0x000000ea04ea8210 */ /* 0x001fca0007f3e0ff */
[----:B------:R-:W-:Y:S01]  /*16430*/  @!P0 IMAD.X R235, R3, 0x1, R235, P1 ;  /* 0x0000000103eb8824 */ /* 0x000fe200008e06eb */
[----:B------:R-:W-:-:S04]  /*16440*/  ISETP.LT.OR P1, PT, R0, 0x71, !P3 ;  /* 0x000000710000780c */ /* 0x000fc80005f21670 */
[----:B------:R0:W-:Y:S09]  /*16450*/  @!P0 STG.E.U8 desc[UR12][R234.64+0x70], R11 ;  /* 0x0000700bea008986 */ /* 0x0001f2000c10110c */
[----:B0-----:R-:W0:Y:S02]  /*16460*/  @!P1 LDC.64 R234, c[0x0][0x650] ;  /* 0x00019400ffea9b82 */ /* 0x001e240000000a00 */
        /* <DEDUP_REMOVED lines=11> */
[----:B------:R-:W-:Y:S01]  /*16520*/  FMUL R11, R238, UR14 ;  /* 0x0000000eee0b7c20 */ /* 0x000fe20008400000 */
[----:B------:R-:W-:-:S04]  /*16530*/  LOP3.LUT R6, R6, 0xfffffffe, RZ, 0xc0, !PT ;  /* 0xfffffffe06067812 */ /* 0x000fc800078ec0ff */
[----:B------:R-:W-:Y:S02]  /*16540*/  F2FP.SATFINITE.E4M3.F32.PACK_AB_MERGE_C R11, RZ, R11, RZ ;  /* 0x0000000bff0b723e */ /* 0x000fe400048070ff */
[----:B------:R-:W-:-:S03]  /*16550*/  @P5 LOP3.LUT R6, R6, 0x1, RZ, 0xfc, !PT ;  /* 0x0000000106065812 */ /* 0x000fc600078efcff */
[----:B------:R1:W-:Y:S01]  /*16560*/  @!P1 STG.E.U8 desc[UR12][R234.64+0x70], R11 ;  /* 0x0000700bea009986 */ /* 0x0003e2000c10110c */
[----:B0-----:R-:W-:Y:S01]  /*16570*/  @!P0 IADD3 R236, P2, P5, R4, UR8, R236 ;  /* 0x0000000804ec8c10 */ /* 0x001fe2000fd5e0ec */
[----:B-1----:R-:W-:-:S03]  /*16580*/  FMUL R11, R241, UR14 ;  /* 0x0000000ef10b7c20 */ /* 0x002fc60008400000 */
[----:B------:R-:W-:Y:S02]  /*16590*/  @!P0 IADD3.X R237, R3, UR5, R237, P2, P5 ;  /* 0x0000000503ed8c10 */ /* 0x000fe400097ea4ed */
[C---:B------:R-:W-:Y:S02]  /*165a0*/  ISETP.LT.OR P2, PT, R0.reuse, 0x79, !P3 ;  /* 0x000000790000780c */ /* 0x040fe40005f41670 */
[----:B------:R-:W-:Y:S02]  /*165b0*/  F2FP.SATFINITE.E4M3.F32.PACK_AB_MERGE_C R11, RZ, R11, RZ ;  /* 0x0000000bff0b723e */ /* 0x000fe400048070ff */
[----:B------:R-:W-:-:S03]  /*165c0*/  ISETP.LT.OR P3, PT, R0, 0x7a, !P3 ;  /* 0x0000007a0000780c */ /* 0x000fc60005f61670 */
[----:B------:R0:W-:Y:S01]  /*165d0*/  @!P0 STG.E.U8 desc[UR12][R236.64+0x71], R11 ;  /* 0x0000710bec008986 */ /* 0x0001e2000c10110c */
[----:B------:R-:W-:-:S05]  /*165e0*/  ISETP.LT.OR P0, PT, R0, 0x79, !P4 ;  /* 0x000000790000780c */ /* 0x000fca0006701670 */
[----:B------:R-:W1:Y:S08]  /*165f0*/  @!P2 LDC.64 R238, c[0x0][0x650] ;  /* 0x00019400ffeeab82 */ /* 0x000e700000000a00 */
[----:B------:R-:W2:Y:S08]  /*16600*/  @!P3 LDC.64 R234, c[0x0][0x650] ;  /* 0x00019400ffeabb82 */ /* 0x000eb00000000a00 */
[----:B0-----:R-:W0:Y:S01]  /*16610*/  @!P0 LDC.64 R236, c[0x0][0x650] ;  /* 0x00019400ffec8b82 */ /* 0x001e220000000a00 */
[----:B-1----:R-:W-:-:S04]  /*16620*/  @!P2 IADD3 R238, P1, P5, R4, UR8, R238 ;  /* 0x0000000804eeac10 */ /* 0x002fc8000fd3e0ee */
[----:B------:R-:W-:Y:S02]  /*16630*/  @!P2 IADD3.X R239, R3, UR5, R239, P1, P5 ;  /* 0x0000000503efac10 */ /* 0x000fe40008fea4ef */
[----:B--2---:R-:W-:Y:S01]  /*16640*/  @!P3 IADD3 R234, P1, P5, R4, UR8, R234 ;  /* 0x0000000804eabc10 */ /* 0x004fe2000fd3e0ea */
[----:B------:R-:W-:-:S03]  /*16650*/  FMUL R11, R240, UR14 ;  /* 0x0000000ef00b7c20 */ /* 0x000fc60008400000 */
[----:B------:R-:W-:Y:S02]  /*16660*/  @!P3 IADD3.X R235, R3, UR5, R235, P1, P5 ;  /* 0x0000000503ebbc10 */ /* 0x000fe40008fea4eb */
[----:B0-----:R-:W-:Y:S02]  /*16670*/  @!P0 IADD3 R236, P1, R4, R236, RZ ;  /* 0x000000ec04ec8210 */ /* 0x001fe40007f3e0ff */
[----:B------:R-:W-:-:S03]  /*16680*/  F2FP.SATFINITE.E4M3.F32.PACK_AB_MERGE_C R11, RZ, R11, RZ ;  /* 0x0000000bff0b723e */ /* 0x000fc600048070ff */
[----:B------:R-:W-:-:S05]  /*16690*/  @!P0 IMAD.X R237, R3, 0x1, R237, P1 ;  /* 0x0000000103ed8824 */ /* 0x000fca00008e06ed */
[----:B------:R0:W-:Y:S01]  /*166a0*/  @!P0 STG.E.U8 desc[UR12][R236.64+0x78], R11 ;  /* 0x0000780bec008986 */ /* 0x0001e2000c10110c */
[----:B------:R-:W-:-:S04]  /*166b0*/  ISETP.GE.AND P0, PT, R12, 0x41, PT ;  /* 0x000000410c00780c */ /* 0x000fc80003f06270 */
[C---:B------:R-:W-:Y:S02]  /*166c0*/  ISETP.LT.OR P1, PT, R0.reuse, 0x1, !P0 ;  /* 0x000000010000780c */ /* 0x040fe40004721670 */
[----:B------:R-:W-:-:S11]  /*166d0*/  ISETP.LT.OR P4, PT, R0, 0x7a, !P4 ;  /* 0x0000007a0000780c */ /* 0x000fd60006781670 */
[----:B0-----:R-:W0:Y:S08]  /*166e0*/  @!P1 LDC.64 R236, c[0x0][0x650] ;  /* 0x00019400ffec9b82 */ /* 0x001e300000000a00 */
[----:B------:R-:W1:Y:S01]  /*166f0*/  @!P4 LDC.64 R240, c[0x0][0x650] ;  /* 0x00019400fff0cb82 */ /* 0x000e620000000a00 */
[----:B------:R-:W-:Y:S02]  /*16700*/  USHF.L.U32 UR9, UR6, 0x6, URZ ;  /* 0x0000000606097899 */ /* 0x000fe4000800063f */
[----:B------:R-:W-:Y:S01]  /*16710*/  USHF.L.U64.HI UR15, UR6, 0x6, UR7 ;  /* 0x00000006060f7899 */ /* 0x000fe20008010207 */
[----:B------:R-:W-:-:S03]  /*16720*/  FMUL R11, R243, UR14 ;  /* 0x0000000ef30b7c20 */ /* 0x000fc60008400000 */
[----:B0-----:R-:W-:-:S04]  /*16730*/  @!P1 IADD3 R236, P5, P6, R4, UR9, R236 ;  /* 0x0000000904ec9c10 */ /* 0x001fc8000febe0ec */
[----:B------:R-:W-:Y:S02]  /*16740*/  @!P1 IADD3.X R237, R3, UR15, R237, P5, P6 ;  /* 0x0000000f03ed9c10 */ /* 0x000fe4000afec4ed */
[----:B-1----:R-:W-:Y:S02]  /*16750*/  @!P4 IADD3 R240, P5, R4, R240, RZ ;  /* 0x000000f004f0c210 */ /* 0x002fe40007fbe0ff */
[----:B------:R-:W-:-:S03]  /*16760*/  F2FP.SATFINITE.E4M3.F32.PACK_AB_MERGE_C R11, RZ, R11, RZ ;  /* 0x0000000bff0b723e */ /* 0x000fc600048070ff */
[----:B------:R-:W-:-:S05]  /*16770*/  @!P4 IMAD.X R241, R3, 0x1, R241, P5 ;  /* 0x0000000103f1c824 */ /* 0x000fca00028e06f1 */
[----:B------:R0:W-:Y:S01]  /*16780*/  @!P4 STG.E.U8 desc[UR12][R240.64+0x79], R11 ;  /* 0x0000790bf000c986 */ /* 0x0001e2000c10110c */
[----:B------:R-:W-:Y:S01]  /*16790*/  ISETP.LT.OR P4, PT, R0, 0x2, !P0 ;  /* 0x000000020000780c */ /* 0x000fe20004781670 */
[----:B0-----:R-:W-:-:S12]  /*167a0*/  FMUL R11, R242, UR14 ;  /* 0x0000000ef20b7c20 */ /* 0x001fd80008400000 */
[----:B------:R-:W0:Y:S01]  /*167b0*/  @!P4 LDC.64 R240, c[0x0][0x650] ;  /* 0x00019400fff0cb82 */ /* 0x000e220000000a00 */
[----:B------:R-:W-:-:S05]  /*167c0*/  F2FP.SATFINITE.E4M3.F32.PACK_AB_MERGE_C R11, RZ, R11, RZ ;  /* 0x0000000bff0b723e */ /* 0x000fca00048070ff */
[----:B------:R1:W-:Y:S01]  /*167d0*/  @!P2 STG.E.U8 desc[UR12][R238.64+0x78], R11 ;  /* 0x0000780bee00a986 */ /* 0x0003e2000c10110c */
[----:B------:R-:W-:-:S13]  /*167e0*/  ISETP.LT.OR P2, PT, R0, 0x9, !P0 ;  /* 0x000000090000780c */ /* 0x000fda0004741670 */
[----:B------:R-:W2:Y:S01]  /*167f0*/  @!P2 LDC.64 R242, c[0x0][0x650] ;  /* 0x00019400fff2ab82 */ /* 0x000ea20000000a00 */
[----:B0-----:R-:W-:Y:S02]  /*16800*/  @!P4 IADD3 R240, P5, P6, R4, UR9, R240 ;  /* 0x0000000904f0cc10 */ /* 0x001fe4000febe0f0 */
[----:B------:R-:W-:Y:S02]  /*16810*/  LOP3.LUT R10, R10, 0xfffffffd, RZ, 0xc0, !PT ;  /* 0xfffffffd0a0a7812 */ /* 0x000fe400078ec0ff */
[----:B------:R-:W-:Y:S02]  /*16820*/  @!P4 IADD3.X R241, R3, UR15, R241, P5, P6 ;  /* 0x0000000f03f1cc10 */ /* 0x000fe4000afec4f1 */
[----:B------:R-:W-:Y:S02]  /*16830*/  @P2 LOP3.LUT R10, R10, 0x2, RZ, 0xfc, !PT ;  /* 0x000000020a0a2812 */ /* 0x000fe400078efcff */
[----:B--2---:R-:W-:-:S04]  /*16840*/  @!P2 IADD3 R242, P5, P6, R4, UR9, R242 ;  /* 0x0000000904f2ac10 */ /* 0x004fc8000febe0f2 */
[----:B------:R-:W-:Y:S02]  /*16850*/  @!P2 IADD3.X R243, R3, UR15, R243, P5, P6 ;  /* 0x0000000f03f3ac10 */ /* 0x000fe4000afec4f3 */
[----:B------:R-:W-:-:S13]  /*16860*/  ISETP.LT.OR P2, PT, R0, 0xa, !P0 ;  /* 0x0000000a0000780c */ /* 0x000fda0004741670 */
[----:B-1----:R-:W0:Y:S01]  /*16870*/  @!P2 LDC.64 R238, c[0x0][0x650] ;  /* 0x00019400ffeeab82 */ /* 0x002e220000000a00 */
[----:B------:R-:W-:-:S05]  /*16880*/  FMUL R11, R244, UR14 ;  /* 0x0000000ef40b7c20 */ /* 0x000fca0008400000 */
[----:B------:R-:W-:Y:S02]  /*16890*/  F2FP.SATFINITE.E4M3.F32.PACK_AB_MERGE_C R11, RZ, R11, RZ ;  /* 0x0000000bff0b723e */ /* 0x000fe400048070ff */
[----:B0-----:R-:W-:-:S04]  /*168a0*/  @!P2 IADD3 R238, P5, P6, R4, UR9, R238 ;  /* 0x0000000904eeac10 */ /* 0x001fc8000febe0ee */
[----:B------:R-:W-:Y:S02]  /*168b0*/  @!P2 IADD3.X R239, R3, UR15, R239, P5, P6 ;  /* 0x0000000f03efac10 */ /* 0x000fe4000afec4ef */
[----:B------:R-:W-:Y:S01]  /*168c0*/  ISETP.LT.OR P2, PT, R0, 0x11, !P0 ;  /* 0x000000110000780c */ /* 0x000fe20004741670 */
[----:B------:R0:W-:-:S12]  /*168d0*/  @!P3 STG.E.U8 desc[UR12][R234.64+0x79], R11 ;  /* 0x0000790bea00b986 */ /* 0x0001d8000c10110c */
[----:B0-----:R-:W0:Y:S01]  /*168e0*/  @!P2 LDC.64 R234, c[0x0][0x650] ;  /* 0x00019400ffeaab82 */ /* 0x001e220000000a00 */
        /* <DEDUP_REMOVED lines=11> */
[----:B------:R-:W-:-:S04]  /*169a0*/  ISETP.GE.AND P1, PT, R12, 0x49, PT ;  /* 0x000000490c00780c */ /* 0x000fc80003f26270 */
[----:B------:R-:W-:Y:S01]  /*169b0*/  ISETP.LT.OR P3, PT, R0, 0x1, !P1 ;  /* 0x000000010000780c */ /* 0x000fe20004f61670 */
[----:B------:R0:W-:-:S12]  /*169c0*/  @!P4 STG.E.U8 desc[UR12][R240.64+0x1], R153 ;  /* 0x00000199f000c986 */ /* 0x0001d8000c10110c */
[----:B0-----:R-:W0:Y:S01]  /*169d0*/  @!P3 LDC.64 R240, c[0x0][0x650] ;  /* 0x00019400fff0bb82 */ /* 0x001e220000000a00 */
[----:B------:R-:W-:Y:S01]  /*169e0*/  IMAD.U32 R13, RZ, RZ, UR8 ;  /* 0x00000008ff0d7e24 */ /* 0x000fe2000f8e00ff */
[----:B------:R-:W-:Y:S01]  /*169f0*/  ISETP.LT.OR P2, PT, R0, 0x19, !P0 ;  /* 0x000000190000780c */ /* 0x000fe20004741670 */
[----:B------:R-:W-:-:S03]  /*16a00*/  IMAD.U32 R11, RZ, RZ, UR5 ;  /* 0x00000005ff0b7e24 */ /* 0x000fc6000f8e00ff */
[----:B------:R-:W-:-:S04]  /*16a10*/  @!P3 IADD3 R13, P5, P6, R13, UR9, R4 ;  /* 0x000000090d0dbc10 */ /* 0x000fc8000febe004 */
[----:B------:R-:W-:-:S05]  /*16a20*/  @!P3 IADD3.X R11, R11, UR15, R3, P5, P6 ;  /* 0x0000000f0b0bbc10 */ /* 0x000fca000afec403 */
[----:B------:R-:W1:Y:S01]  /*16a30*/  @!P2 LDC.64 R152, c[0x0][0x650] ;  /* 0x00019400ff98ab82 */ /* 0x000e620000000a00 */
[----:B0-----:R-:W-:-:S05]  /*16a40*/  @!P3 IADD3 R240, P4, R13, R240, RZ ;  /* 0x000000f00df0b210 */ /* 0x001fca0007f9e0ff */
[----:B------:R-:W-:Y:S01]  /*16a50*/  @!P3 IMAD.X R241, R11, 0x1, R241, P4 ;  /* 0x000000010bf1b824 */ /* 0x000fe200020e06f1 */
[----:B------:R-:W-:Y:S01]  /*16a60*/  ISETP.LT.OR P4, PT, R0, 0x2, !P1 ;  /* 0x000000020000780c */ /* 0x000fe20004f81670 */
[----:B------:R-:W-:-:S12]  /*16a70*/  FMUL R154, R154, UR14 ;  /* 0x0000000e9a9a7c20 */ /* 0x000fd80008400000 */
[----:B------:R-:W0:Y:S01]  /*16a80*/  @!P4 LDC.64 R244, c[0x0][0x650] ;  /* 0x00019400fff4cb82 */ /* 0x000e220000000a00 */
[----:B------:R-:W-:Y:S01]  /*16a90*/  F2FP.SATFINITE.E4M3.F32.PACK_AB_MERGE_C R154, RZ, R154, RZ ;  /* 0x0000009aff9a723e */ /* 0x000fe200048070ff */
[----:B------:R-:W-:Y:S01]  /*16aa0*/  IMAD.U32 R13, RZ, RZ, UR8 ;  /* 0x00000008ff0d7e24 */ /* 0x000fe2000f8e00ff */
[----:B-1----:R-:W-:Y:S01]  /*16ab0*/  @!P2 IADD3 R152, P5, P6, R4, UR9, R152 ;  /* 0x000000090498ac10 */ /* 0x002fe2000febe098 */
[----:B------:R-:W-:Y:S02]  /*16ac0*/  IMAD.U32 R11, RZ, RZ, UR5 ;  /* 0x00000005ff0b7e24 */ /* 0x000fe4000f8e00ff */
[----:B------:R1:W-:Y:S01]  /*16ad0*/  @!P3 STG.E.U8 desc[UR12][R240.64], R154 ;  /* 0x0000009af000b986 */ /* 0x0003e2000c10110c */
[----:B------:R-:W-:Y:S02]  /*16ae0*/  @!P2 IADD3.X R153, R3, UR15, R153, P5, P6 ;  /* 0x0000000f0399ac10 */ /* 0x000fe4000afec499 */
[----:B------:R-:W-:-:S04]  /*16af0*/  @!P4 IADD3 R13, P3, P5, R13, UR9, R4 ;  /* 0x000000090d0dcc10 */ /* 0x000fc8000fd7e004 */
[----:B------:R-:W-:Y:S02]  /*16b00*/  @!P4 IADD3.X R11, R11, UR15, R3, P3, P5 ;  /* 0x0000000f0b0bcc10 */ /* 0x000fe40009fea403 */
[----:B0-----:R-:W-:-:S05]  /*16b10*/  @!P4 IADD3 R244, P3, R13, R244, RZ ;  /* 0x000000f40df4c210 */ /* 0x001fca0007f7e0ff */
[----:B------:R-:W-:Y:S01]  /*16b20*/  @!P4 IMAD.X R245, R11, 0x1, R245, P3 ;  /* 0x000000010bf5c824 */ /* 0x000fe200018e06f5 */
[----:B------:R-:W-:-:S13]  /*16b30*/  ISETP.LT.OR P3, PT, R0, 0x1a, !P0 ;  /* 0x0000001a0000780c */ /* 0x000fda0004761670 */
[----:B-1----:R-:W0:Y:S01]  /*16b40*/  @!P3 LDC.64 R240, c[0x0][0x650] ;  /* 0x00019400fff0bb82 */ /* 0x002e220000000a00 */
[C---:B------:R-:W-:Y:S02]  /*16b50*/  LOP3.LUT P2, RZ, R10.reuse, 0x2, RZ, 0xc0, !PT ;  /* 0x000000020aff7812 */ /* 0x040fe4000784c0ff */
[----:B------:R-:W-:Y:S01]  /*16b60*/  LOP3.LUT R10, R10, 0xfffffffe, RZ, 0xc0, !PT ;  /* 0xfffffffe0a0a7812 */ /* 0x000fe200078ec0ff */
[----:B------:R-:W-:-:S03]  /*16b70*/  FMUL R155, R155, UR14 ;  /* 0x0000000e9b9b7c20 */ /* 0x000fc60008400000 */
[----:B------:R-:W-:Y:S01]  /*16b80*/  @P3 LOP3.LUT R10, R10, 0x1, RZ, 0xfc, !PT ;  /* 0x000000010a0a3812 */ /* 0x000fe200078efcff */
[----:B------:R-:W-:Y:S01]  /*16b90*/  FMUL R156, R156, UR14 ;  /* 0x0000000e9c9c7c20 */ /* 0x000fe20008400000 */
[----:B------:R-:W-:Y:S02]  /*16ba0*/  F2FP.SATFINITE.E4M3.F32.PACK_AB_MERGE_C R155, RZ, R155, RZ ;  /* 0x0000009bff9b723e */ /* 0x000fe400048070ff */
[----:B0-----:R-:W-:-:S04]  /*16bb0*/  @!P3 IADD3 R240, P5, P6, R4, UR9, R240 ;  /* 0x0000000904f0bc10 */ /* 0x001fc8000febe0f0 */
[----:B------:R-:W-:Y:S02]  /*16bc0*/  @!P3 IADD3.X R241, R3, UR15, R241, P5, P6 ;  /* 0x0000000f03f1bc10 */ /* 0x000fe4000afec4f1 */
[C---:B------:R-:W-:Y:S02]  /*16bd0*/  ISETP.LT.OR P6, PT, R0.reuse, 0x21, !P0 ;  /* 0x000000210000780c */ /* 0x040fe400047c1670 */
[----:B------:R-:W-:Y:S01]  /*16be0*/  ISETP.LT.OR P3, PT, R0, 0x22, !P0 ;  /* 0x000000220000780c */ /* 0x000fe20004761670 */
[----:B------:R0:W-:Y:S01]  /*16bf0*/  @!P4 STG.E.U8 desc[UR12][R244.64+0x1], R155 ;  /* 0x0000019bf400c986 */ /* 0x0001e2000c10110c */
[----:B------:R-:W-:-:S05]  /*16c00*/  F2FP.SATFINITE.E4M3.F32.PACK_AB_MERGE_C R156, RZ, R156, RZ ;  /* 0x0000009cff9c723e */ /* 0x000fca00048070ff */
[----:B------:R1:W-:Y:S04]  /*16c10*/  @!P2 STG.E.U8 desc[UR12][R242.64+0x8], R156 ;  /* 0x0000089cf200a986 */ /* 0x0003e8000c10110c */
[----:B0-----:R-:W0:Y:S08]  /*16c20*/  @!P6 LDC.64 R154, c[0x0][0x650] ;  /* 0x00019400ff9aeb82 */ /* 0x001e300000000a00 */
[----:B-1----:R-:W1:Y:S01]  /*16c30*/  @!P3 LDC.64 R242, c[0x0][0x650] ;  /* 0x00019400fff2bb82 */ /* 0x002e620000000a00 */
[----:B------:R-:W-:Y:S01]  /*16c40*/  FMUL R157, R157, UR14 ;  /* 0x0000000e9d9d7c20 */ /* 0x000fe20008400000 */
[----:B0-----:R-:W-:-:S04]  /*16c50*/  @!P6 IADD3 R154, P4, P5, R4, UR9, R154 ;  /* 0x00000009049aec10 */ /* 0x001fc8000fd9e09a */
[C---:B------:R-:W-:Y:S02]  /*16c60*/  @!P6 IADD3.X R155, R3.reuse, UR15, R155, P4, P5 ;  /* 0x0000000f039bec10 */ /* 0x040fe4000a7ea49b */
[----:B-1----:R-:W-:Y:S02]  /*16c70*/  @!P3 IADD3 R242, P2, P4, R4, UR9, R242 ;  /* 0x0000000904f2bc10 */ /* 0x002fe4000fc5e0f2 */
[C---:B------:R-:W-:Y:S02]  /*16c80*/  ISETP.LT.OR P6, PT, R0.reuse, 0xa, !P0 ;  /* 0x0000000a0000780c */ /* 0x040fe400047c1670 */
[----:B------:R-:W-:Y:S02]  /*16c90*/  @!P3 IADD3.X R243, R3, UR15, R243, P2, P4 ;  /* 0x0000000f03f3bc10 */ /* 0x000fe400097e84f3 */
[----:B------:R-:W-:Y:S02]  /*16ca0*/  ISETP.LT.OR P2, PT, R0, 0x9, !P1 ;  /* 0x000000090000780c */ /* 0x000fe40004f41670 */
[----:B------:R-:W-:-:S02]  /*16cb0*/  F2FP.SATFINITE.E4M3.F32.PACK_AB_MERGE_C R157, RZ, R157, RZ ;  /* 0x0000009dff9d723e */ /* 0x000fc400048070ff */
[----:B------:R-:W-:-:S05]  /*16cc0*/  ISETP.LT.OR P3, PT, R0, 0x29, !P0 ;  /* 0x000000290000780c */ /* 0x000fca0004761670 */
[----:B------:R0:W-:Y:S04]  /*16cd0*/  @!P6 STG.E.U8 desc[UR12][R238.64+0x9], R157 ;  /* 0x0000099dee00e986 */ /* 0x0001e8000c10110c */
[----:B0-----:R-:W0:Y:S01]  /*16ce0*/  @!P2 LDC.64 R238, c[0x0][0x650] ;  /* 0x00019400ffeeab82 */ /* 0x001e220000000a00 */
[----:B------:R-:W-:-:S07]  /*16cf0*/  IMAD.U32 R13, RZ, RZ, UR8 ;  /* 0x00000008ff0d7e24 */ /* 0x000fce000f8e00ff */
[----:B------:R-:W1:Y:S01]  /*16d00*/  @!P3 LDC.64 R156, c[0x0][0x650] ;  /* 0x00019400ff9cbb82 */ /* 0x000e620000000a00 */
[----:B------:R-:W-:Y:S01]  /*16d10*/  IMAD.U32 R11, RZ, RZ, UR5 ;  /* 0x00000005ff0b7e24 */ /* 0x000fe2000f8e00ff */
[----:B------:R-:W-:Y:S01]  /*16d20*/  @!P2 IADD3 R13, P4, P5, R13, UR9, R4 ;  /* 0x000000090d0dac10 */ /* 0x000fe2000fd9e004 */
[----:B------:R-:W-:-:S03]  /*16d30*/  FMUL R158, R158, UR14 ;  /* 0x0000000e9e9e7c20 */ /* 0x000fc60008400000 */
[----:B------:R-:W-:Y:S02]  /*16d40*/  @!P2 IADD3.X R11, R11, UR15, R3, P4, P5 ;  /* 0x0000000f0b0bac10 */ /* 0x000fe4000a7ea403 */
[----:B------:R-:W-:Y:S02]  /*16d50*/  F2FP.SATFINITE.E4M3.F32.PACK_AB_MERGE_C R158, RZ, R158, RZ ;  /* 0x0000009eff9e723e */ /* 0x000fe400048070ff */
[----:B0-----:R-:W-:-:S05]  /*16d60*/  @!P2 IADD3 R238, P4, R13, R238, RZ ;  /* 0x000000ee0deea210 */ /* 0x001fca0007f9e0ff */
[----:B------:R-:W-:Y:S01]  /*16d70*/  @!P2 IMAD.X R239, R11, 0x1, R239, P4 ;  /* 0x000000010befa824 */ /* 0x000fe200020e06ef */
[----:B-1----:R-:W-:-:S04]  /*16d80*/  @!P3 IADD3 R156, P5, P6, R4, UR9, R156 ;  /* 0x00000009049cbc10 */ /* 0x002fc8000febe09c */
[----:B------:R0:W-:Y:S01]  /*16d90*/  @!P2 STG.E.U8 desc[UR12][R238.64+0x8], R158 ;  /* 0x0000089eee00a986 */ /* 0x0001e2000c10110c */
[C---:B------:R-:W-:Y:S02]  /*16da0*/  ISETP.LT.OR P2, PT, R0.reuse, 0xa, !P1 ;  /* 0x0000000a0000780c */ /* 0x040fe40004f41670 */
[----:B------:R-:W-:Y:S02]  /*16db0*/  @!P3 IADD3.X R157, R3, UR15, R157, P5, P6 ;  /* 0x0000000f039dbc10 */ /* 0x000fe4000afec49d */
[----:B------:R-:W-:-:S09]  /*16dc0*/  ISETP.LT.OR P3, PT, R0, 0x2a, !P0 ;  /* 0x0000002a0000780c */ /* 0x000fd20004761670 */
[----:B------:R-:W1:Y:S08]  /*16dd0*/  @!P2 LDC.64 R244, c[0x0][0x650] ;  /* 0x00019400fff4ab82 */ /* 0x000e700000000a00 */
[----:B0-----:R-:W0:Y:S01]  /*16de0*/  @!P3 LDC.64 R238, c[0x0][0x650] ;  /* 0x00019400ffeebb82 */ /* 0x001e220000000a00 */
[----:B------:R-:W-:Y:S02]  /*16df0*/  IMAD.U32 R13, RZ, RZ, UR8 ;  /* 0x00000008ff0d7e24 */ /* 0x000fe4000f8e00ff */
[----:B------:R-:W-:-:S03]  /*16e00*/  IMAD.U32 R11, RZ, RZ, UR5 ;  /* 0x00000005ff0b7e24 */ /* 0x000fc6000f8e00ff */
[----:B------:R-:W-:-:S04]  /*16e10*/  @!P2 IADD3 R13, P4, P5, R13, UR9, R4 ;  /* 0x000000090d0dac10 */ /* 0x000fc8000fd9e004 */
[----:B------:R-:W-:Y:S02]  /*16e20*/  @!P2 IADD3.X R11, R11, UR15, R3, P4, P5 ;  /* 0x0000000f0b0bac10 */ /* 0x000fe4000a7ea403 */
[----:B-1----:R-:W-:-:S05]  /*16e30*/  @!P2 IADD3 R244, P4, R13, R244, RZ ;  /* 0x000000f40df4a210 */ /* 0x002fca0007f9e0ff */
[----:B------:R-:W-:Y:S01]  /*16e40*/  @!P2 IMAD.X R245, R11, 0x1, R245, P4 ;  /* 0x000000010bf5a824 */ /* 0x000fe200020e06f5 */
[----:B0-----:R-:W-:Y:S01]  /*16e50*/  @!P3 IADD3 R238, P4, P5, R4, UR9, R238 ;  /* 0x0000000904eebc10 */ /* 0x001fe2000fd9e0ee */
[----:B------:R-:W-:-:S03]  /*16e60*/  FMUL R159, R159, UR14 ;  /* 0x0000000e9f9f7c20 */ /* 0x000fc60008400000 */
[----:B------:R-:W-:Y:S02]  /*16e70*/  @!P3 IADD3.X R239, R3, UR15, R239, P4, P5 ;  /* 0x0000000f03efbc10 */ /* 0x000fe4000a7ea4ef */
[----:B------:R-:W-:Y:S01]  /*16e80*/  ISETP.LT.OR P3, PT, R0, 0x11, !P0 ;  /* 0x000000110000780c */ /* 0x000fe20004761670 */
[----:B------:R-:W-:Y:S01]  /*16e90*/  FMUL R160, R160, UR14 ;  /* 0x0000000ea0a07c20 */ /* 0x000fe20008400000 */
[----:B------:R-:W-:Y:S02]  /*16ea0*/  F2FP.SATFINITE.E4M3.F32.PACK_AB_MERGE_C R159, RZ, R159, RZ ;  /* 0x0000009fff9f723e */ /* 0x000fe400048070ff */
[C---:B------:R-:W-:Y:S02]  /*16eb0*/  ISETP.LT.OR P6, PT, R0.reuse, 0x31, !P0 ;  /* 0x000000310000780c */ /* 0x040fe400047c1670 */
[----:B------:R-:W-:Y:S01]  /*16ec0*/  F2FP.SATFINITE.E4M3.F32.PACK_AB_MERGE_C R160, RZ, R160, RZ ;  /* 0x000000a0ffa0723e */ /* 0x000fe200048070ff */
[----:B------:R0:W-:Y:S06]  /*16ed0*/  @!P2 STG.E.U8 desc[UR12][R244.64+0x9], R159 ;  /* 0x0000099ff400a986 */ /* 0x0001ec000c10110c */
[----:B------:R1:W-:Y:S01]  /*16ee0*/  @!P3 STG.E.U8 desc[UR12][R234.64+0x10], R160 ;  /* 0x000010a0ea00b986 */ /* 0x0003e2000c10110c */
[----:B------:R-:W-:-:S03]  /*16ef0*/  ISETP.LT.OR P3, PT, R0, 0x32, !P0 ;  /* 0x000000320000780c */ /* 0x000fc60004761670 */
[----:B0-----:R-:W0:Y:S10]  /*16f00*/  @!P6 LDC.64 R158, c[0x0][0x650] ;  /* 0x00019400ff9eeb82 */ /* 0x001e340000000a00 */
[----:B-1----:R-:W1:Y:S01]  /*16f10*/  @!P3 LDC.64 R234, c[0x0][0x650] ;  /* 0x00019400ffeabb82 */ /* 0x002e620000000a00 */
[----:B------:R-:W-:Y:S01]  /*16f20*/  FMUL R161, R161, UR14 ;  /* 0x0000000ea1a17c20 */ /* 0x000fe20008400000 */
[----:B0-----:R-:W-:-:S04]  /*16f30*/  @!P6 IADD3 R158, P2, P4, R4, UR9, R158 ;  /* 0x00000009049eec10 */ /* 0x001fc8000fc5e09e */
[----:B------:R-:W-:Y:S02]  /*16f40*/  @!P6 IADD3.X R159, R3, UR15, R159, P2, P4 ;  /* 0x0000000f039fec10 */ /* 0x000fe400097e849f */
[----:B-1----:R-:W-:-:S04]  /*16f50*/  @!P3 IADD3 R234, P2, P4, R4, UR9, R234 ;  /* 0x0000000904eabc10 */ /* 0x002fc8000fc5e0ea */
[----:B------:R-:W-:Y:S02]  /*16f60*/  @!P3 IADD3.X R235, R3, UR15, R235, P2, P4 ;  /* 0x0000000f03ebbc10 */ /* 0x000fe400097e84eb */
[C---:B------:R-:W-:Y:S02]  /*16f70*/  ISETP.LT.OR P3, PT, R0.reuse, 0x12, !P0 ;  /* 0x000000120000780c */ /* 0x040fe40004761670 */
[----:B------:R-:W-:Y:S02]  /*16f80*/  ISETP.LT.OR P2, PT, R0, 0x11, !P1 ;  /* 0x000000110000780c */ /* 0x000fe40004f41670 */
[----:B------:R-:W-:-:S09]  /*16f90*/  F2FP.SATFINITE.E4M3.F32.PACK_AB_MERGE_C R161, RZ, R161, RZ ;  /* 0x000000a1ffa1723e */ /* 0x000fd200048070ff */
[----:B------:R0:W-:Y:S02]  /*16fa0*/  @!P3 STG.E.U8 desc[UR12][R236.64+0x11], R161 ;  /* 0x000011a1ec00b986 */ /* 0x0001e4000c10110c */
[----:B0-----:R-:W0:Y:S01]  /*16fb0*/  @!P2 LDC.64 R160, c[0x0][0x650] ;  /* 0x00019400ffa0ab82 */ /* 0x001e220000000a00 */
[----:B------:R-:W-:Y:S01]  /*16fc0*/  IMAD.U32 R13, RZ, RZ, UR8 ;  /* 0x00000008ff0d7e24 */ /* 0x000fe2000f8e00ff */
[----:B------:R-:W-:Y:S01]  /*16fd0*/  ISETP.LT.OR P3, PT, R0, 0x39, !P0 ;  /* 0x000000390000780c */ /* 0x000fe20004761670 */
[----:B------:R-:W-:-:S03]  /*16fe0*/  IMAD.U32 R11, RZ, RZ, UR5 ;  /* 0x00000005ff0b7e24 */ /* 0x000fc6000f8e00ff */
[----:B------:R-:W-:Y:S01]  /*16ff0*/  @!P2 IADD3 R13, P4, P5, R13, UR9, R4 ;  /* 0x000000090d0dac10 */ /* 0x000fe2000fd9e004 */
[----:B------:R-:W-:-:S03]  /*17000*/  FMUL R162, R162, UR14 ;  /* 0x0000000ea2a27c20 */ /* 0x000fc60008400000 */
[----:B------:R-:W-:Y:S02]  /*17010*/  @!P2 IADD3.X R11, R11, UR15, R3, P4, P5 ;  /* 0x0000000f0b0bac10 */ /* 0x000fe4000a7ea403 */
[----:B------:R-:W-:-:S03]  /*17020*/  F2FP.SATFINITE.E4M3.F32.PACK_AB_MERGE_C R162, RZ, R162, RZ ;  /* 0x000000a2ffa2723e */ /* 0x000fc600048070ff */
[----:B------:R-:W1:Y:S01]  /*17030*/  @!P3 LDC.64 R236, c[0x0][0x650] ;  /* 0x00019400ffecbb82 */ /* 0x000e620000000a00 */
[----:B0-----:R-:W-:-:S05]  /*17040*/  @!P2 IADD3 R160, P4, R13, R160, RZ ;  /* 0x000000a00da0a210 */ /* 0x001fca0007f9e0ff */
[----:B------:R-:W-:-:S05]  /*17050*/  @!P2 IMAD.X R161, R11, 0x1, R161, P4 ;  /* 0x000000010ba1a824 */ /* 0x000fca00020e06a1 */
[----:B------:R0:W-:Y:S01]  /*17060*/  @!P2 STG.E.U8 desc[UR12][R160.64+0x10], R162 ;  /* 0x000010a2a000a986 */ /* 0x0001e2000c10110c */
[----:B------:R-:W-:Y:S02]  /*17070*/  ISETP.LT.OR P2, PT, R0, 0x12, !P1 ;  /* 0x000000120000780c */ /* 0x000fe40004f41670 */
[----:B------:R-:W-:Y:S02]  /*17080*/  LOP3.LUT R7, R7, 0xfffffffe, RZ, 0xc0, !PT ;  /* 0xfffffffe07077812 */ /* 0x000fe400078ec0ff */
[----:B-1----:R-:W-:Y:S01]  /*17090*/  @!P3 IADD3 R236, P5, P6, R4, UR9, R236 ;  /* 0x0000000904ecbc10 */ /* 0x002fe2000febe0ec */
[----:B------:R-:W-:-:S08]  /*170a0*/  IMAD.U32 R11, RZ, RZ, UR8 ;  /* 0x00000008ff0b7e24 */ /* 0x000fd0000f8e00ff */
[----:B0-----:R-:W0:Y:S01]  /*170b0*/  @!P2 LDC.64 R160, c[0x0][0x650] ;  /* 0x00019400ffa0ab82 */ /* 0x001e220000000a00 */
[----:B------:R-:W-:Y:S02]  /*170c0*/  @P3 LOP3.LUT R7, R7, 0x1, RZ, 0xfc, !PT ;  /* 0x0000000107073812 */ /* 0x000fe400078efcff */
[----:B------:R-:W-:Y:S02]  /*170d0*/  @!P3 IADD3.X R237, R3, UR15, R237, P5, P6 ;  /* 0x0000000f03edbc10 */ /* 0x000fe4000afec4ed */
[----:B------:R-:W-:Y:S01]  /*170e0*/  LOP3.LUT P3, RZ, R10, 0x1, RZ, 0xc0, !PT ;  /* 0x000000010aff7812 */ /* 0x000fe2000786c0ff */
[----:B------:R-:W-:Y:S01]  /*170f0*/  IMAD.U32 R10, RZ, RZ, UR5 ;  /* 0x00000005ff0a7e24 */ /* 0x000fe2000f8e00ff */
[----:B------:R-:W-:-:S04]  /*17100*/  @!P2 IADD3 R11, P4, P5, R11, UR9, R4 ;  /* 0x000000090b0bac10 */ /* 0x000fc8000fd9e004 */
[----:B------:R-:W-:Y:S02]  /*17110*/  @!P2 IADD3.X R10, R10, UR15, R3, P4, P5 ;  /* 0x0000000f0a0aac10 */ /* 0x000fe4000a7ea403 */
[----:B------:R-:W-:Y:S02]  /*17120*/  ISETP.LT.OR P5, PT, R0, 0x3a, !P0 ;  /* 0x0000003a0000780c */ /* 0x000fe400047a1670 */
[----:B0-----:R-:W-:-:S05]  /*17130*/  @!P2 IADD3 R160, P4, R11, R160, RZ ;  /* 0x000000a00ba0a210 */ /* 0x001fca0007f9e0ff */
[----:B------:R-:W-:-:S06]  /*17140*/  @!P2 IMAD.X R161, R10, 0x1, R161, P4 ;  /* 0x000000010aa1a824 */ /* 0x000fcc00020e06a1 */
[----:B------:R-:W0:Y:S01]  /*17150*/  @!P5 LDC.64 R10, c[0x0][0x650] ;  /* 0x00019400ff0adb82 */ /* 0x000e220000000a00 */
[----:B------:R-:W-:Y:S01]  /*17160*/  LOP3.LUT R6, R6, 0x7fffffff, RZ, 0xc0, !PT ;  /* 0x7fffffff06067812 */ /* 0x000fe200078ec0ff */
[----:B------:R-:W-:-:S03]  /*17170*/  FMUL R163, R163, UR14 ;  /* 0x0000000ea3a37c20 */ /* 0x000fc60008400000 */
[----:B------:R-:W-:Y:S02]  /*17180*/  @P5 LOP3.LUT R6, R6, 0x80000000, RZ, 0xfc, !PT ;  /* 0x8000000006065812 */ /* 0x000fe400078efcff */
[----:B------:R-:W-:Y:S02]  /*17190*/  F2FP.SATFINITE.E4M3.F32.PACK_AB_MERGE_C R163, RZ, R163, RZ ;  /* 0x000000a3ffa3723e */ /* 0x000fe400048070ff */
[----:B0-----:R-:W-:-:S04]  /*171a0*/  @!P5 IADD3 R10, P4, P6, R4, UR9, R10 ;  /* 0x00000009040adc10 */ /* 0x001fc8000fe9e00a */
[----:B------:R-:W-:Y:S02]  /*171b0*/  @!P5 IADD3.X R11, R3, UR15, R11, P4, P6 ;  /* 0x0000000f030bdc10 */ /* 0x000fe4000a7ec40b */
[----:B------:R-:W-:Y:S01]  /*171c0*/  ISETP.LT.OR P5, PT, R0, 0x41, !P0 ;  /* 0x000000410000780c */ /* 0x000fe200047a1670 */
[----:B------:R0:W-:-:S12]  /*171d0*/  @!P2 STG.E.U8 desc[UR12][R160.64+0x11], R163 ;  /* 0x000011a3a000a986 */ /* 0x0001d8000c10110c */
[----:B0-----:R-:W0:Y:S01]  /*171e0*/  @!P5 LDC.64 R160, c[0x0][0x650] ;  /* 0x00019400ffa0db82 */ /* 0x001e220000000a00 */
[----:B------:R-:W-:Y:S02]  /*171f0*/  LOP3.LUT R7, R7, 0xfffffeff, RZ, 0xc0, !PT ;  /* 0xfffffeff07077812 */ /* 0x000fe400078ec0ff */
[----:B------:R-:W-:Y:S02]  /*17200*/  ISETP.LT.OR P6, PT, R0, 0x19, !P0 ;  /* 0x000000190000780c */ /* 0x000fe400047c1670 */
[----:B------:R-:W-:Y:S01]  /*17210*/  @P5 LOP3.LUT R7, R7, 0x100, RZ, 0xfc, !PT ;  /* 0x0000010007075812 */ /* 0x000fe200078efcff */
        /* <DEDUP_REMOVED lines=14> */
[----:B------:R-:W-:Y:S01]  /*17300*/  LOP3.LUT R7, R7, 0xfffffff7, RZ, 0xc0, !PT ;  /* 0xfffffff707077812 */ /* 0x000fe200078ec0ff */
[----:B------:R-:W-:-:S03]  /*17310*/  IMAD.U32 R162, RZ, RZ, UR8 ;  /* 0x00000008ffa27e24 */ /* 0x000fc6000f8e00ff */
[----:B------:R-:W-:Y:S01]  /*17320*/  @P5 LOP3.LUT R7, R7, 0x8, RZ, 0xfc, !PT ;  /* 0x0000000807075812 */ /* 0x000fe200078efcff */
[----:B------:R-:W-:Y:S01]  /*17330*/  IMAD.U32 R13, RZ, RZ, UR5 ;  /* 0x00000005ff0d7e24 */ /* 0x000fe2000f8e00ff */
[----:B------:R-:W-:Y:S02]  /*17340*/  ISETP.LT.OR P5, PT, R0, 0x49, !P0 ;  /* 0x000000490000780c */ /* 0x000fe400047a1670 */
[----:B------:R-:W-:Y:S01]  /*17350*/  @!P2 IADD3 R162, P4, P6, R162, UR9, R4 ;  /* 0x00000009a2a2ac10 */ /* 0x000fe2000fe9e004 */
[----:B------:R-:W-:-:S03]  /*17360*/  FMUL R166, R166, UR14 ;  /* 0x0000000ea6a67c20 */ /* 0x000fc60008400000 */
[----:B------:R-:W-:Y:S02]  /*17370*/  @!P2 IADD3.X R13, R13, UR15, R3, P4, P6 ;  /* 0x0000000f0d0dac10 */ /* 0x000fe4000a7ec403 */
[----:B------:R-:W-:Y:S02]  /*17380*/  F2FP.SATFINITE.E4M3.F32.PACK_AB_MERGE_C R166, RZ, R166, RZ ;  /* 0x000000a6ffa6723e */ /* 0x000fe400048070ff */
[----:B0-----:R-:W-:-:S03]  /*17390*/  @!P2 IADD3 R164, P3, R162, R164, RZ ;  /* 0x000000a4a2a4a210 */ /* 0x001fc60007f7e0ff */
[----:B------:R-:W0:Y:S02]  /*173a0*/  @!P5 LDC.64 R162, c[0x0][0x650] ;  /* 0x00019400ffa2db82 */ /* 0x000e240000000a00 */
[----:B------:R-:W-:-:S05]  /*173b0*/  @!P2 IMAD.X R165, R13, 0x1, R165, P3 ;  /* 0x000000010da5a824 */ /* 0x000fca00018e06a5 */
[----:B------:R1:W-:Y:S01]  /*173c0*/  @!P2 STG.E.U8 desc[UR12][R164.64+0x18], R166 ;  /* 0x000018a6a400a986 */ /* 0x0003e2000c10110c */
[----:B------:R-:W-:Y:S02]  /*173d0*/  ISETP.LT.OR P2, PT, R0, 0x1a, !P1 ;  /* 0x0000001a0000780c */ /* 0x000fe40004f41670 */
[----:B------:R-:W-:-:S11]  /*173e0*/  LOP3.LUT R7, R7, 0xfffff7ff, RZ, 0xc0, !PT ;  /* 0xfffff7ff07077812 */ /* 0x000fd600078ec0ff */
[----:B------:R-:W2:Y:S01]  /*173f0*/  @!P2 LDC.64 R240, c[0x0][0x650] ;  /* 0x00019400fff0ab82 */ /* 0x000ea20000000a00 */
[----:B0-----:R-:W-:Y:S02]  /*17400*/  @!P5 IADD3 R162, P4, P6, R4, UR9, R162 ;  /* 0x0000000904a2dc10 */ /* 0x001fe4000fe9e0a2 */
[----:B------:R-:W-:Y:S02]  /*17410*/  @P5 LOP3.LUT R7, R7, 0x800, RZ, 0xfc, !PT ;  /* 0x0000080007075812 */ /* 0x000fe400078efcff */
[----:B------:R-:W-:Y:S02]  /*17420*/  @!P5 IADD3.X R163, R3, UR15, R163, P4, P6 ;  /* 0x0000000f03a3dc10 */ /* 0x000fe4000a7ec4a3 */
[----:B------:R-:W-:Y:S01]  /*17430*/  ISETP.LT.OR P5, PT, R0, 0x4a, !P0 ;  /* 0x0000004a0000780c */ /* 0x000fe200047a1670 */
[----:B-1----:R-:W-:Y:S02]  /*17440*/  IMAD.U32 R164, RZ, RZ, UR8 ;  /* 0x00000008ffa47e24 */ /* 0x002fe4000f8e00ff */
[----:B------:R-:W-:-:S03]  /*17450*/  IMAD.U32 R13, RZ, RZ, UR5 ;  /* 0x00000005ff0d7e24 */ /* 0x000fc6000f8e00ff */
[----:B------:R-:W-:-:S04]  /*17460*/  @!P2 IADD3 R164, P3, P4, R164, UR9, R4 ;  /* 0x00000009a4a4ac10 */ /* 0x000fc8000fc7e004 */
[----:B------:R-:W-:Y:S02]  /*17470*/  @!P2 IADD3.X R13, R13, UR15, R3, P3, P4 ;  /* 0x0000000f0d0dac10 */ /* 0x000fe40009fe8403 */
[----:B--2---:R-:W-:Y:S02]  /*17480*/  @!P2 IADD3 R240, P3, R164, R240, RZ ;  /* 0x000000f0a4f0a210 */ /* 0x004fe40007f7e0ff */
[----:B------:R-:W0:Y:S01]  /*17490*/  @!P5 LDC.64 R164, c[0x0][0x650] ;  /* 0x00019400ffa4db82 */ /* 0x000e220000000a00 */
[----:B------:R-:W-:Y:S02]  /*174a0*/  LOP3.LUT R7, R7, 0xfffffbff, RZ, 0xc0, !PT ;  /* 0xfffffbff07077812 */ /* 0x000fe400078ec0ff */
[----:B------:R-:W-:Y:S01]  /*174b0*/  @!P2 IMAD.X R241, R13, 0x1, R241, P3 ;  /* 0x000000010df1a824 */ /* 0x000fe200018e06f1 */
[----:B------:R-:W-:Y:S01]  /*174c0*/  ISETP.LT.OR P6, PT, R0, 0x51, !P0 ;  /* 0x000000510000780c */ /* 0x000fe200047c1670 */
[----:B------:R-:W-:Y:S01]  /*174d0*/  FMUL R167, R167, UR14 ;  /* 0x0000000ea7a77c20 */ /* 0x000fe20008400000 */
[----:B------:R-:W-:Y:S01]  /*174e0*/  @P5 LOP3.LUT R7, R7, 0x400, RZ, 0xfc, !PT ;  /* 0x0000040007075812 */ /* 0x000fe200078efcff */
[----:B------:R-:W-:-:S03]  /*174f0*/  FMUL R168, R168, UR14 ;  /* 0x0000000ea8a87c20 */ /* 0x000fc60008400000 */
[----:B------:R-:W-:Y:S02]  /*17500*/  F2FP.SATFINITE.E4M3.F32.PACK_AB_MERGE_C R167, RZ, R167, RZ ;  /* 0x000000a7ffa7723e */ /* 0x000fe400048070ff */
[----:B0-----:R-:W-:-:S04]  /*17510*/  @!P5 IADD3 R164, P3, P4, R4, UR9, R164 ;  /* 0x0000000904a4dc10 */ /* 0x001fc8000fc7e0a4 */
[----:B------:R-:W-:Y:S02]  /*17520*/  @!P5 IADD3.X R165, R3, UR15, R165, P3, P4 ;  /* 0x0000000f03a5dc10 */ /* 0x000fe40009fe84a5 */
[C---:B------:R-:W-:Y:S02]  /*17530*/  ISETP.LT.OR P5, PT, R0.reuse, 0x21, !P0 ;  /* 0x000000210000780c */ /* 0x040fe400047a1670 */
[----:B------:R-:W-:Y:S01]  /*17540*/  ISETP.LT.OR P4, PT, R0, 0x52, !P0 ;  /* 0x000000520000780c */ /* 0x000fe20004781670 */
[----:B------:R0:W-:Y:S01]  /*17550*/  @!P2 STG.E.U8 desc[UR12][R240.64+0x19], R167 ;  /* 0x000019a7f000a986 */ /* 0x0001e2000c10110c */
[----:B------:R-:W-:Y:S01]  /*17560*/  F2FP.SATFINITE.E4M3.F32.PACK_AB_MERGE_C R168, RZ, R168, RZ ;  /* 0x000000a8ffa8723e */ /* 0x000fe200048070ff */
[----:B0-----:R-:W0:Y:S08]  /*17570*/  @!P6 LDC.64 R166, c[0x0][0x650] ;  /* 0x00019400ffa6eb82 */ /* 0x001e300000000a00 */
[----:B------:R1:W-:Y:S02]  /*17580*/  @!P5 STG.E.U8 desc[UR12][R154.64+0x20], R168 ;  /* 0x000020a89a00d986 */ /* 0x0003e4000c10110c */
[----:B-1----:R-:W1:Y:S01]  /*17590*/  @!P4 LDC.64 R154, c[0x0][0x650] ;  /* 0x00019400ff9acb82 */ /* 0x002e620000000a00 */
[----:B0-----:R-:W-:-:S04]  /*175a0*/  @!P6 IADD3 R166, P2, P3, R4, UR9, R166 ;  /* 0x0000000904a6ec10 */ /* 0x001fc8000fb5e0a6 */
[----:B------:R-:W-:Y:S02]  /*175b0*/  @!P6 IADD3.X R167, R3, UR15, R167, P2, P3 ;  /* 0x0000000f03a7ec10 */ /* 0x000fe400097e64a7 */
[----:B-1----:R-:W-:-:S04]  /*175c0*/  @!P4 IADD3 R154, P2, P3, R4, UR9, R154 ;  /* 0x00000009049acc10 */ /* 0x002fc8000fb5e09a */
[----:B------:R-:W-:Y:S02]  /*175d0*/  @!P4 IADD3.X R155, R3, UR15, R155, P2, P3 ;  /* 0x0000000f039bcc10 */ /* 0x000fe400097e649b */
[C---:B------:R-:W-:Y:S02]  /*175e0*/  ISETP.LT.OR P2, PT, R0.reuse, 0x21, !P1 ;  /* 0x000000210000780c */ /* 0x040fe40004f41670 */
[----:B------:R-:W-:Y:S01]  /*175f0*/  ISETP.LT.OR P5, PT, R0, 0x22, !P0 ;  /* 0x000000220000780c */ /* 0x000fe200047a1670 */
[----:B------:R-:W-:Y:S01]  /*17600*/  FMUL R169, R169, UR14 ;  /* 0x0000000ea9a97c20 */ /* 0x000fe20008400000 */
[----:B------:R-:W-:-:S09]  /*17610*/  LOP3.LUT R7, R7, 0xffff7fff, RZ, 0xc0, !PT ;  /* 0xffff7fff07077812 */ /* 0x000fd200078ec0ff */
[----:B------:R-:W0:Y:S01]  /*17620*/  @!P2 LDC.64 R240, c[0x0][0x650] ;  /* 0x00019400fff0ab82 */ /* 0x000e220000000a00 */
[----:B------:R-:W-:Y:S02]  /*17630*/  F2FP.SATFINITE.E4M3.F32.PACK_AB_MERGE_C R169, RZ, R169, RZ ;  /* 0x000000a9ffa9723e */ /* 0x000fe400048070ff */
[----:B------:R-:W-:-:S03]  /*17640*/  @P6 LOP3.LUT R7, R7, 0x8000, RZ, 0xfc, !PT ;  /* 0x0000800007076812 */ /* 0x000fc600078efcff */
[----:B------:R1:W-:Y:S01]  /*17650*/  @!P5 STG.E.U8 desc[UR12][R242.64+0x21], R169 ;  /* 0x000021a9f200d986 */ /* 0x0003e2000c10110c */
[----:B------:R-:W-:Y:S01]  /*17660*/  ISETP.LT.OR P5, PT, R0, 0x59, !P0 ;  /* 0x000000590000780c */ /* 0x000fe200047a1670 */
[----:B------:R-:W-:Y:S01]  /*17670*/  IMAD.U32 R168, RZ, RZ, UR8 ;  /* 0x00000008ffa87e24 */ /* 0x000fe2000f8e00ff */
[----:B------:R-:W-:Y:S01]  /*17680*/  LOP3.LUT R7, R7, 0xffffbfff, RZ, 0xc0, !PT ;  /* 0xffffbfff07077812 */ /* 0x000fe200078ec0ff */
[----:B------:R-:W-:-:S03]  /*17690*/  IMAD.U32 R13, RZ, RZ, UR5 ;  /* 0x00000005ff0d7e24 */ /* 0x000fc6000f8e00ff */
[----:B------:R-:W-:Y:S02]  /*176a0*/  @P4 LOP3.LUT R7, R7, 0x4000, RZ, 0xfc, !PT ;  /* 0x0000400007074812 */ /* 0x000fe400078efcff */
[----:B------:R-:W-:-:S04]  /*176b0*/  @!P2 IADD3 R168, P3, P4, R168, UR9, R4 ;  /* 0x00000009a8a8ac10 */ /* 0x000fc8000fc7e004 */
[----:B------:R-:W-:Y:S02]  /*176c0*/  @!P2 IADD3.X R13, R13, UR15, R3, P3, P4 ;  /* 0x0000000f0d0dac10 */ /* 0x000fe40009fe8403 */
[----:B0-----:R-:W-:Y:S02]  /*176d0*/  @!P2 IADD3 R240, P3, R168, R240, RZ ;  /* 0x000000f0a8f0a210 */ /* 0x001fe40007f7e0ff */
[----:B-1----:R-:W0:Y:S01]  /*176e0*/  @!P5 LDC.64 R168, c[0x0][0x650] ;  /* 0x00019400ffa8db82 */ /* 0x002e220000000a00 */
[----:B------:R-:W-:Y:S02]  /*176f0*/  FMUL R170, R170, UR14 ;  /* 0x0000000eaaaa7c20 */ /* 0x000fe40008400000 */
[----:B------:R-:W-:-:S03]  /*17700*/  @!P2 IMAD.X R241, R13, 0x1, R241, P3 ;  /* 0x000000010df1a824 */ /* 0x000fc600018e06f1 */
[----:B------:R-:W-:Y:S02]  /*17710*/  F2FP.SATFINITE.E4M3.F32.PACK_AB_MERGE_C R170, RZ, R170, RZ ;  /* 0x000000aaffaa723e */ /* 0x000fe400048070ff */
[----:B------:R-:W-:-:S03]  /*17720*/  LOP3.LUT R7, R7, 0xffffdfff, RZ, 0xc0, !PT ;  /* 0xffffdfff07077812 */ /* 0x000fc600078ec0ff */
[----:B------:R1:W-:Y:S01]  /*17730*/  @!P2 STG.E.U8 desc[UR12][R240.64+0x20], R170 ;  /* 0x000020aaf000a986 */ /* 0x0003e2000c10110c */
[----:B------:R-:W-:Y:S02]  /*17740*/  ISETP.LT.OR P2, PT, R0, 0x22, !P1 ;  /* 0x000000220000780c */ /* 0x000fe40004f41670 */
[----:B------:R-:W-:Y:S02]  /*17750*/  @P5 LOP3.LUT R7, R7, 0x2000, RZ, 0xfc, !PT ;  /* 0x0000200007075812 */ /* 0x000fe400078efcff */
[----:B0-----:R-:W-:-:S09]  /*17760*/  @!P5 IADD3 R168, P4, P6, R4, UR9, R168 ;  /* 0x0000000904a8dc10 */ /* 0x001fd2000fe9e0a8 */
[----:B------:R-:W0:Y:S01]  /*17770*/  @!P2 LDC.64 R242, c[0x0][0x650] ;  /* 0x00019400fff2ab82 */ /* 0x000e220000000a00 */
[----:B------:R-:W-:Y:S02]  /*17780*/  @!P5 IADD3.X R169, R3, UR15, R169, P4, P6 ;  /* 0x0000000f03a9dc10 */ /* 0x000fe4000a7ec4a9 */
[----:B------:R-:W-:Y:S01]  /*17790*/  ISETP.LT.OR P5, PT, R0, 0x5a, !P0 ;  /* 0x0000005a0000780c */ /* 0x000fe200047a1670 */
[----:B-1----:R-:W-:-:S12]  /*177a0*/  IMAD.U32 R170, RZ, RZ, UR8 ;  /* 0x00000008ffaa7e24 */ /* 0x002fd8000f8e00ff */
[----:B------:R-:W1:Y:S01]  /*177b0*/  @!P5 LDC.64 R240, c[0x0][0x650] ;  /* 0x00019400fff0db82 */ /* 0x000e620000000a00 */
[----:B------:R-:W-:Y:S01]  /*177c0*/  IMAD.U32 R13, RZ, RZ, UR5 ;  /* 0x00000005ff0d7e24 */ /* 0x000fe2000f8e00ff */
[----:B------:R-:W-:-:S04]  /*177d0*/  @!P2 IADD3 R170, P3, P4, R170, UR9, R4 ;  /* 0x00000009aaaaac10 */ /* 0x000fc8000fc7e004 */
[----:B------:R-:W-:Y:S02]  /*177e0*/  @!P2 IADD3.X R13, R13, UR15, R3, P3, P4 ;  /* 0x0000000f0d0dac10 */ /* 0x000fe40009fe8403 */
[----:B0-----:R-:W-:Y:S02]  /*177f0*/  @!P2 IADD3 R242, P3, R170, R242, RZ ;  /* 0x000000f2aaf2a210 */ /* 0x001fe40007f7e0ff */
[----:B------:R-:W-:-:S03]  /*17800*/  LOP3.LUT R7, R7, 0xfffffdff, RZ, 0xc0, !PT ;  /* 0xfffffdff07077812 */ /* 0x000fc600078ec0ff */
[----:B------:R-:W-:Y:S01]  /*17810*/  @!P2 IMAD.X R243, R13, 0x1, R243, P3 ;  /* 0x000000010df3a824 */ /* 0x000fe200018e06f3 */
[----:B------:R-:W-:Y:S01]  /*17820*/  ISETP.LT.OR P6, PT, R0, 0x61, !P0 ;  /* 0x000000610000780c */ /* 0x000fe200047c1670 */
[----:B------:R-:W-:Y:S01]  /*17830*/  FMUL R171, R171, UR14 ;  /* 0x0000000eabab7c20 */ /* 0x000fe20008400000 */
[----:B------:R-:W-:Y:S02]  /*17840*/  @P5 LOP3.LUT R7, R7, 0x200, RZ, 0xfc, !PT ;  /* 0x0000020007075812 */ /* 0x000fe400078efcff */
[----:B-1----:R-:W-:-:S04]  /*17850*/  @!P5 IADD3 R240, P3, P4, R4, UR9, R240 ;  /* 0x0000000904f0dc10 */ /* 0x002fc8000fc7e0f0 */
[----:B------:R-:W-:Y:S02]  /*17860*/  @!P5 IADD3.X R241, R3, UR15, R241, P3, P4 ;  /* 0x0000000f03f1dc10 */ /* 0x000fe40009fe84f1 */
[C---:B------:R-:W-:Y:S02]  /*17870*/  ISETP.LT.OR P5, PT, R0.reuse, 0x29, !P0 ;  /* 0x000000290000780c */ /* 0x040fe400047a1670 */
[----:B------:R-:W-:Y:S01]  /*17880*/  ISETP.LT.OR P4, PT, R0, 0x62, !P0 ;  /* 0x000000620000780c */ /* 0x000fe20004781670 */
[----:B------:R-:W-:Y:S01]  /*17890*/  FMUL R172, R172, UR14 ;  /* 0x0000000eacac7c20 */ /* 0x000fe20008400000 */
[----:B------:R-:W-:-:S04]  /*178a0*/  F2FP.SATFINITE.E4M3.F32.PACK_AB_MERGE_C R171, RZ, R171, RZ ;  /* 0x000000abffab723e */ /* 0x000fc800048070ff */
[----:B------:R-:W-:Y:S01]  /*178b0*/  F2FP.SATFINITE.E4M3.F32.PACK_AB_MERGE_C R172, RZ, R172, RZ ;  /* 0x000000acffac723e */ /* 0x000fe200048070ff */
[----:B------:R0:W-:Y:S04]  /*178c0*/  @!P2 STG.E.U8 desc[UR12][R242.64+0x21], R171 ;  /* 0x000021abf200a986 */ /* 0x0001e8000c10110c */
[----:B------:R1:W-:Y:S01]  /*178d0*/  @!P5 STG.E.U8 desc[UR12][R156.64+0x28], R172 ;  /* 0x000028ac9c00d986 */ /* 0x0003e2000c10110c */
[----:B0-----:R-:W0:Y:S08]  /*178e0*/  @!P6 LDC.64 R170, c[0x0][0x650] ;  /* 0x00019400ffaaeb82 */ /* 0x001e300000000a00 */
[----:B-1----:R-:W1:Y:S01]  /*178f0*/  @!P4 LDC.64 R156, c[0x0][0x650] ;  /* 0x00019400ff9ccb82 */ /* 0x002e620000000a00 */
[----:B------:R-:W-:Y:S01]  /*17900*/  ISETP.LT.OR P5, PT, R0, 0x2a, !P0 ;  /* 0x0000002a0000780c */ /* 0x000fe200047a1670 */
[----:B------:R-:W-:Y:S01]  /*17910*/  FMUL R173, R173, UR14 ;  /* 0x0000000eadad7c20 */ /* 0x000fe20008400000 */
[----:B0-----:R-:W-:-:S04]  /*17920*/  @!P6 IADD3 R170, P2, P3, R4, UR9, R170 ;  /* 0x0000000904aaec10 */ /* 0x001fc8000fb5e0aa */
[----:B------:R-:W-:Y:S02]  /*17930*/  @!P6 IADD3.X R171, R3, UR15, R171, P2, P3 ;  /* 0x0000000f03abec10 */ /* 0x000fe400097e64ab */
[----:B-1----:R-:W-:-:S04]  /*17940*/  @!P4 IADD3 R156, P2, P3, R4, UR9, R156 ;  /* 0x00000009049ccc10 */ /* 0x002fc8000fb5e09c */
[----:B------:R-:W-:Y:S02]  /*17950*/  @!P4 IADD3.X R157, R3, UR15, R157, P2, P3 ;  /* 0x0000000f039dcc10 */ /* 0x000fe400097e649d */
[----:B------:R-:W-:Y:S02]  /*17960*/  ISETP.LT.OR P2, PT, R0, 0x29, !P1 ;  /* 0x000000290000780c */ /* 0x000fe40004f41670 */
[----:B------:R-:W-:-:S05]  /*17970*/  F2FP.SATFINITE.E4M3.F32.PACK_AB_MERGE_C R173, RZ, R173, RZ ;  /* 0x000000adffad723e */ /* 0x000fca00048070ff */
[----:B------:R0:W-:Y:S01]  /*17980*/  @!P5 STG.E.U8 desc[UR12][R238.64+0x29], R173 ;  /* 0x000029adee00d986 */ /* 0x0001e2000c10110c */
[----:B------:R-:W-:-:S05]  /*17990*/  LOP3.LUT R7, R7, 0xffffefff, RZ, 0xc0, !PT ;  /* 0xffffefff07077812 */ /* 0x000fca00078ec0ff */
[----:B0-----:R-:W0:Y:S01]  /*179a0*/  @!P2 LDC.64 R238, c[0x0][0x650] ;  /* 0x00019400ffeeab82 */ /* 0x001e220000000a00 */
[----:B------:R-:W-:Y:S02]  /*179b0*/  @P6 LOP3.LUT R7, R7, 0x1000, RZ, 0xfc, !PT ;  /* 0x0000100007076812 */ /* 0x000fe400078efcff */
        /* <DEDUP_REMOVED lines=8> */
[----:B------:R-:W0:Y:S01]  /*17a40*/  @!P5 LDC.64 R172, c[0x0][0x650] ;  /* 0x00019400ffacdb82 */ /* 0x000e220000000a00 */
        /* <DEDUP_REMOVED lines=51> */
[----:B------:R-:W-:Y:S01]  /*17d80*/  @!P2 IADD3.X R13, R13, UR15, R3, P3, P4 ;  /* 0x0000000f0d0dac10 */ /* 0x000fe20009fe8403 */
[----:B------:R-:W-:Y:S01]  /*17d90*/  FMUL R178, R178, UR14 ;  /* 0x0000000eb2b27c20 */ /* 0x000fe20008400000 */
[----:B0-----:R-:W-:Y:S02]  /*17da0*/  @!P2 IADD3 R234, P3, R176, R234, RZ ;  /* 0x000000eab0eaa210 */ /* 0x001fe40007f7e0ff */
[----:B------:R-:W0:Y:S02]  /*17db0*/  @!P5 LDC.64 R176, c[0x0][0x650] ;  /* 0x00019400ffb0db82 */ /* 0x000e240000000a00 */
[----:B------:R-:W-:Y:S01]  /*17dc0*/  F2FP.SATFINITE.E4M3.F32.PACK_AB_MERGE_C R178, RZ, R178, RZ ;  /* 0x000000b2ffb2723e */ /* 0x000fe200048070ff */
[----:B------:R-:W-:-:S05]  /*17dd0*/  @!P2 IMAD.X R235, R13, 0x1, R235, P3 ;  /* 0x000000010deba824 */ /* 0x000fca00018e06eb */
[----:B------:R1:W-:Y:S01]  /*17de0*/  @!P2 STG.E.U8 desc[UR12][R234.64+0x30], R178 ;  /* 0x000030b2ea00a986 */ /* 0x0003e2000c10110c */
[----:B------:R-:W-:Y:S01]  /*17df0*/  ISETP.LT.OR P2, PT, R0, 0x32, !P1 ;  /* 0x000000320000780c */ /* 0x000fe20004f41670 */
[----:B------:R-:W-:Y:S02]  /*17e00*/  IMAD.U32 R13, RZ, RZ, UR5 ;  /* 0x00000005ff0d7e24 */ /* 0x000fe4000f8e00ff */
[----:B-1----:R-:W-:-:S10]  /*17e10*/  IMAD.U32 R178, RZ, RZ, UR8 ;  /* 0x00000008ffb27e24 */ /* 0x002fd4000f8e00ff */
[----:B------:R-:W1:Y:S01]  /*17e20*/  @!P2 LDC.64 R234, c[0x0][0x650] ;  /* 0x00019400ffeaab82 */ /* 0x000e620000000a00 */
[----:B0-----:R-:W-:-:S04]  /*17e30*/  @!P5 IADD3 R176, P4, P6, R4, UR9, R176 ;  /* 0x0000000904b0dc10 */ /* 0x001fc8000fe9e0b0 */
[----:B------:R-:W-:Y:S02]  /*17e40*/  @!P5 IADD3.X R177, R3, UR15, R177, P4, P6 ;  /* 0x0000000f03b1dc10 */ /* 0x000fe4000a7ec4b1 */
[----:B------:R-:W-:-:S04]  /*17e50*/  @!P2 IADD3 R178, P3, P4, R178, UR9, R4 ;  /* 0x00000009b2b2ac10 */ /* 0x000fc8000fc7e004 */
[----:B------:R-:W-:Y:S02]  /*17e60*/  @!P2 IADD3.X R13, R13, UR15, R3, P3, P4 ;  /* 0x0000000f0d0dac10 */ /* 0x000fe40009fe8403 */
[----:B------:R-:W-:-:S13]  /*17e70*/  ISETP.LT.OR P4, PT, R0, 0x7a, !P0 ;  /* 0x0000007a0000780c */ /* 0x000fda0004781670 */
[----:B------:R-:W0:Y:S01]  /*17e80*/  @!P4 LDC.64 R242, c[0x0][0x650] ;  /* 0x00019400fff2cb82 */ /* 0x000e220000000a00 */
[----:B-1----:R-:W-:Y:S02]  /*17e90*/  @!P2 IADD3 R234, P3, R178, R234, RZ ;  /* 0x000000eab2eaa210 */ /* 0x002fe40007f7e0ff */
[----:B------:R-:W-:-:S03]  /*17ea0*/  LOP3.LUT R7, R7, 0xbfffffff, RZ, 0xc0, !PT ;  /* 0xbfffffff07077812 */ /* 0x000fc600078ec0ff */
[----:B------:R-:W-:Y:S01]  /*17eb0*/  @!P2 IMAD.X R235, R13, 0x1, R235, P3 ;  /* 0x000000010deba824 */ /* 0x000fe200018e06eb */
[----:B------:R-:W-:-:S04]  /*17ec0*/  @P5 LOP3.LUT R7, R7, 0x40000000, RZ, 0xfc, !PT ;  /* 0x4000000007075812 */ /* 0x000fc800078efcff */
[C---:B------:R-:W-:Y:S02]  /*17ed0*/  LOP3.LUT P6, RZ, R7.reuse, 0x1, RZ, 0xc0, !PT ;  /* 0x0000000107ff7812 */ /* 0x040fe400078cc0ff */
[----:B------:R-:W-:Y:S02]  /*17ee0*/  LOP3.LUT R7, R7, 0xefffffff, RZ, 0xc0, !PT ;  /* 0xefffffff07077812 */ /* 0x000fe400078ec0ff */
[----:B0-----:R-:W-:-:S04]  /*17ef0*/  @!P4 IADD3 R242, P0, P3, R4, UR9, R242 ;  /* 0x0000000904f2cc10 */ /* 0x001fc8000fb1e0f2 */
[----:B------:R-:W-:Y:S02]  /*17f00*/  @!P4 IADD3.X R243, R3, UR15, R243, P0, P3 ;  /* 0x0000000f03f3cc10 */ /* 0x000fe400087e64f3 */
[----:B------:R-:W-:Y:S02]  /*17f10*/  ISETP.GE.AND P0, PT, R12, 0x81, PT ;  /* 0x000000810c00780c */ /* 0x000fe40003f06270 */
[----:B------:R-:W-:Y:S02]  /*17f20*/  @P4 LOP3.LUT R7, R7, 0x10000000, RZ, 0xfc, !PT ;  /* 0x1000000007074812 */ /* 0x000fe400078efcff */
[----:B------:R-:W-:Y:S01]  /*17f30*/  ISETP.LT.OR P4, PT, R0, 0x1, !P0 ;  /* 0x000000010000780c */ /* 0x000fe20004781670 */
[----:B------:R-:W-:-:S05]  /*17f40*/  FMUL R179, R179, UR14 ;  /* 0x0000000eb3b37c20 */ /* 0x000fca0008400000 */
[----:B------:R-:W-:-:S05]  /*17f50*/  F2FP.SATFINITE.E4M3.F32.PACK_AB_MERGE_C R179, RZ, R179, RZ ;  /* 0x000000b3ffb3723e */ /* 0x000fca00048070ff */
[----:B------:R0:W-:Y:S02]  /*17f60*/  @!P2 STG.E.U8 desc[UR12][R234.64+0x31], R179 ;  /* 0x000031b3ea00a986 */ /* 0x0001e4000c10110c */
[----:B0-----:R-:W0:Y:S01]  /*17f70*/  @!P4 LDC.64 R178, c[0x0][0x650] ;  /* 0x00019400ffb2cb82 */ /* 0x001e220000000a00 */
[----:B------:R-:W-:Y:S02]  /*17f80*/  UIMAD.WIDE.U32 UR10, UR6, 0x80, URZ ;  /* 0x00000080060a78a5 */ /* 0x000fe4000f8e003f */
[----:B------:R-:W-:-:S04]  /*17f90*/  USHF.L.U32 UR4, UR7, 0x7, URZ ;  /* 0x0000000707047899 */ /* 0x000fc8000800063f */
[----:B------:R-:W-:Y:S01]  /*17fa0*/  UIADD3 UR4, UR11, UR4, URZ ;  /* 0x000000040b047290 */ /* 0x000fe2000fffe03f */
[----:B------:R-:W-:Y:S01]  /*17fb0*/  LOP3.LUT P5, RZ, R6, 0x80000000, RZ, 0xc0, !PT ;  /* 0x8000000006ff7812 */ /* 0x000fe200078ac0ff */
[----:B------:R-:W-:Y:S01]  /*17fc0*/  FMUL R180, R180, UR14 ;  /* 0x0000000eb4b47c20 */ /* 0x000fe20008400000 */
[----:B------:R-:W-:Y:S01]  /*17fd0*/  FMUL R181, R181, UR14 ;  /* 0x0000000eb5b57c20 */ /* 0x000fe20008400000 */
[----:B------:R-:W-:Y:S01]  /*17fe0*/  IMAD.U32 R234, RZ, RZ, UR8 ;  /* 0x00000008ffea7e24 */ /* 0x000fe2000f8e00ff */
[----:B0-----:R-:W-:-:S04]  /*17ff0*/  @!P4 IADD3 R178, P2, P3, R4, UR10, R178 ;  /* 0x0000000a04b2cc10 */ /* 0x001fc8000fb5e0b2 */
[----:B------:R-:W-:Y:S02]  /*18000*/  @!P4 IADD3.X R179, R3, UR4, R179, P2, P3 ;  /* 0x0000000403b3cc10 */ /* 0x000fe400097e64b3 */
[----:B------:R-:W-:Y:S02]  /*18010*/  ISETP.LT.OR P4, PT, R0, 0x39, !P1 ;  /* 0x000000390000780c */ /* 0x000fe40004f81670 */
[----:B------:R-:W-:Y:S02]  /*18020*/  F2FP.SATFINITE.E4M3.F32.PACK_AB_MERGE_C R180, RZ, R180, RZ ;  /* 0x000000b4ffb4723e */ /* 0x000fe400048070ff */
[----:B------:R-:W-:Y:S01]  /*18030*/  F2FP.SATFINITE.E4M3.F32.PACK_AB_MERGE_C R181, RZ, R181, RZ ;  /* 0x000000b5ffb5723e */ /* 0x000fe200048070ff */
[----:B------:R-:W-:Y:S02]  /*18040*/  IMAD.U32 R235, RZ, RZ, UR5 ;  /* 0x00000005ffeb7e24 */ /* 0x000fe4000f8e00ff */
[----:B------:R-:W-:Y:S04]  /*18050*/  @!P6 STG.E.U8 desc[UR12][R236.64+0x38], R180 ;  /* 0x000038b4ec00e986 */ /* 0x000fe8000c10110c */
[----:B------:R0:W-:Y:S02]  /*18060*/  @!P5 STG.E.U8 desc[UR12][R10.64+0x39], R181 ;  /* 0x000039b50a00d986 */ /* 0x0001e4000c10110c */
[----:B------:R-:W-:-:S02]  /*18070*/  @!P4 IADD3 R234, P2, P3, R234, UR9, R4 ;  /* 0x00000009eaeacc10 */ /* 0x000fc4000fb5e004 */
[----:B------:R-:W-:Y:S02]  /*18080*/  LOP3.LUT R6, R6, 0xfdffffff, RZ, 0xc0, !PT ;  /* 0xfdffffff06067812 */ /* 0x000fe400078ec0ff */
[----:B------:R-:W-:Y:S01]  /*18090*/  @!P4 IADD3.X R235, R235, UR15, R3, P2, P3 ;  /* 0x0000000febebcc10 */ /* 0x000fe200097e6403 */
[----:B0-----:R-:W0:Y:S01]  /*180a0*/  @!P4 LDC.64 R10, c[0x0][0x650] ;  /* 0x00019400ff0acb82 */ /* 0x001e220000000a00 */
[----:B------:R-:W-:Y:S02]  /*180b0*/  ISETP.LT.OR P2, PT, R0, 0x3a, !P1 ;  /* 0x0000003a0000780c */ /* 0x000fe40004f41670 */
[----:B------:R-:W-:Y:S02]  /*180c0*/  @P0 LOP3.LUT R6, R6, 0x2000000, RZ, 0xfc, !PT ;  /* 0x0200000006060812 */ /* 0x000fe400078efcff */
[----:B------:R-:W-:Y:S01]  /*180d0*/  LOP3.LUT P0, RZ, R7, 0x100, RZ, 0xc0, !PT ;  /* 0x0000010007ff7812 */ /* 0x000fe2000780c0ff */
[----:B------:R-:W-:Y:S02]  /*180e0*/  IMAD.U32 R180, RZ, RZ, UR8 ;  /* 0x00000008ffb47e24 */ /* 0x000fe4000f8e00ff */
[----:B------:R-:W-:Y:S01]  /*180f0*/  IMAD.U32 R13, RZ, RZ, UR5 ;  /* 0x00000005ff0d7e24 */ /* 0x000fe2000f8e00ff */
[----:B------:R-:W-:-:S05]  /*18100*/  LOP3.LUT R6, R6, 0xbfffffff, RZ, 0xc0, !PT ;  /* 0xbfffffff06067812 */ /* 0x000fca00078ec0ff */
[----:B------:R-:W-:Y:S01]  /*18110*/  @!P2 IADD3 R180, P3, P6, R180, UR9, R4 ;  /* 0x00000009b4b4ac10 */ /* 0x000fe2000fe7e004 */
[----:B------:R-:W-:-:S03]  /*18120*/  FMUL R182, R182, UR14 ;  /* 0x0000000eb6b67c20 */ /* 0x000fc60008400000 */
[----:B------:R-:W-:Y:S02]  /*18130*/  @!P2 IADD3.X R13, R13, UR15, R3, P3, P6 ;  /* 0x0000000f0d0dac10 */ /* 0x000fe40009fec403 */
[----:B------:R-:W-:Y:S02]  /*18140*/  @P0 LOP3.LUT R6, R6, 0x40000000, RZ, 0xfc, !PT ;  /* 0x4000000006060812 */ /* 0x000fe400078efcff */
[----:B------:R-:W-:Y:S02]  /*18150*/  ISETP.LT.OR P3, PT, R0, 0x41, !P1 ;  /* 0x000000410000780c */ /* 0x000fe40004f61670 */
[----:B0-----:R-:W-:Y:S02]  /*18160*/  @!P4 IADD3 R10, P0, R234, R10, RZ ;  /* 0x0000000aea0ac210 */ /* 0x001fe40007f1e0ff */
[----:B------:R-:W-:Y:S01]  /*18170*/  F2FP.SATFINITE.E4M3.F32.PACK_AB_MERGE_C R182, RZ, R182, RZ ;  /* 0x000000b6ffb6723e */ /* 0x000fe200048070ff */
[----:B------:R-:W-:Y:S02]  /*18180*/  IMAD.U32 R181, RZ, RZ, UR8 ;  /* 0x00000008ffb57e24 */ /* 0x000fe4000f8e00ff */
[----:B------:R-:W-:-:S02]  /*18190*/  @!P4 IMAD.X R11, R235, 0x1, R11, P0 ;  /* 0x00000001eb0bc824 */ /* 0x000fc400000e060b */
[----:B------:R-:W-:-:S03]  /*181a0*/  IMAD.U32 R234, RZ, RZ, UR5 ;  /* 0x00000005ffea7e24 */ /* 0x000fc6000f8e00ff */
[----:B------:R0:W-:Y:S01]  /*181b0*/  @!P4 STG.E.U8 desc[UR12][R10.64+0x38], R182 ;  /* 0x000038b60a00c986 */ /* 0x0001e2000c10110c */
[----:B------:R-:W-:-:S04]  /*181c0*/  @!P3 IADD3 R181, P5, P6, R181, UR9, R4 ;  /* 0x00000009b5b5bc10 */ /* 0x000fc8000febe004 */
[----:B------:R-:W-:Y:S01]  /*181d0*/  @!P3 IADD3.X R234, R234, UR15, R3, P5, P6 ;  /* 0x0000000feaeabc10 */ /* 0x000fe2000afec403 */
[----:B0-----:R-:W0:Y:S01]  /*181e0*/  @!P2 LDC.64 R10, c[0x0][0x650] ;  /* 0x00019400ff0aab82 */ /* 0x001e220000000a00 */
[C---:B------:R-:W-:Y:S01]  /*181f0*/  ISETP.LT.OR P5, PT, R0.reuse, 0x42, !P1 ;  /* 0x000000420000780c */ /* 0x040fe20004fa1670 */
[----:B------:R-:W-:Y:S02]  /*18200*/  IMAD.U32 R182, RZ, RZ, UR8 ;  /* 0x00000008ffb67e24 */ /* 0x000fe4000f8e00ff */
[----:B------:R-:W-:Y:S01]  /*18210*/  IMAD.U32 R235, RZ, RZ, UR5 ;  /* 0x00000005ffeb7e24 */ /* 0x000fe2000f8e00ff */
[----:B------:R-:W-:-:S09]  /*18220*/  ISETP.LT.OR P0, PT, R0, 0x49, !P1 ;  /* 0x000000490000780c */ /* 0x000fd20004f01670 */
[----:B------:R-:W-:-:S04]  /*18230*/  @!P5 IADD3 R182, P4, P6, R182, UR9, R4 ;  /* 0x00000009b6b6dc10 */ /* 0x000fc8000fe9e004 */
[----:B------:R-:W-:Y:S02]  /*18240*/  @!P5 IADD3.X R235, R235, UR15, R3, P4, P6 ;  /* 0x0000000febebdc10 */ /* 0x000fe4000a7ec403 */
[----:B0-----:R-:W-:-:S05]  /*18250*/  @!P2 IADD3 R10, P4, R180, R10, RZ ;  /* 0x0000000ab40aa210 */ /* 0x001fca0007f9e0ff */
[----:B------:R-:W-:Y:S02]  /*18260*/  @!P2 IMAD.X R11, R13, 0x1, R11, P4 ;  /* 0x000000010d0ba824 */ /* 0x000fe400020e060b */
[----:B------:R-:W-:Y:S02]  /*18270*/  IMAD.U32 R13, RZ, RZ, UR8 ;  /* 0x00000008ff0d7e24 */ /* 0x000fe4000f8e00ff */
[----:B------:R-:W-:-:S03]  /*18280*/  IMAD.U32 R180, RZ, RZ, UR5 ;  /* 0x00000005ffb47e24 */ /* 0x000fc6000f8e00ff */
[----:B------:R-:W-:Y:S01]  /*18290*/  @!P0 IADD3 R13, P4, P6, R13, UR9, R4 ;  /* 0x000000090d0d8c10 */ /* 0x000fe2000fe9e004 */
[----:B------:R-:W-:-:S03]  /*182a0*/  FMUL R183, R183, UR14 ;  /* 0x0000000eb7b77c20 */ /* 0x000fc60008400000 */
[----:B------:R-:W-:Y:S02]  /*182b0*/  @!P0 IADD3.X R180, R180, UR15, R3, P4, P6 ;  /* 0x0000000fb4b48c10 */ /* 0x000fe4000a7ec403 */
[----:B------:R-:W-:Y:S01]  /*182c0*/  LOP3.LUT P0, RZ, R6, 0x40000000, RZ, 0xc0, !PT ;  /* 0x4000000006ff7812 */ /* 0x000fe2000780c0ff */
[----:B------:R-:W-:Y:S01]  /*182d0*/  FMUL R184, R184, UR14 ;  /* 0x0000000eb8b87c20 */ /* 0x000fe20008400000 */
[----:B------:R-:W-:Y:S02]  /*182e0*/  F2FP.SATFINITE.E4M3.F32.PACK_AB_MERGE_C R183, RZ, R183, RZ ;  /* 0x000000b7ffb7723e */ /* 0x000fe400048070ff */
[C---:B------:R-:W-:Y:S02]  /*182f0*/  ISETP.LT.OR P6, PT, R0.reuse, 0x4a, !P1 ;  /* 0x0000004a0000780c */ /* 0x040fe40004fc1670 */
[----:B------:R-:W-:Y:S01]  /*18300*/  F2FP.SATFINITE.E4M3.F32.PACK_AB_MERGE_C R184, RZ, R184, RZ ;  /* 0x000000b8ffb8723e */ /* 0x000fe200048070ff */
[----:B------:R0:W-:Y:S06]  /*18310*/  @!P2 STG.E.U8 desc[UR12][R10.64+0x39], R183 ;  /* 0x000039b70a00a986 */ /* 0x0001ec000c10110c */
[----:B------:R1:W-:Y:S01]  /*18320*/  @!P0 STG.E.U8 desc[UR12][R160.64+0x40], R184 ;  /* 0x000040b8a0008986 */ /* 0x0003e2000c10110c */
[----:B------:R-:W-:Y:S01]  /*18330*/  ISETP.LT.OR P0, PT, R0, 0x51, !P1 ;  /* 0x000000510000780c */ /* 0x000fe20004f01670 */
[----:B0-----:R-:W-:-:S02]  /*18340*/  IMAD.U32 R10, RZ, RZ, UR8 ;  /* 0x00000008ff0a7e24 */ /* 0x001fc4000f8e00ff */
[----:B------:R-:W-:Y:S02]  /*18350*/  IMAD.U32 R11, RZ, RZ, UR5 ;  /* 0x00000005ff0b7e24 */ /* 0x000fe4000f8e00ff */
[----:B------:R-:W-:Y:S01]  /*18360*/  IMAD.U32 R183, RZ, RZ, UR8 ;  /* 0x00000008ffb77e24 */ /* 0x000fe2000f8e00ff */
[----:B------:R-:W-:Y:S01]  /*18370*/  @!P6 IADD3 R10, P2, P4, R10, UR9, R4 ;  /* 0x000000090a0aec10 */ /* 0x000fe2000fc5e004 */
[----:B------:R-:W-:Y:S01]  /*18380*/  IMAD.U32 R237, RZ, RZ, UR5 ;  /* 0x00000005ffed7e24 */ /* 0x000fe2000f8e00ff */
[----:B------:R-:W-:Y:S02]  /*18390*/  LOP3.LUT R6, R6, 0xfbffffff, RZ, 0xc0, !PT ;  /* 0xfbffffff06067812 */ /* 0x000fe400078ec0ff */
[----:B------:R-:W-:-:S03]  /*183a0*/  @!P6 IADD3.X R11, R11, UR15, R3, P2, P4 ;  /* 0x0000000f0b0bec10 */ /* 0x000fc600097e8403 */
[----:B------:R-:W-:Y:S02]  /*183b0*/  @!P0 IADD3 R183, P2, P4, R183, UR9, R4 ;  /* 0x00000009b7b78c10 */ /* 0x000fe4000fc5e004 */
[----:B------:R-:W-:Y:S02]  /*183c0*/  @P0 LOP3.LUT R6, R6, 0x4000000, RZ, 0xfc, !PT ;  /* 0x0400000006060812 */ /* 0x000fe400078efcff */
[----:B------:R-:W-:Y:S02]  /*183d0*/  @!P0 IADD3.X R237, R237, UR15, R3, P2, P4 ;  /* 0x0000000feded8c10 */ /* 0x000fe400097e8403 */
[----:B------:R-:W-:Y:S01]  /*183e0*/  LOP3.LUT P0, RZ, R7, 0x8, RZ, 0xc0, !PT ;  /* 0x0000000807ff7812 */ /* 0x000fe2000780c0ff */
[----:B------:R-:W-:-:S05]  /*183f0*/  FMUL R185, R185, UR14 ;  /* 0x0000000eb9b97c20 */ /* 0x000fca0008400000 */
[----:B------:R-:W-:Y:S02]  /*18400*/  F2FP.SATFINITE.E4M3.F32.PACK_AB_MERGE_C R185, RZ, R185, RZ ;  /* 0x000000b9ffb9723e */ /* 0x000fe400048070ff */
[----:B------:R-:W-:-:S05]  /*18410*/  ISETP.LT.OR P4, PT, R0, 0x52, !P1 ;  /* 0x000000520000780c */ /* 0x000fca0004f81670 */
[----:B------:R0:W-:Y:S01]  /*18420*/  @!P0 STG.E.U8 desc[UR12][R152.64+0x41], R185 ;  /* 0x000041b998008986 */ /* 0x0001e2000c10110c */
[----:B-1----:R-:W-:Y:S01]  /*18430*/  IMAD.U32 R160, RZ, RZ, UR8 ;  /* 0x00000008ffa07e24 */ /* 0x002fe2000f8e00ff */
[----:B0-----:R-:W0:Y:S01]  /*18440*/  @!P3 LDC.64 R152, c[0x0][0x650] ;  /* 0x00019400ff98bb82 */ /* 0x001e220000000a00 */
[----:B------:R-:W-:-:S05]  /*18450*/  IMAD.U32 R161, RZ, RZ, UR5 ;  /* 0x00000005ffa17e24 */ /* 0x000fca000f8e00ff */
[----:B------:R-:W-:-:S04]  /*18460*/  @!P4 IADD3 R160, P2, P6, R160, UR9, R4 ;  /* 0x00000009a0a0cc10 */ /* 0x000fc8000fe5e004 */
[----:B------:R-:W-:Y:S02]  /*18470*/  @!P4 IADD3.X R161, R161, UR15, R3, P2, P6 ;  /* 0x0000000fa1a1cc10 */ /* 0x000fe400097ec403 */
[----:B------:R-:W-:Y:S01]  /*18480*/  ISETP.LT.OR P2, PT, R0, 0x59, !P1 ;  /* 0x000000590000780c */ /* 0x000fe20004f41670 */
[----:B------:R-:W-:Y:S01]  /*18490*/  FMUL R186, R186, UR14 ;  /* 0x0000000ebaba7c20 */ /* 0x000fe20008400000 */
[----:B------:R-:W-:Y:S01]  /*184a0*/  LOP3.LUT R6, R6, 0xf7ffffff, RZ, 0xc0, !PT ;  /* 0xf7ffffff06067812 */ /* 0x000fe200078ec0ff */
[----:B------:R-:W-:-:S03]  /*184b0*/  IMAD.U32 R185, RZ, RZ, UR8 ;  /* 0x00000008ffb97e24 */ /* 0x000fc6000f8e00ff */
[----:B------:R-:W-:Y:S01]  /*184c0*/  F2FP.SATFINITE.E4M3.F32.PACK_AB_MERGE_C R186, RZ, R186, RZ ;  /* 0x000000baffba723e */ /* 0x000fe200048070ff */
[----:B------:R-:W-:Y:S01]  /*184d0*/  IMAD.U32 R184, RZ, RZ, UR5 ;  /* 0x00000005ffb87e24 */ /* 0x000fe2000f8e00ff */
[----:B------:R-:W-:Y:S02]  /*184e0*/  @P4 LOP3.LUT R6, R6, 0x8000000, RZ, 0xfc, !PT ;  /* 0x0800000006064812 */ /* 0x000fe400078efcff */
[----:B0-----:R-:W-:-:S05]  /*184f0*/  @!P3 IADD3 R152, P0, R181, R152, RZ ;  /* 0x00000098b598b210 */ /* 0x001fca0007f1e0ff */
[----:B------:R-:W-:Y:S01]  /*18500*/  @!P3 IMAD.X R153, R234, 0x1, R153, P0 ;  /* 0x00000001ea99b824 */ /* 0x000fe200000e0699 */
[----:B------:R-:W-:-:S04]  /*18510*/  @!P2 IADD3 R181, P4, P6, R185, UR9, R4 ;  /* 0x00000009b9b5ac10 */ /* 0x000fc8000fe9e004 */
[----:B------:R0:W-:Y:S01]  /*18520*/  @!P3 STG.E.U8 desc[UR12][R152.64+0x40], R186 ;  /* 0x000040ba9800b986 */ /* 0x0001e2000c10110c */
[----:B------:R-:W-:Y:S02]  /*18530*/  @!P2 IADD3.X R184, R184, UR15, R3, P4, P6 ;  /* 0x0000000fb8b8ac10 */ /* 0x000fe4000a7ec403 */
[----:B------:R-:W-:Y:S02]  /*18540*/  LOP3.LUT P4, RZ, R7, 0x800, RZ, 0xc0, !PT ;  /* 0x0000080007ff7812 */ /* 0x000fe4000788c0ff */
[----:B------:R-:W-:Y:S01]  /*18550*/  ISETP.LT.OR P3, PT, R0, 0x5a, !P1 ;  /* 0x0000005a0000780c */ /* 0x000fe20004f61670 */
[----:B0-----:R-:W0:Y:S01]  /*18560*/  @!P5 LDC.64 R152, c[0x0][0x650] ;  /* 0x00019400ff98db82 */ /* 0x001e220000000a00 */
[----:B------:R-:W-:Y:S01]  /*18570*/  LOP3.LUT R6, R6, 0xdfffffff, RZ, 0xc0, !PT ;  /* 0xdfffffff06067812 */ /* 0x000fe200078ec0ff */
[----:B------:R-:W-:-:S08]  /*18580*/  IMAD.U32 R186, RZ, RZ, UR8 ;  /* 0x00000008ffba7e24 */ /* 0x000fd0000f8e00ff */
[----:B------:R-:W-:Y:S01]  /*18590*/  @P4 LOP3.LUT R6, R6, 0x20000000, RZ, 0xfc, !PT ;  /* 0x2000000006064812 */ /* 0x000fe200078efcff */
[----:B------:R-:W-:Y:S01]  /*185a0*/  IMAD.U32 R185, RZ, RZ, UR5 ;  /* 0x00000005ffb97e24 */ /* 0x000fe2000f8e00ff */
[----:B------:R-:W-:Y:S02]  /*185b0*/  ISETP.LT.OR P4, PT, R0, 0x61, !P1 ;  /* 0x000000610000780c */ /* 0x000fe40004f81670 */
[----:B------:R-:W-:Y:S02]  /*185c0*/  @!P3 IADD3 R186, P0, P6, R186, UR9, R4 ;  /* 0x00000009bababc10 */ /* 0x000fe4000fe1e004 */
[----:B------:R-:W-:Y:S02]  /*185d0*/  LOP3.LUT R6, R6, 0xefffffff, RZ, 0xc0, !PT ;  /* 0xefffffff06067812 */ /* 0x000fe400078ec0ff */
[----:B------:R-:W-:Y:S01]  /*185e0*/  @!P3 IADD3.X R185, R185, UR15, R3, P0, P6 ;  /* 0x0000000fb9b9bc10 */ /* 0x000fe200087ec403 */
[----:B------:R-:W-:Y:S01]  /*185f0*/  IMAD.U32 R234, RZ, RZ, UR5 ;  /* 0x00000005ffea7e24 */ /* 0x000fe2000f8e00ff */
[----:B------:R-:W-:-:S02]  /*18600*/  @P2 LOP3.LUT R6, R6, 0x10000000, RZ, 0xfc, !PT ;  /* 0x1000000006062812 */ /* 0x000fc400078efcff */
[----:B0-----:R-:W-:Y:S01]  /*18610*/  @!P5 IADD3 R152, P6, R182, R152, RZ ;  /* 0x00000098b698d210 */ /* 0x001fe20007fde0ff */
[----:B------:R-:W-:Y:S01]  /*18620*/  IMAD.U32 R182, RZ, RZ, UR8 ;  /* 0x00000008ffb67e24 */ /* 0x000fe2000f8e00ff */
[----:B------:R-:W-:-:S03]  /*18630*/  LOP3.LUT P0, RZ, R7, 0x400, RZ, 0xc0, !PT ;  /* 0x0000040007ff7812 */ /* 0x000fc6000780c0ff */
[----:B------:R-:W-:Y:S01]  /*18640*/  @!P5 IMAD.X R153, R235, 0x1, R153, P6 ;  /* 0x00000001eb99d824 */ /* 0x000fe200030e0699 */
[----:B------:R-:W-:Y:S02]  /*18650*/  @!P4 IADD3 R182, P2, P6, R182, UR9, R4 ;  /* 0x00000009b6b6cc10 */ /* 0x000fe4000fe5e004 */
[----:B------:R-:W-:Y:S02]  /*18660*/  LOP3.LUT R7, R7, 0xffffffdf, RZ, 0xc0, !PT ;  /* 0xffffffdf07077812 */ /* 0x000fe400078ec0ff */
[----:B------:R-:W-:Y:S01]  /*18670*/  @!P4 IADD3.X R234, R234, UR15, R3, P2, P6 ;  /* 0x0000000feaeacc10 */ /* 0x000fe200097ec403 */
[----:B------:R-:W-:Y:S01]  /*18680*/  FMUL R187, R187, UR14 ;  /* 0x0000000ebbbb7c20 */ /* 0x000fe20008400000 */
[----:B------:R-:W-:Y:S02]  /*18690*/  ISETP.LT.OR P2, PT, R0, 0x62, !P1 ;  /* 0x000000620000780c */ /* 0x000fe40004f41670 */
[----:B------:R-:W-:Y:S02]  /*186a0*/  @P4 LOP3.LUT R7, R7, 0x20, RZ, 0xfc, !PT ;  /* 0x0000002007074812 */ /* 0x000fe400078efcff */
[----:B------:R-:W-:Y:S01]  /*186b0*/  LOP3.LUT P4, RZ, R6, 0x20000000, RZ, 0xc0, !PT ;  /* 0x2000000006ff7812 */ /* 0x000fe2000788c0ff */
[----:B------:R-:W-:Y:S01]  /*186c0*/  FMUL R188, R188, UR14 ;  /* 0x0000000ebcbc7c20 */ /* 0x000fe20008400000 */
[----:B------:R-:W-:Y:S01]  /*186d0*/  F2FP.SATFINITE.E4M3.F32.PACK_AB_MERGE_C R187, RZ, R187, RZ ;  /* 0x000000bbffbb723e */ /* 0x000fe200048070ff */
[----:B------:R-:W-:Y:S01]  /*186e0*/  IMAD.U32 R235, RZ, RZ, UR8 ;  /* 0x00000008ffeb7e24 */ /* 0x000fe2000f8e00ff */
[----:B------:R-:W-:-:S02]  /*186f0*/  LOP3.LUT R7, R7, 0xfffffff7, RZ, 0xc0, !PT ;  /* 0xfffffff707077812 */ /* 0x000fc400078ec0ff */
[----:B------:R-:W-:Y:S01]  /*18700*/  F2FP.SATFINITE.E4M3.F32.PACK_AB_MERGE_C R188, RZ, R188, RZ ;  /* 0x000000bcffbc723e */ /* 0x000fe200048070ff */
[----:B------:R0:W-:Y:S02]  /*18710*/  @!P5 STG.E.U8 desc[UR12][R152.64+0x41], R187 ;  /* 0x000041bb9800d986 */ /* 0x0001e4000c10110c */
[----:B------:R-:W-:Y:S02]  /*18720*/  @!P2 IADD3 R235, P5, P6, R235, UR9, R4 ;  /* 0x00000009ebebac10 */ /* 0x000fe4000febe004 */
[----:B------:R-:W-:Y:S02]  /*18730*/  @P2 LOP3.LUT R7, R7, 0x8, RZ, 0xfc, !PT ;  /* 0x0000000807072812 */ /* 0x000fe400078efcff */
[----:B------:R1:W-:Y:S01]  /*18740*/  @!P4 STG.E.U8 desc[UR12][R162.64+0x48], R188 ;  /* 0x000048bca200c986 */ /* 0x0003e2000c10110c */
[----:B------:R-:W-:Y:S01]  /*18750*/  ISETP.LT.OR P4, PT, R0, 0x49, !P1 ;  /* 0x000000490000780c */ /* 0x000fe20004f81670 */
[----:B0-----:R-:W-:-:S05]  /*18760*/  IMAD.U32 R187, RZ, RZ, UR5 ;  /* 0x00000005ffbb7e24 */ /* 0x001fca000f8e00ff */
[----:B------:R-:W-:Y:S02]  /*18770*/  @!P2 IADD3.X R187, R187, UR15, R3, P5, P6 ;  /* 0x0000000fbbbbac10 */ /* 0x000fe4000afec403 */
[----:B------:R-:W-:Y:S01]  /*18780*/  ISETP.LT.OR P2, PT, R0, 0x69, !P1 ;  /* 0x000000690000780c */ /* 0x000fe20004f41670 */
[----:B-1----:R-:W-:-:S04]  /*18790*/  IMAD.U32 R163, RZ, RZ, UR8 ;  /* 0x00000008ffa37e24 */ /* 0x002fc8000f8e00ff */
[----:B------:R-:W0:Y:S01]  /*187a0*/  @!P4 LDC.64 R152, c[0x0][0x650] ;  /* 0x00019400ff98cb82 */ /* 0x000e220000000a00 */
[----:B------:R-:W-:Y:S01]  /*187b0*/  IMAD.U32 R236, RZ, RZ, UR5 ;  /* 0x00000005ffec7e24 */ /* 0x000fe2000f8e00ff */
[----:B------:R-:W-:-:S06]  /*187c0*/  LOP3.LUT R7, R7, 0xffdfffff, RZ, 0xc0, !PT ;  /* 0xffdfffff07077812 */ /* 0x000fcc00078ec0ff */
[----:B------:R-:W-:Y:S02]  /*187d0*/  @!P2 IADD3 R163, P5, P6, R163, UR9, R4 ;  /* 0x00000009a3a3ac10 */ /* 0x000fe4000febe004 */
[----:B------:R-:W-:Y:S02]  /*187e0*/  @P2 LOP3.LUT R7, R7, 0x200000, RZ, 0xfc, !PT ;  /* 0x0020000007072812 */ /* 0x000fe400078efcff */
[----:B------:R-:W-:Y:S02]  /*187f0*/  @!P2 IADD3.X R236, R236, UR15, R3, P5, P6 ;  /* 0x0000000fececac10 */ /* 0x000fe4000afec403 */
[----:B------:R-:W-:Y:S01]  /*18800*/  ISETP.LT.OR P2, PT, R0, 0x6a, !P1 ;  /* 0x0000006a0000780c */ /* 0x000fe20004f41670 */
[----:B------:R-:W-:Y:S01]  /*18810*/  IMAD.U32 R188, RZ, RZ, UR8 ;  /* 0x00000008ffbc7e24 */ /* 0x000fe2000f8e00ff */
[----:B------:R-:W-:Y:S01]  /*18820*/  LOP3.LUT R7, R7, 0xffefffff, RZ, 0xc0, !PT ;  /* 0xffefffff07077812 */ /* 0x000fe200078ec0ff */
[----:B------:R-:W-:Y:S02]  /*18830*/  IMAD.U32 R162, RZ, RZ, UR5 ;  /* 0x00000005ffa27e24 */ /* 0x000fe4000f8e00ff */
[----:B------:R-:W-:Y:S01]  /*18840*/  FMUL R189, R189, UR14 ;  /* 0x0000000ebdbd7c20 */ /* 0x000fe20008400000 */
[----:B------:R-:W-:-:S07]  /*18850*/  FMUL R190, R190, UR14 ;  /* 0x0000000ebebe7c20 */ /* 0x000fce0008400000 */
[----:B------:R-:W-:Y:S02]  /*18860*/  @!P2 IADD3 R188, P5, P6, R188, UR9, R4 ;  /* 0x00000009bcbcac10 */ /* 0x000fe4000febe004 */
[----:B------:R-:W-:Y:S02]  /*18870*/  @P2 LOP3.LUT R7, R7, 0x100000, RZ, 0xfc, !PT ;  /* 0x0010000007072812 */ /* 0x000fe400078efcff */
[----:B------:R-:W-:Y:S02]  /*18880*/  @!P2 IADD3.X R162, R162, UR15, R3, P5, P6 ;  /* 0x0000000fa2a2ac10 */ /* 0x000fe4000afec403 */
[----:B0-----:R-:W-:Y:S02]  /*18890*/  @!P4 IADD3 R152, P2, R13, R152, RZ ;  /* 0x000000980d98c210 */ /* 0x001fe40007f5e0ff */
[----:B------:R-:W-:Y:S02]  /*188a0*/  F2FP.SATFINITE.E4M3.F32.PACK_AB_MERGE_C R189, RZ, R189, RZ ;  /* 0x000000bdffbd723e */ /* 0x000fe400048070ff */
[----:B------:R-:W-:Y:S01]  /*188b0*/  F2FP.SATFINITE.E4M3.F32.PACK_AB_MERGE_C R190, RZ, R190, RZ ;  /* 0x000000beffbe723e */ /* 0x000fe200048070ff */
[----:B------:R-:W-:-:S02]  /*188c0*/  @!P4 IMAD.X R153, R180, 0x1, R153, P2 ;  /* 0x00000001b499c824 */ /* 0x000fc400010e0699 */
[----:B------:R-:W-:Y:S04]  /*188d0*/  @!P0 STG.E.U8 desc[UR12][R164.64+0x49], R189 ;  /* 0x000049bda4008986 */ /* 0x000fe8000c10110c */
[----:B------:R0:W-:Y:S01]  /*188e0*/  @!P4 STG.E.U8 desc[UR12][R152.64+0x48], R190 ;  /* 0x000048be9800c986 */ /* 0x0001e2000c10110c */
[C---:B------:R-:W-:Y:S02]  /*188f0*/  ISETP.LT.OR P4, PT, R0.reuse, 0x4a, !P1 ;  /* 0x0000004a0000780c */ /* 0x040fe40004f81670 */
[C---:B------:R-:W-:Y:S02]  /*18900*/  ISETP.LT.OR P0, PT, R0.reuse, 0x71, !P1 ;  /* 0x000000710000780c */ /* 0x040fe40004f01670 */
[----:B------:R-:W-:-:S09]  /*18910*/  ISETP.LT.OR P2, PT, R0, 0x72, !P1 ;  /* 0x000000720000780c */ /* 0x000fd20004f41670 */
[----:B0-----:R-:W0:Y:S01]  /*18920*/  @!P4 LDC.64 R152, c[0x0][0x650] ;  /* 0x00019400ff98cb82 */ /* 0x001e220000000a00 */
[----:B------:R-:W-:Y:S02]  /*18930*/  IMAD.U32 R164, RZ, RZ, UR8 ;  /* 0x00000008ffa47e24 */ /* 0x000fe4000f8e00ff */
[----:B------:R-:W-:Y:S02]  /*18940*/  IMAD.U32 R189, RZ, RZ, UR5 ;  /* 0x00000005ffbd7e24 */ /* 0x000fe4000f8e00ff */
[----:B------:R-:W-:Y:S01]  /*18950*/  IMAD.U32 R244, RZ, RZ, UR8 ;  /* 0x00000008fff47e24 */ /* 0x000fe2000f8e00ff */
[----:B------:R-:W-:Y:S02]  /*18960*/  @!P0 IADD3 R13, P5, P6, R164, UR9, R4 ;  /* 0x00000009a40d8c10 */ /* 0x000fe4000febe004 */
[----:B------:R-:W-:Y:S01]  /*18970*/  LOP3.LUT R7, R7, 0xff7fffff, RZ, 0xc0, !PT ;  /* 0xff7fffff07077812 */ /* 0x000fe200078ec0ff */
[----:B------:R-:W-:Y:S01]  /*18980*/  IMAD.U32 R245, RZ, RZ, UR5 ;  /* 0x00000005fff57e24 */ /* 0x000fe2000f8e00ff */
[----:B------:R-:W-:-:S02]  /*18990*/  @!P0 IADD3.X R189, R189, UR15, R3, P5, P6 ;  /* 0x0000000fbdbd8c10 */ /* 0x000fc4000afec403 */
[----:B------:R-:W-:Y:S02]  /*189a0*/  @!P2 IADD3 R244, P5, P6, R244, UR9, R4 ;  /* 0x00000009f4f4ac10 */ /* 0x000fe4000febe004 */
[----:B------:R-:W-:Y:S01]  /*189b0*/  @P0 LOP3.LUT R7, R7, 0x800000, RZ, 0xfc, !PT ;  /* 0x0080000007070812 */ /* 0x000fe200078efcff */
[----:B------:R-:W-:Y:S01]  /*189c0*/  FMUL R191, R191, UR14 ;  /* 0x0000000ebfbf7c20 */ /* 0x000fe20008400000 */
[----:B------:R-:W-:Y:S02]  /*189d0*/  @!P2 IADD3.X R245, R245, UR15, R3, P5, P6 ;  /* 0x0000000ff5f5ac10 */ /* 0x000fe4000afec403 */
[C---:B------:R-:W-:Y:S02]  /*189e0*/  LOP3.LUT P0, RZ, R7.reuse, 0x8000, RZ, 0xc0, !PT ;  /* 0x0000800007ff7812 */ /* 0x040fe4000780c0ff */
[----:B------:R-:W-:Y:S02]  /*189f0*/  LOP3.LUT R7, R7, 0xfff7ffff, RZ, 0xc0, !PT ;  /* 0xfff7ffff07077812 */ /* 0x000fe400078ec0ff */
[----:B0-----:R-:W-:Y:S01]  /*18a00*/  @!P4 IADD3 R10, P5, R10, R152, RZ ;  /* 0x000000980a0ac210 */ /* 0x001fe20007fbe0ff */
[----:B------:R-:W-:Y:S01]  /*18a10*/  FMUL R192, R192, UR14 ;  /* 0x0000000ec0c07c20 */ /* 0x000fe20008400000 */
[----:B------:R-:W-:-:S02]  /*18a20*/  @P2 LOP3.LUT R7, R7, 0x80000, RZ, 0xfc, !PT ;  /* 0x0008000007072812 */ /* 0x000fc400078efcff */
[----:B------:R-:W-:Y:S01]  /*18a30*/  F2FP.SATFINITE.E4M3.F32.PACK_AB_MERGE_C R191, RZ, R191, RZ ;  /* 0x000000bfffbf723e */ /* 0x000fe200048070ff */
[----:B------:R-:W-:Y:S01]  /*18a40*/  @!P4 IMAD.X R11, R11, 0x1, R153, P5 ;  /* 0x000000010b0bc824 */ /* 0x000fe200028e0699 */
[C---:B------:R-:W-:Y:S02]  /*18a50*/  ISETP.LT.OR P2, PT, R0.reuse, 0x79, !P1 ;  /* 0x000000790000780c */ /* 0x040fe40004f41670 */
[----:B------:R-:W-:Y:S02]  /*18a60*/  F2FP.SATFINITE.E4M3.F32.PACK_AB_MERGE_C R192, RZ, R192, RZ ;  /* 0x000000c0ffc0723e */ /* 0x000fe400048070ff */
[----:B------:R0:W-:Y:S01]  /*18a70*/  @!P4 STG.E.U8 desc[UR12][R10.64+0x49], R191 ;  /* 0x000049bf0a00c986 */ /* 0x0001e2000c10110c */
[----:B------:R-:W-:Y:S01]  /*18a80*/  ISETP.LT.OR P4, PT, R0, 0x7a, !P1 ;  /* 0x0000007a0000780c */ /* 0x000fe20004f81670 */
[----:B------:R-:W-:Y:S02]  /*18a90*/  IMAD.U32 R252, RZ, RZ, UR8 ;  /* 0x00000008fffc7e24 */ /* 0x000fe4000f8e00ff */
[----:B------:R-:W-:Y:S01]  /*18aa0*/  @!P0 STG.E.U8 desc[UR12][R166.64+0x50], R192 ;  /* 0x000050c0a6008986 */ /* 0x000fe2000c10110c */
[----:B------:R-:W-:Y:S01]  /*18ab0*/  LOP3.LUT P0, RZ, R6, 0x4000000, RZ, 0xc0, !PT ;  /* 0x0400000006ff7812 */ /* 0x000fe2000780c0ff */
[----:B------:R-:W-:-:S03]  /*18ac0*/  IMAD.U32 R152, RZ, RZ, UR5 ;  /* 0x00000005ff987e24 */ /* 0x000fc6000f8e00ff */
[--C-:B------:R-:W-:Y:S01]  /*18ad0*/  @!P2 IADD3 R252, P5, P6, R252, UR9, R4.reuse ;  /* 0x00000009fcfcac10 */ /* 0x100fe2000febe004 */
[----:B0-----:R-:W-:Y:S01]  /*18ae0*/  IMAD.U32 R11, RZ, RZ, UR8 ;  /* 0x00000008ff0b7e24 */ /* 0x001fe2000f8e00ff */
[----:B------:R-:W-:Y:S01]  /*18af0*/  LOP3.LUT R7, R7, 0xfffbffff, RZ, 0xc0, !PT ;  /* 0xfffbffff07077812 */ /* 0x000fe200078ec0ff */
[----:B------:R-:W-:Y:S01]  /*18b00*/  IMAD.U32 R10, RZ, RZ, UR5 ;  /* 0x00000005ff0a7e24 */ /* 0x000fe2000f8e00ff */
[--C-:B------:R-:W-:Y:S02]  /*18b10*/  @!P2 IADD3.X R46, R152, UR15, R3.reuse, P5, P6 ;  /* 0x0000000f982eac10 */ /* 0x100fe4000afec403 */
[----:B------:R-:W-:Y:S02]  /*18b20*/  @!P4 IADD3 R45, P1, P5, R11, UR9, R4 ;  /* 0x000000090b2dcc10 */ /* 0x000fe4000fd3e004 */
[----:B------:R-:W-:Y:S02]  /*18b30*/  @P2 LOP3.LUT R7, R7, 0x40000, RZ, 0xfc, !PT ;  /* 0x0004000007072812 */ /* 0x000fe400078efcff */
[----:B------:R-:W-:-:S02]  /*18b40*/  @!P4 IADD3.X R44, R10, UR15, R3, P1, P5 ;  /* 0x0000000f0a2ccc10 */ /* 0x000fc40008fea403 */
[----:B------:R-:W0:Y:S01]  /*18b50*/  @!P0 LDC.64 R10, c[0x0][0x650] ;  /* 0x00019400ff0a8b82 */ /* 0x000e220000000a00 */
[C---:B------:R-:W-:Y:S02]  /*18b60*/  LOP3.LUT P6, RZ, R7.reuse, 0x200, RZ, 0xc0, !PT ;  /* 0x0000020007ff7812 */ /* 0x040fe400078cc0ff */
[----:B------:R-:W-:-:S04]  /*18b70*/  LOP3.LUT R7, R7, 0xfffdffff, RZ, 0xc0, !PT ;  /* 0xfffdffff07077812 */ /* 0x000fc800078ec0ff */
[----:B------:R-:W-:Y:S01]  /*18b80*/  @P4 LOP3.LUT R7, R7, 0x20000, RZ, 0xfc, !PT ;  /* 0x0002000007074812 */ /* 0x000fe200078efcff */
[----:B------:R-:W-:-:S03]  /*18b90*/  FMUL R193, R193, UR14 ;  /* 0x0000000ec1c17c20 */ /* 0x000fc60008400000 */
[----:B------:R-:W-:Y:S02]  /*18ba0*/  LOP3.LUT P1, RZ, R7, 0x4000, RZ, 0xc0, !PT ;  /* 0x0000400007ff7812 */ /* 0x000fe4000782c0ff */
[----:B------:R-:W-:Y:S02]  /*18bb0*/  F2FP.SATFINITE.E4M3.F32.PACK_AB_MERGE_C R193, RZ, R193, RZ ;  /* 0x000000c1ffc1723e */ /* 0x000fe400048070ff */
[----:B------:R-:W-:Y:S01]  /*18bc0*/  LOP3.LUT P4, RZ, R6, 0x8000000, RZ, 0xc0, !PT ;  /* 0x0800000006ff7812 */ /* 0x000fe2000788c0ff */
[----:B------:R-:W-:-:S08]  /*18bd0*/  FMUL R194, R194, UR14 ;  /* 0x0000000ec2c27c20 */ /* 0x000fd00008400000 */
[----:B------:R-:W-:Y:S01]  /*18be0*/  @!P1 STG.E.U8 desc[UR12][R154.64+0x51], R193 ;  /* 0x000051c19a009986 */ /* 0x000fe2000c10110c */
[----:B0-----:R-:W-:Y:S02]  /*18bf0*/  @!P0 IADD3 R10, P1, R183, R10, RZ ;  /* 0x0000000ab70a8210 */ /* 0x001fe40007f3e0ff */
[----:B------:R-:W-:-:S03]  /*18c00*/  F2FP.SATFINITE.E4M3.F32.PACK_AB_MERGE_C R194, RZ, R194, RZ ;  /* 0x000000c2ffc2723e */ /* 0x000fc600048070ff */
[----:B------:R-:W-:-:S05]  /*18c10*/  @!P0 IMAD.X R11, R237, 0x1, R11, P1 ;  /* 0x00000001ed0b8824 */ /* 0x000fca00008e060b */
[----:B------:R0:W-:Y:S01]  /*18c20*/  @!P0 STG.E.U8 desc[UR12][R10.64+0x50], R194 ;  /* 0x000050c20a008986 */ /* 0x0001e2000c10110c */
[----:B------:R-:W-:Y:S01]  /*18c30*/  LOP3.LUT P2, RZ, R6, 0x10000000, RZ, 0xc0, !PT ;  /* 0x1000000006ff7812 */ /* 0x000fe2000784c0ff */
[----:B0-----:R-:W0:Y:S01]  /*18c40*/  @!P4 LDC.64 R10, c[0x0][0x650] ;  /* 0x00019400ff0acb82 */ /* 0x001e220000000a00 */
[----:B------:R-:W-:-:S11]  /*18c50*/  FMUL R195, R195, UR14 ;  /* 0x0000000ec3c37c20 */ /* 0x000fd60008400000 */
[----:B------:R-:W1:Y:S01]  /*18c60*/  @!P2 LDC.64 R152, c[0x0][0x650] ;  /* 0x00019400ff98ab82 */ /* 0x000e620000000a00 */
[----:B------:R-:W-:Y:S02]  /*18c70*/  LOP3.LUT P5, RZ, R7, 0x2000, RZ, 0xc0, !PT ;  /* 0x0000200007ff7812 */ /* 0x000fe400078ac0ff */
[----:B------:R-:W-:Y:S01]  /*18c80*/  F2FP.SATFINITE.E4M3.F32.PACK_AB_MERGE_C R195, RZ, R195, RZ ;  /* 0x000000c3ffc3723e */ /* 0x000fe200048070ff */
[----:B------:R-:W-:Y:S01]  /*18c90*/  FMUL R196, R196, UR14 ;  /* 0x0000000ec4c47c20 */ /* 0x000fe20008400000 */
[----:B------:R-:W-:Y:S02]  /*18ca0*/  LOP3.LUT P0, RZ, R6, 0x2000000, RZ, 0xc0, !PT ;  /* 0x0200000006ff7812 */ /* 0x000fe4000780c0ff */
[----:B0-----:R-:W-:-:S05]  /*18cb0*/  @!P4 IADD3 R10, P1, R160, R10, RZ ;  /* 0x0000000aa00ac210 */ /* 0x001fca0007f3e0ff */
[----:B------:R-:W-:Y:S01]  /*18cc0*/  @!P4 IMAD.X R11, R161, 0x1, R11, P1 ;  /* 0x00000001a10bc824 */ /* 0x000fe200008e060b */
[----:B------:R-:W-:-:S04]  /*18cd0*/  F2FP.SATFINITE.E4M3.F32.PACK_AB_MERGE_C R155, RZ, R196, RZ ;  /* 0x000000c4ff9b723e */ /* 0x000fc800048070ff */
[----:B------:R0:W-:Y:S01]  /*18ce0*/  @!P4 STG.E.U8 desc[UR12][R10.64+0x51], R195 ;  /* 0x000051c30a00c986 */ /* 0x0001e2000c10110c */
[C---:B------:R-:W-:Y:S01]  /*18cf0*/  ISETP.LT.OR P4, PT, R0.reuse, 0x2, !P0 ;  /* 0x000000020000780c */ /* 0x040fe20004781670 */
[----:B------:R-:W-:Y:S01]  /*18d00*/  FMUL R197, R197, UR14 ;  /* 0x0000000ec5c57c20 */ /* 0x000fe20008400000 */
[----:B-1----:R-:W-:Y:S01]  /*18d10*/  @!P2 IADD3 R152, P1, R181, R152, RZ ;  /* 0x00000098b598a210 */ /* 0x002fe20007f3e0ff */
[----:B------:R1:W-:Y:S01]  /*18d20*/  @!P5 STG.E.U8 desc[UR12][R168.64+0x58], R155 ;  /* 0x0000589ba800d986 */ /* 0x0003e2000c10110c */
[----:B------:R-:W-:Y:S01]  /*18d30*/  ISETP.LT.OR P5, PT, R0, 0x9, !P0 ;  /* 0x000000090000780c */ /* 0x000fe200047a1670 */
[----:B------:R-:W-:Y:S02]  /*18d40*/  IMAD.U32 R161, RZ, RZ, UR6 ;  /* 0x00000006ffa17e24 */ /* 0x000fe4000f8e00ff */
[----:B------:R-:W-:Y:S01]  /*18d50*/  FMUL R198, R198, UR14 ;  /* 0x0000000ec6c67c20 */ /* 0x000fe20008400000 */
[----:B------:R-:W-:Y:S01]  /*18d60*/  @!P2 IMAD.X R153, R184, 0x1, R153, P1 ;  /* 0x00000001b899a824 */ /* 0x000fe200008e0699 */
[----:B------:R-:W-:Y:S01]  /*18d70*/  F2FP.SATFINITE.E4M3.F32.PACK_AB_MERGE_C R197, RZ, R197, RZ ;  /* 0x000000c5ffc5723e */ /* 0x000fe200048070ff */
[----:B------:R-:W-:-:S02]  /*18d80*/  IMAD.U32 R154, RZ, RZ, UR7 ;  /* 0x00000007ff9a7e24 */ /* 0x000fc4000f8e00ff */
[----:B0-----:R-:W-:Y:S01]  /*18d90*/  IMAD.U32 R11, RZ, RZ, UR6 ;  /* 0x00000006ff0b7e24 */ /* 0x001fe2000f8e00ff */
[----:B------:R-:W-:Y:S02]  /*18da0*/  @!P4 LEA R10, P1, R161, R4, 0x7 ;  /* 0x00000004a10ac211 */ /* 0x000fe400078238ff */
[----:B------:R-:W-:Y:S01]  /*18db0*/  F2FP.SATFINITE.E4M3.F32.PACK_AB_MERGE_C R161, RZ, R198, RZ ;  /* 0x000000c6ffa1723e */ /* 0x000fe200048070ff */
[----:B-1----:R-:W-:Y:S01]  /*18dc0*/  IMAD.U32 R155, RZ, RZ, UR6 ;  /* 0x00000006ff9b7e24 */ /* 0x002fe2000f8e00ff */
[----:B------:R-:W-:Y:S01]  /*18dd0*/  @!P6 STG.E.U8 desc[UR12][R240.64+0x59], R197 ;  /* 0x000059c5f000e986 */ /* 0x000fe2000c10110c */
[----:B------:R-:W-:Y:S01]  /*18de0*/  @!P4 LEA.HI.X R11, R11, R3, R154, 0x7, P1 ;  /* 0x000000030b0bc211 */ /* 0x000fe200008f3c9a */
[----:B------:R-:W-:Y:S02]  /*18df0*/  IMAD.U32 R165, RZ, RZ, UR6 ;  /* 0x00000006ffa57e24 */ /* 0x000fe4000f8e00ff */
[----:B------:R0:W-:Y:S02]  /*18e00*/  @!P2 STG.E.U8 desc[UR12][R152.64+0x58], R161 ;  /* 0x000058a19800a986 */ /* 0x0001e4000c10110c */
[----:B0-----:R-:W-:-:S04]  /*18e10*/  @!P5 LEA R152, P1, R155, R4, 0x7 ;  /* 0x000000049b98d211 */ /* 0x001fc800078238ff */
[----:B------:R-:W-:Y:S02]  /*18e20*/  @!P5 LEA.HI.X R153, R165, R3, R154, 0x7, P1 ;  /* 0x00000003a599d211 */ /* 0x000fe400008f3c9a */
[----:B------:R-:W0:Y:S01]  /*18e30*/  @!P3 LDC.64 R154, c[0x0][0x650] ;  /* 0x00019400ff9abb82 */ /* 0x000e220000000a00 */
[----:B------:R-:W-:Y:S01]  /*18e40*/  ISETP.LT.OR P2, PT, R0, 0xa, !P0 ;  /* 0x0000000a0000780c */ /* 0x000fe20004741670 */
[----:B------:R-:W-:Y:S01]  /*18e50*/  FMUL R199, R199, UR14 ;  /* 0x0000000ec7c77c20 */ /* 0x000fe20008400000 */
[----:B------:R-:W-:-:S04]  /*18e60*/  IMAD.U32 R161, RZ, RZ, UR6 ;  /* 0x00000006ffa17e24 */ /* 0x000fc8000f8e00ff */
[----:B------:R-:W-:Y:S01]  /*18e70*/  F2FP.SATFINITE.E4M3.F32.PACK_AB_MERGE_C R199, RZ, R199, RZ ;  /* 0x000000c7ffc7723e */ /* 0x000fe200048070ff */
[----:B------:R-:W-:Y:S01]  /*18e80*/  IMAD.U32 R160, RZ, RZ, UR7 ;  /* 0x00000007ffa07e24 */ /* 0x000fe2000f8e00ff */
[----:B0-----:R-:W-:-:S05]  /*18e90*/  @!P3 IADD3 R154, P1, R186, R154, RZ ;  /* 0x0000009aba9ab210 */ /* 0x001fca0007f3e0ff */
[----:B------:R-:W-:-:S05]  /*18ea0*/  @!P3 IMAD.X R155, R185, 0x1, R155, P1 ;  /* 0x00000001b99bb824 */ /* 0x000fca00008e069b */
[----:B------:R0:W-:Y:S02]  /*18eb0*/  @!P3 STG.E.U8 desc[UR12][R154.64+0x59], R199 ;  /* 0x000059c79a00b986 */ /* 0x0001e4000c10110c */
[----:B0-----:R-:W-:-:S04]  /*18ec0*/  @!P2 LEA R154, P1, R161, R4, 0x7 ;  /* 0x00000004a19aa211 */ /* 0x001fc800078238ff */
[----:B------:R-:W-:Y:S02]  /*18ed0*/  @!P2 LEA.HI.X R155, R165, R3, R160, 0x7, P1 ;  /* 0x00000003a59ba211 */ /* 0x000fe400008f3ca0 */
[----:B------:R-:W-:Y:S01]  /*18ee0*/  ISETP.LT.OR P2, PT, R0, 0x11, !P0 ;  /* 0x000000110000780c */ /* 0x000fe20004741670 */
[----:B------:R-:W-:Y:S02]  /*18ef0*/  IMAD.U32 R237, RZ, RZ, UR6 ;  /* 0x00000006ffed7e24 */ /* 0x000fe4000f8e00ff */
[----:B------:R-:W-:-:S10]  /*18f00*/  IMAD.U32 R240, RZ, RZ, UR7 ;  /* 0x00000007fff07e24 */ /* 0x000fd4000f8e00ff */
[----:B------:R-:W-:-:S04]  /*18f10*/  @!P2 LEA R237, P1, R237, R4, 0x7 ;  /* 0x00000004ededa211 */ /* 0x000fc800078238ff */
[----:B------:R-:W-:Y:S02]  /*18f20*/  @!P2 LEA.HI.X R240, R161, R3, R240, 0x7, P1 ;  /* 0x00000003a1f0a211 */ /* 0x000fe400008f3cf0 */
[----:B------:R-:W-:Y:S01]  /*18f30*/  ISETP.LT.OR P2, PT, R0, 0x12, !P0 ;  /* 0x000000120000780c */ /* 0x000fe20004741670 */
[----:B------:R-:W-:Y:S01]  /*18f40*/  FMUL R200, R200, UR14 ;  /* 0x0000000ec8c87c20 */ /* 0x000fe20008400000 */
[----:B------:R-:W-:-:S04]  /*18f50*/  IMAD.U32 R241, RZ, RZ, UR6 ;  /* 0x00000006fff17e24 */ /* 0x000fc8000f8e00ff */
[----:B------:R-:W-:Y:S02]  /*18f60*/  F2FP.SATFINITE.E4M3.F32.PACK_AB_MERGE_C R161, RZ, R200, RZ ;  /* 0x000000c8ffa1723e */ /* 0x000fe400048070ff */
[----:B------:R-:W-:-:S05]  /*18f70*/  LOP3.LUT P4, RZ, R7, 0x1000, RZ, 0xc0, !PT ;  /* 0x0000100007ff7812 */ /* 0x000fca000788c0ff */
[----:B------:R-:W-:Y:S02]  /*18f80*/  @!P2 LEA R200, P1, R165, R4, 0x7 ;  /* 0x00000004a5c8a211 */ /* 0x000fe400078238ff */
[----:B------:R-:W-:Y:S02]  /*18f90*/  LOP3.LUT P5, RZ, R7, 0x40, RZ, 0xc0, !PT ;  /* 0x0000004007ff7812 */ /* 0x000fe400078ac0ff */
[----:B------:R-:W-:Y:S02]  /*18fa0*/  @!P2 LEA.HI.X R241, R241, R3, R160, 0x7, P1 ;  /* 0x00000003f1f1a211 */ /* 0x000fe400008f3ca0 */
[----:B------:R-:W-:Y:S01]  /*18fb0*/  ISETP.LT.OR P2, PT, R0, 0x19, !P0 ;  /* 0x000000190000780c */ /* 0x000fe20004741670 */
[----:B------:R-:W-:Y:S01]  /*18fc0*/  FMUL R201, R201, UR14 ;  /* 0x0000000ec9c97c20 */ /* 0x000fe20008400000 */
[----:B------:R-:W-:-:S04]  /*18fd0*/  LOP3.LUT P6, RZ, R7, 0x20, RZ, 0xc0, !PT ;  /* 0x0000002007ff7812 */ /* 0x000fc800078cc0ff */
[----:B------:R-:W-:Y:S01]  /*18fe0*/  F2FP.SATFINITE.E4M3.F32.PACK_AB_MERGE_C R201, RZ, R201, RZ ;  /* 0x000000c9ffc9723e */ /* 0x000fe200048070ff */
[----:B------:R0:W-:Y:S04]  /*18ff0*/  @!P4 STG.E.U8 desc[UR12][R170.64+0x60], R161 ;  /* 0x000060a1aa00c986 */ /* 0x0001e8000c10110c */
[----:B------:R1:W-:Y:S01]  /*19000*/  @!P5 STG.E.U8 desc[UR12][R156.64+0x61], R201 ;  /* 0x000061c99c00d986 */ /* 0x0003e2000c10110c */
[----:B0-----:R-:W-:Y:S01]  /*19010*/  IMAD.U32 R161, RZ, RZ, UR6 ;  /* 0x00000006ffa17e24 */ /* 0x001fe2000f8e00ff */
[----:B-1----:R-:W-:-:S04]  /*19020*/  @!P2 LEA R156, P1, R165, R4, 0x7 ;  /* 0x00000004a59ca211 */ /* 0x002fc800078238ff */
[----:B------:R-:W-:Y:S02]  /*19030*/  @!P2 LEA.HI.X R157, R161, R3, R160, 0x7, P1 ;  /* 0x00000003a19da211 */ /* 0x000fe400008f3ca0 */
[----:B------:R-:W0:Y:S01]  /*19040*/  @!P6 LDC.64 R160, c[0x0][0x650] ;  /* 0x00019400ffa0eb82 */ /* 0x000e220000000a00 */
[----:B------:R-:W-:Y:S01]  /*19050*/  ISETP.LT.OR P2, PT, R0, 0x1a, !P0 ;  /* 0x0000001a0000780c */ /* 0x000fe20004741670 */
[----:B------:R-:W-:Y:S01]  /*19060*/  IMAD.U32 R164, RZ, RZ, UR7 ;  /* 0x00000007ffa47e24 */ /* 0x000fe2000f8e00ff */
[----:B------:R-:W-:Y:S02]  /*19070*/  LOP3.LUT P4, RZ, R7, 0x8, RZ, 0xc0, !PT ;  /* 0x0000000807ff7812 */ /* 0x000fe4000788c0ff */
[----:B0-----:R-:W-:-:S05]  /*19080*/  @!P6 IADD3 R182, P1, R182, R160, RZ ;  /* 0x000000a0b6b6e210 */ /* 0x001fca0007f3e0ff */
[----:B------:R-:W-:Y:S02]  /*19090*/  @!P6 IMAD.X R183, R234, 0x1, R161, P1 ;  /* 0x00000001eab7e824 */ /* 0x000fe400008e06a1 */
[----:B------:R-:W-:-:S05]  /*190a0*/  IMAD.U32 R161, RZ, RZ, UR6 ;  /* 0x00000006ffa17e24 */ /* 0x000fca000f8e00ff */
[----:B------:R-:W-:-:S04]  /*190b0*/  @!P2 LEA R160, P1, R161, R4, 0x7 ;  /* 0x00000004a1a0a211 */ /* 0x000fc800078238ff */
[----:B------:R-:W-:Y:S02]  /*190c0*/  @!P2 LEA.HI.X R161, R165, R3, R164, 0x7, P1 ;  /* 0x00000003a5a1a211 */ /* 0x000fe400008f3ca4 */
[----:B------:R-:W-:Y:S01]  /*190d0*/  ISETP.LT.OR P2, PT, R0, 0x21, !P0 ;  /* 0x000000210000780c */ /* 0x000fe20004741670 */
[----:B------:R-:W-:Y:S02]  /*190e0*/  IMAD.U32 R167, RZ, RZ, UR6 ;  /* 0x00000006ffa77e24 */ /* 0x000fe4000f8e00ff */
[----:B------:R-:W-:-:S10]  /*190f0*/  IMAD.U32 R166, RZ, RZ, UR7 ;  /* 0x00000007ffa67e24 */ /* 0x000fd4000f8e00ff */
[----:B------:R-:W-:-:S04]  /*19100*/  @!P2 LEA R164, P1, R165, R4, 0x7 ;  /* 0x00000004a5a4a211 */ /* 0x000fc800078238ff */
[----:B------:R-:W-:Y:S02]  /*19110*/  @!P2 LEA.HI.X R165, R167, R3, R166, 0x7, P1 ;  /* 0x00000003a7a5a211 */ /* 0x000fe400008f3ca6 */
[----:B------:R-:W0:Y:S01]  /*19120*/  @!P4 LDC.64 R166, c[0x0][0x650] ;  /* 0x00019400ffa6cb82 */ /* 0x000e220000000a00 */
[----:B------:R-:W-:Y:S01]  /*19130*/  FMUL R202, R202, UR14 ;  /* 0x0000000ecaca7c20 */ /* 0x000fe20008400000 */
[----:B------:R-:W-:-:S04]  /*19140*/  ISETP.LT.OR P2, PT, R0, 0x22, !P0 ;  /* 0x000000220000780c */ /* 0x000fc80004741670 */
[----:B------:R-:W-:-:S05]  /*19150*/  F2FP.SATFINITE.E4M3.F32.PACK_AB_MERGE_C R169, RZ, R202, RZ ;  /* 0x000000caffa9723e */ /* 0x000fca00048070ff */
[----:B------:R1:W-:Y:S01]  /*19160*/  @!P6 STG.E.U8 desc[UR12][R182.64+0x60], R169 ;  /* 0x000060a9b600e986 */ /* 0x0003e2000c10110c */
[----:B------:R-:W-:Y:S02]  /*19170*/  IMAD.U32 R171, RZ, RZ, UR6 ;  /* 0x00000006ffab7e24 */ /* 0x000fe4000f8e00ff */
[----:B------:R-:W-:Y:S02]  /*19180*/  IMAD.U32 R170, RZ, RZ, UR7 ;  /* 0x00000007ffaa7e24 */ /* 0x000fe4000f8e00ff */
[----:B-1----:R-:W-:Y:S01]  /*19190*/  IMAD.U32 R169, RZ, RZ, UR6 ;  /* 0x00000006ffa97e24 */ /* 0x002fe2000f8e00ff */
[----:B0-----:R-:W-:-:S05]  /*191a0*/  @!P4 IADD3 R166, P1, R235, R166, RZ ;  /* 0x000000a6eba6c210 */ /* 0x001fca0007f3e0ff */
[----:B------:R-:W-:Y:S01]  /*191b0*/  @!P4 IMAD.X R167, R187, 0x1, R167, P1 ;  /* 0x00000001bba7c824 */ /* 0x000fe200008e06a7 */
[----:B------:R-:W-:Y:S01]  /*191c0*/  @!P2 LEA R168, P1, R169, R4, 0x7 ;  /* 0x00000004a9a8a211 */ /* 0x000fe200078238ff */
[----:B------:R-:W-:-:S03]  /*191d0*/  FMUL R203, R203, UR14 ;  /* 0x0000000ecbcb7c20 */ /* 0x000fc60008400000 */
[----:B------:R-:W-:Y:S02]  /*191e0*/  @!P2 LEA.HI.X R169, R171, R3, R170, 0x7, P1 ;  /* 0x00000003aba9a211 */ /* 0x000fe400008f3caa */
[----:B------:R-:W-:Y:S02]  /*191f0*/  ISETP.LT.OR P2, PT, R0, 0x29, !P0 ;  /* 0x000000290000780c */ /* 0x000fe40004741670 */
[----:B------:R-:W-:Y:S01]  /*19200*/  F2FP.SATFINITE.E4M3.F32.PACK_AB_MERGE_C R203, RZ, R203, RZ ;  /* 0x000000cbffcb723e */ /* 0x000fe200048070ff */
[----:B------:R-:W-:-:S04]  /*19210*/  IMAD.U32 R181, RZ, RZ, UR6 ;  /* 0x00000006ffb57e24 */ /* 0x000fc8000f8e00ff */
[----:B------:R0:W-:Y:S06]  /*19220*/  @!P4 STG.E.U8 desc[UR12][R166.64+0x61], R203 ;  /* 0x000061cba600c986 */ /* 0x0001ec000c10110c */
[----:B0-----:R-:W-:-:S04]  /*19230*/  @!P2 LEA R166, P1, R171, R4, 0x7 ;  /* 0x00000004aba6a211 */ /* 0x001fc800078238ff */
[----:B------:R-:W-:Y:S02]  /*19240*/  @!P2 LEA.HI.X R167, R181, R3, R170, 0x7, P1 ;  /* 0x00000003b5a7a211 */ /* 0x000fe400008f3caa */
[----:B------:R-:W-:Y:S01]  /*19250*/  ISETP.LT.OR P2, PT, R0, 0x2a, !P0 ;  /* 0x0000002a0000780c */ /* 0x000fe20004741670 */
[----:B------:R-:W-:Y:S02]  /*19260*/  IMAD.U32 R183, RZ, RZ, UR6 ;  /* 0x00000006ffb77e24 */ /* 0x000fe4000f8e00ff */
[----:B------:R-:W-:Y:S01]  /*19270*/  IMAD.U32 R180, RZ, RZ, UR7 ;  /* 0x00000007ffb47e24 */ /* 0x000fe2000f8e00ff */
[C---:B------:R-:W-:Y:S01]  /*19280*/  LOP3.LUT P5, RZ, R7.reuse, 0x2000000, RZ, 0xc0, !PT ;  /* 0x0200000007ff7812 */ /* 0x040fe200078ac0ff */
[----:B------:R-:W-:Y:S01]  /*19290*/  FMUL R204, R204, UR14 ;  /* 0x0000000ecccc7c20 */ /* 0x000fe20008400000 */
[----:B------:R-:W-:-:S07]  /*192a0*/  LOP3.LUT P4, RZ, R7, 0x200000, RZ, 0xc0, !PT ;  /* 0x0020000007ff7812 */ /* 0x000fce000788c0ff */
[----:B------:R-:W-:-:S04]  /*192b0*/  @!P2 LEA R170, P1, R171, R4, 0x7 ;  /* 0x00000004abaaa211 */ /* 0x000fc800078238ff */
[----:B------:R-:W-:Y:S02]  /*192c0*/  @!P2 LEA.HI.X R171, R183, R3, R180, 0x7, P1 ;  /* 0x00000003b7aba211 */ /* 0x000fe400008f3cb4 */
[----:B------:R-:W-:Y:S02]  /*192d0*/  ISETP.LT.OR P2, PT, R0, 0x31, !P0 ;  /* 0x000000310000780c */ /* 0x000fe40004741670 */
[----:B------:R-:W-:-:S05]  /*192e0*/  F2FP.SATFINITE.E4M3.F32.PACK_AB_MERGE_C R181, RZ, R204, RZ ;  /* 0x000000ccffb5723e */ /* 0x000fca00048070ff */
[----:B------:R0:W-:Y:S06]  /*192f0*/  @!P5 STG.E.U8 desc[UR12][R172.64+0x68], R181 ;  /* 0x000068b5ac00d986 */ /* 0x0001ec000c10110c */
[----:B0-----:R-:W-:Y:S02]  /*19300*/  @!P2 LEA R172, P1, R183, R4, 0x7 ;  /* 0x00000004b7aca211 */ /* 0x001fe400078238ff */
[----:B------:R-:W0:Y:S01]  /*19310*/  @!P4 LDC.64 R182, c[0x0][0x650] ;  /* 0x00019400ffb6cb82 */ /* 0x000e220000000a00 */
[----:B------:R-:W-:-:S05]  /*19320*/  IMAD.U32 R173, RZ, RZ, UR6 ;  /* 0x00000006ffad7e24 */ /* 0x000fca000f8e00ff */
[----:B------:R-:W-:Y:S02]  /*19330*/  @!P2 LEA.HI.X R173, R173, R3, R180, 0x7, P1 ;  /* 0x00000003adada211 */ /* 0x000fe400008f3cb4 */
[----:B------:R-:W-:Y:S01]  /*19340*/  ISETP.LT.OR P2, PT, R0, 0x32, !P0 ;  /* 0x000000320000780c */ /* 0x000fe20004741670 */
[----:B------:R-:W-:Y:S01]  /*19350*/  IMAD.U32 R181, RZ, RZ, UR6 ;  /* 0x00000006ffb57e24 */ /* 0x000fe2000f8e00ff */
[----:B------:R-:W-:Y:S02]  /*19360*/  LOP3.LUT P6, RZ, R7, 0x1000000, RZ, 0xc0, !PT ;  /* 0x0100000007ff7812 */ /* 0x000fe400078cc0ff */
[----:B0-----:R-:W-:Y:S01]  /*19370*/  @!P4 IADD3 R182, P1, R163, R182, RZ ;  /* 0x000000b6a3b6c210 */ /* 0x001fe20007f3e0ff */
[----:B------:R-:W-:-:S04]  /*19380*/  IMAD.U32 R163, RZ, RZ, UR6 ;  /* 0x00000006ffa37e24 */ /* 0x000fc8000f8e00ff */
[----:B------:R-:W-:-:S04]  /*19390*/  @!P4 IMAD.X R183, R236, 0x1, R183, P1 ;  /* 0x00000001ecb7c824 */ /* 0x000fc800008e06b7 */
[----:B------:R-:W-:-:S04]  /*193a0*/  @!P2 LEA R163, P1, R163, R4, 0x7 ;  /* 0x00000004a3a3a211 */ /* 0x000fc800078238ff */
[----:B------:R-:W-:Y:S02]  /*193b0*/  @!P2 LEA.HI.X R180, R181, R3, R180, 0x7, P1 ;  /* 0x00000003b5b4a211 */ /* 0x000fe400008f3cb4 */
[----:B------:R-:W-:Y:S01]  /*193c0*/  ISETP.LT.OR P2, PT, R0, 0x39, !P0 ;  /* 0x000000390000780c */ /* 0x000fe20004741670 */
[----:B------:R-:W-:Y:S01]  /*193d0*/  FMUL R205, R205, UR14 ;  /* 0x0000000ecdcd7c20 */ /* 0x000fe20008400000 */
[----:B------:R-:W-:Y:S01]  /*193e0*/  LOP3.LUT P5, RZ, R7, 0x100000, RZ, 0xc0, !PT ;  /* 0x0010000007ff7812 */ /* 0x000fe200078ac0ff */
[----:B------:R-:W-:Y:S01]  /*193f0*/  FMUL R206, R206, UR14 ;  /* 0x0000000ecece7c20 */ /* 0x000fe20008400000 */
[----:B------:R-:W-:Y:S02]  /*19400*/  IMAD.U32 R185, RZ, RZ, UR6 ;  /* 0x00000006ffb97e24 */ /* 0x000fe4000f8e00ff */
[----:B------:R-:W-:Y:S01]  /*19410*/  F2FP.SATFINITE.E4M3.F32.PACK_AB_MERGE_C R205, RZ, R205, RZ ;  /* 0x000000cdffcd723e */ /* 0x000fe200048070ff */
[----:B------:R-:W-:Y:S01]  /*19420*/  IMAD.U32 R184, RZ, RZ, UR7 ;  /* 0x00000007ffb87e24 */ /* 0x000fe2000f8e00ff */
[----:B------:R-:W-:-:S03]  /*19430*/  F2FP.SATFINITE.E4M3.F32.PACK_AB_MERGE_C R187, RZ, R206, RZ ;  /* 0x000000ceffbb723e */ /* 0x000fc600048070ff */
[----:B------:R-:W-:Y:S02]  /*19440*/  @!P6 STG.E.U8 desc[UR12][R238.64+0x69], R205 ;  /* 0x000069cdee00e986 */ /* 0x000fe4000c10110c */
[----:B------:R-:W-:Y:S02]  /*19450*/  @!P2 LEA R181, P1, R181, R4, 0x7 ;  /* 0x00000004b5b5a211 */ /* 0x000fe400078238ff */
[----:B------:R0:W-:Y:S02]  /*19460*/  @!P4 STG.E.U8 desc[UR12][R182.64+0x68], R187 ;  /* 0x000068bbb600c986 */ /* 0x0001e4000c10110c */
[----:B0-----:R-:W-:Y:S02]  /*19470*/  @!P2 LEA.HI.X R182, R185, R3, R184, 0x7, P1 ;  /* 0x00000003b9b6a211 */ /* 0x001fe400008f3cb8 */
[----:B------:R-:W0:Y:S01]  /*19480*/  @!P5 LDC.64 R184, c[0x0][0x650] ;  /* 0x00019400ffb8db82 */ /* 0x000e220000000a00 */
[----:B------:R-:W-:Y:S01]  /*19490*/  ISETP.LT.OR P2, PT, R0, 0x3a, !P0 ;  /* 0x0000003a0000780c */ /* 0x000fe20004741670 */
[----:B------:R-:W-:Y:S01]  /*194a0*/  FMUL R207, R207, UR14 ;  /* 0x0000000ecfcf7c20 */ /* 0x000fe20008400000 */
[----:B------:R-:W-:-:S04]  /*194b0*/  IMAD.U32 R183, RZ, RZ, UR6 ;  /* 0x00000006ffb77e24 */ /* 0x000fc8000f8e00ff */
[----:B------:R-:W-:Y:S01]  /*194c0*/  F2FP.SATFINITE.E4M3.F32.PACK_AB_MERGE_C R207, RZ, R207, RZ ;  /* 0x000000cfffcf723e */ /* 0x000fe200048070ff */
[----:B------:R-:W-:Y:S01]  /*194d0*/  IMAD.U32 R187, RZ, RZ, UR6 ;  /* 0x00000006ffbb7e24 */ /* 0x000fe2000f8e00ff */
[----:B0-----:R-:W-:-:S05]  /*194e0*/  @!P5 IADD3 R184, P1, R188, R184, RZ ;  /* 0x000000b8bcb8d210 */ /* 0x001fca0007f3e0ff */
[----:B------:R-:W-:Y:S02]  /*194f0*/  @!P5 IMAD.X R185, R162, 0x1, R185, P1 ;  /* 0x00000001a2b9d824 */ /* 0x000fe400008e06b9 */
[----:B------:R-:W-:-:S03]  /*19500*/  IMAD.U32 R162, RZ, RZ, UR7 ;  /* 0x00000007ffa27e24 */ /* 0x000fc6000f8e00ff */
[----:B------:R0:W-:Y:S02]  /*19510*/  @!P5 STG.E.U8 desc[UR12][R184.64+0x69], R207 ;  /* 0x000069cfb800d986 */ /* 0x0001e4000c10110c */
[----:B0-----:R-:W-:-:S04]  /*19520*/  @!P2 LEA R184, P1, R183, R4, 0x7 ;  /* 0x00000004b7b8a211 */ /* 0x001fc800078238ff */
[----:B------:R-:W-:Y:S02]  /*19530*/  @!P2 LEA.HI.X R185, R187, R3, R162, 0x7, P1 ;  /* 0x00000003bbb9a211 */ /* 0x000fe400008f3ca2 */
[----:B------:R-:W-:Y:S01]  /*19540*/  ISETP.LT.OR P2, PT, R0, 0x41, !P0 ;  /* 0x000000410000780c */ /* 0x000fe20004741670 */
[----:B------:R-:W-:Y:S01]  /*19550*/  IMAD.U32 R186, RZ, RZ, UR7 ;  /* 0x00000007ffba7e24 */ /* 0x000fe2000f8e00ff */
[C---:B------:R-:W-:Y:S02]  /*19560*/  LOP3.LUT P6, RZ, R7.reuse, 0x20000000, RZ, 0xc0, !PT ;  /* 0x2000000007ff7812 */ /* 0x040fe400078cc0ff */
[C---:B------:R-:W-:Y:S01]  /*19570*/  LOP3.LUT P4, RZ, R7.reuse, 0x8000000, RZ, 0xc0, !PT ;  /* 0x0800000007ff7812 */ /* 0x040fe2000788c0ff */
[----:B------:R-:W-:Y:S01]  /*19580*/  FMUL R208, R208, UR14 ;  /* 0x0000000ed0d07c20 */ /* 0x000fe20008400000 */
[----:B------:R-:W-:Y:S01]  /*19590*/  LOP3.LUT P5, RZ, R7, 0x800000, RZ, 0xc0, !PT ;  /* 0x0080000007ff7812 */ /* 0x000fe200078ac0ff */
[----:B------:R-:W-:-:S06]  /*195a0*/  FMUL R209, R209, UR14 ;  /* 0x0000000ed1d17c20 */ /* 0x000fcc0008400000 */
[----:B------:R-:W-:-:S04]  /*195b0*/  @!P2 LEA R162, P1, R183, R4, 0x7 ;  /* 0x00000004b7a2a211 */ /* 0x000fc800078238ff */
[----:B------:R-:W-:Y:S02]  /*195c0*/  @!P2 LEA.HI.X R183, R187, R3, R186, 0x7, P1 ;  /* 0x00000003bbb7a211 */ /* 0x000fe400008f3cba */
[----:B------:R-:W-:Y:S02]  /*195d0*/  ISETP.LT.OR P2, PT, R0, 0x42, !P0 ;  /* 0x000000420000780c */ /* 0x000fe40004741670 */
[----:B------:R-:W-:Y:S02]  /*195e0*/  F2FP.SATFINITE.E4M3.F32.PACK_AB_MERGE_C R187, RZ, R208, RZ ;  /* 0x000000d0ffbb723e */ /* 0x000fe400048070ff */
[----:B------:R-:W-:Y:S01]  /*195f0*/  F2FP.SATFINITE.E4M3.F32.PACK_AB_MERGE_C R209, RZ, R209, RZ ;  /* 0x000000d1ffd1723e */ /* 0x000fe200048070ff */
[----:B------:R-:W-:Y:S02]  /*19600*/  IMAD.U32 R191, RZ, RZ, UR6 ;  /* 0x00000006ffbf7e24 */ /* 0x000fe4000f8e00ff */
[----:B------:R0:W-:Y:S01]  /*19610*/  @!P6 STG.E.U8 desc[UR12][R174.64+0x70], R187 ;  /* 0x000070bbae00e986 */ /* 0x0001e2000c10110c */
[----:B------:R-:W-:-:S03]  /*19620*/  IMAD.U32 R193, RZ, RZ, UR6 ;  /* 0x00000006ffc17e24 */ /* 0x000fc6000f8e00ff */
[----:B------:R1:W-:Y:S02]  /*19630*/  @!P4 STG.E.U8 desc[UR12][R158.64+0x71], R209 ;  /* 0x000071d19e00c986 */ /* 0x0003e4000c10110c */
[----:B0-----:R-:W-:Y:S01]  /*19640*/  @!P2 LEA R174, P1, R191, R4, 0x7 ;  /* 0x00000004bfaea211 */ /* 0x001fe200078238ff */
[----:B-1----:R-:W0:Y:S03]  /*19650*/  @!P5 LDC.64 R158, c[0x0][0x650] ;  /* 0x00019400ff9edb82 */ /* 0x002e260000000a00 */
[----:B------:R-:W-:Y:S02]  /*19660*/  @!P2 LEA.HI.X R175, R193, R3, R186, 0x7, P1 ;  /* 0x00000003c1afa211 */ /* 0x000fe400008f3cba */
[----:B------:R-:W-:Y:S01]  /*19670*/  ISETP.LT.OR P1, PT, R0, 0x49, !P0 ;  /* 0x000000490000780c */ /* 0x000fe20004721670 */
[----:B------:R-:W-:Y:S02]  /*19680*/  IMAD.U32 R187, RZ, RZ, UR6 ;  /* 0x00000006ffbb7e24 */ /* 0x000fe4000f8e00ff */
[----:B------:R-:W-:-:S10]  /*19690*/  IMAD.U32 R188, RZ, RZ, UR7 ;  /* 0x00000007ffbc7e24 */ /* 0x000fd4000f8e00ff */
[----:B------:R-:W-:-:S04]  /*196a0*/  @!P1 LEA R186, P2, R191, R4, 0x7 ;  /* 0x00000004bfba9211 */ /* 0x000fc800078438ff */
[----:B------:R-:W-:Y:S02]  /*196b0*/  @!P1 LEA.HI.X R187, R187, R3, R188, 0x7, P2 ;  /* 0x00000003bbbb9211 */ /* 0x000fe400010f3cbc */
[----:B0-----:R-:W-:Y:S02]  /*196c0*/  @!P5 IADD3 R158, P2, R13, R158, RZ ;  /* 0x0000009e0d9ed210 */ /* 0x001fe40007f5e0ff */
[----:B------:R-:W-:Y:S01]  /*196d0*/  LOP3.LUT P6, RZ, R7, 0x80000, RZ, 0xc0, !PT ;  /* 0x0008000007ff7812 */ /* 0x000fe200078cc0ff */
[----:B------:R-:W-:Y:S02]  /*196e0*/  FMUL R210, R210, UR14 ;  /* 0x0000000ed2d27c20 */ /* 0x000fe40008400000 */
[----:B------:R-:W-:Y:S01]  /*196f0*/  @!P5 IMAD.X R159, R189, 0x1, R159, P2 ;  /* 0x00000001bd9fd824 */ /* 0x000fe200010e069f */
[----:B------:R-:W-:Y:S02]  /*19700*/  ISETP.LT.OR P2, PT, R0, 0x4a, !P0 ;  /* 0x0000004a0000780c */ /* 0x000fe40004741670 */
[----:B------:R-:W-:Y:S01]  /*19710*/  F2FP.SATFINITE.E4M3.F32.PACK_AB_MERGE_C R193, RZ, R210, RZ ;  /* 0x000000d2ffc1723e */ /* 0x000fe200048070ff */
[----:B------:R-:W-:-:S02]  /*19720*/  IMAD.U32 R13, RZ, RZ, UR6 ;  /* 0x00000006ff0d7e24 */ /* 0x000fc4000f8e00ff */
[----:B------:R-:W-:Y:S02]  /*19730*/  IMAD.U32 R189, RZ, RZ, UR6 ;  /* 0x00000006ffbd7e24 */ /* 0x000fe4000f8e00ff */
[----:B------:R0:W-:Y:S01]  /*19740*/  @!P5 STG.E.U8 desc[UR12][R158.64+0x70], R193 ;  /* 0x000070c19e00d986 */ /* 0x0001e2000c10110c */
[----:B------:R-:W-:-:S05]  /*19750*/  IMAD.U32 R190, RZ, RZ, UR7 ;  /* 0x00000007ffbe7e24 */ /* 0x000fca000f8e00ff */
[----:B------:R-:W-:Y:S01]  /*19760*/  @!P2 LEA R13, P3, R13, R4, 0x7 ;  /* 0x000000040d0da211 */ /* 0x000fe200078638ff */
[----:B0-----:R-:W0:Y:S03]  /*19770*/  @!P6 LDC.64 R158, c[0x0][0x650] ;  /* 0x00019400ff9eeb82 */ /* 0x001e260000000a00 */
[----:B------:R-:W-:Y:S02]  /*19780*/  @!P2 LEA.HI.X R189, R189, R3, R190, 0x7, P3 ;  /* 0x00000003bdbda211 */ /* 0x000fe400018f3cbe */
[----:B------:R-:W-:Y:S01]  /*19790*/  ISETP.LT.OR P3, PT, R0, 0x51, !P0 ;  /* 0x000000510000780c */ /* 0x000fe20004761670 */
[----:B------:R-:W-:Y:S02]  /*197a0*/  IMAD.U32 R195, RZ, RZ, UR6 ;  /* 0x00000006ffc37e24 */ /* 0x000fe4000f8e00ff */
[----:B------:R-:W-:-:S10]  /*197b0*/  IMAD.U32 R192, RZ, RZ, UR7 ;  /* 0x00000007ffc07e24 */ /* 0x000fd4000f8e00ff */
[----:B------:R-:W-:-:S04]  /*197c0*/  @!P3 LEA R191, P4, R191, R4, 0x7 ;  /* 0x00000004bfbfb211 */ /* 0x000fc800078838ff */
[----:B------:R-:W-:Y:S02]  /*197d0*/  @!P3 LEA.HI.X R192, R195, R3, R192, 0x7, P4 ;  /* 0x00000003c3c0b211 */ /* 0x000fe400020f3cc0 */
[----:B0-----:R-:W-:-:S05]  /*197e0*/  @!P6 IADD3 R158, P4, R244, R158, RZ ;  /* 0x0000009ef49ee210 */ /* 0x001fca0007f9e0ff */
[----:B------:R-:W-:Y:S01]  /*197f0*/  @!P6 IMAD.X R159, R245, 0x1, R159, P4 ;  /* 0x00000001f59fe824 */ /* 0x000fe200020e069f */
[----:B------:R-:W-:Y:S01]  /*19800*/  ISETP.LT.OR P4, PT, R0, 0x52, !P0 ;  /* 0x000000520000780c */ /* 0x000fe20004781670 */
[----:B------:R-:W-:Y:S02]  /*19810*/  IMAD.U32 R197, RZ, RZ, UR6 ;  /* 0x00000006ffc57e24 */ /* 0x000fe4000f8e00ff */
[----:B------:R-:W-:Y:S02]  /*19820*/  IMAD.U32 R194, RZ, RZ, UR7 ;  /* 0x00000007ffc27e24 */ /* 0x000fe4000f8e00ff */
[----:B------:R-:W-:-:S08]  /*19830*/  FMUL R211, R211, UR14 ;  /* 0x0000000ed3d37c20 */ /* 0x000fd00008400000 */
[----:B------:R-:W-:-:S04]  /*19840*/  @!P4 LEA R196, P5, R195, R4, 0x7 ;  /* 0x00000004c3c4c211 */ /* 0x000fc800078a38ff */
[----:B------:R-:W-:Y:S02]  /*19850*/  @!P4 LEA.HI.X R197, R197, R3, R194, 0x7, P5 ;  /* 0x00000003c5c5c211 */ /* 0x000fe400028f3cc2 */
[----:B------:R-:W-:Y:S02]  /*19860*/  ISETP.LT.OR P5, PT, R0, 0x59, !P0 ;  /* 0x000000590000780c */ /* 0x000fe400047a1670 */
[----:B------:R-:W-:Y:S01]  /*19870*/  F2FP.SATFINITE.E4M3.F32.PACK_AB_MERGE_C R211, RZ, R211, RZ ;  /* 0x000000d3ffd3723e */ /* 0x000fe200048070ff */
[----:B------:R-:W-:Y:S02]  /*19880*/  IMAD.U32 R199, RZ, RZ, UR6 ;  /* 0x00000006ffc77e24 */ /* 0x000fe4000f8e00ff */
[----:B------:R-:W-:Y:S02]  /*19890*/  IMAD.U32 R201, RZ, RZ, UR7 ;  /* 0x00000007ffc97e24 */ /* 0x000fe4000f8e00ff */
[----:B------:R0:W-:Y:S01]  /*198a0*/  @!P6 STG.E.U8 desc[UR12][R158.64+0x71], R211 ;  /* 0x000071d39e00e986 */ /* 0x0001e2000c10110c */
[----:B------:R-:W-:-:S05]  /*198b0*/  P2R R188, PR, RZ, 0x2 ;  /* 0x00000002ffbc7803 */ /* 0x000fca0000000000 */
[----:B------:R-:W-:Y:S02]  /*198c0*/  @!P5 LEA R194, P6, R195, R4, 0x7 ;  /* 0x00000004c3c2d211 */ /* 0x000fe400078c38ff */
[----:B------:R-:W-:Y:S02]  /*198d0*/  LOP3.LUT P1, RZ, R7, 0x40000000, RZ, 0xc0, !PT ;  /* 0x4000000007ff7812 */ /* 0x000fe4000782c0ff */
[----:B------:R-:W-:Y:S02]  /*198e0*/  @!P5 LEA.HI.X R195, R199, R3, R201, 0x7, P6 ;  /* 0x00000003c7c3d211 */ /* 0x000fe400030f3cc9 */
[----:B------:R-:W-:Y:S01]  /*198f0*/  ISETP.LT.OR P6, PT, R0, 0x5a, !P0 ;  /* 0x0000005a0000780c */ /* 0x000fe200047c1670 */
[----:B------:R-:W-:Y:S01]  /*19900*/  FMUL R212, R212, UR14 ;  /* 0x0000000ed4d47c20 */ /* 0x000fe20008400000 */
[----:B------:R-:W-:Y:S02]  /*19910*/  P2R R198, PR, RZ, 0x10 ;  /* 0x00000010ffc67803 */ /* 0x000fe40000000000 */
[----:B------:R-:W-:Y:S01]  /*19920*/  LOP3.LUT P4, RZ, R7, 0x40000, RZ, 0xc0, !PT ;  /* 0x0004000007ff7812 */ /* 0x000fe2000788c0ff */
[----:B0-----:R-:W-:Y:S01]  /*19930*/  IMAD.U32 R159, RZ, RZ, UR6 ;  /* 0x00000006ff9f7e24 */ /* 0x001fe2000f8e00ff */
[----:B------:R-:W-:Y:S01]  /*19940*/  F2FP.SATFINITE.E4M3.F32.PACK_AB_MERGE_C R201, RZ, R212, RZ ;  /* 0x000000d4ffc9723e */ /* 0x000fe200048070ff */
[----:B------:R-:W-:-:S02]  /*19950*/  IMAD.U32 R203, RZ, RZ, UR6 ;  /* 0x00000006ffcb7e24 */ /* 0x000fc4000f8e00ff */
[----:B------:R-:W-:Y:S02]  /*19960*/  IMAD.U32 R158, RZ, RZ, UR7 ;  /* 0x00000007ff9e7e24 */ /* 0x000fe4000f8e00ff */
[----:B------:R0:W-:Y:S02]  /*19970*/  @!P1 STG.E.U8 desc[UR12][R176.64+0x78], R201 ;  /* 0x000078c9b0009986 */ /* 0x0001e4000c10110c */
[----:B0-----:R-:W-:-:S04]  /*19980*/  @!P6 LEA R176, P1, R159, R4, 0x7 ;  /* 0x000000049fb0e211 */ /* 0x001fc800078238ff */
[----:B------:R-:W-:Y:S02]  /*19990*/  @!P6 LEA.HI.X R177, R203, R3, R158, 0x7, P1 ;  /* 0x00000003cbb1e211 */ /* 0x000fe400008f3c9e */
[----:B------:R-:W0:Y:S01]  /*199a0*/  @!P4 LDC.64 R158, c[0x0][0x650] ;  /* 0x00019400ff9ecb82 */ /* 0x000e220000000a00 */
[----:B------:R-:W-:Y:S02]  /*199b0*/  P2R R199, PR, RZ, 0x20 ;  /* 0x00000020ffc77803 */ /* 0x000fe40000000000 */
[----:B------:R-:W-:Y:S01]  /*199c0*/  LOP3.LUT P5, RZ, R7, 0x10000000, RZ, 0xc0, !PT ;  /* 0x1000000007ff7812 */ /* 0x000fe200078ac0ff */
[----:B------:R-:W-:Y:S01]  /*199d0*/  FMUL R213, R213, UR14 ;  /* 0x0000000ed5d57c20 */ /* 0x000fe20008400000 */
[----:B------:R-:W-:-:S04]  /*199e0*/  P2R R193, PR, RZ, 0x8 ;  /* 0x00000008ffc17803 */ /* 0x000fc80000000000 */
[----:B------:R-:W-:Y:S02]  /*199f0*/  F2FP.SATFINITE.E4M3.F32.PACK_AB_MERGE_C R213, RZ, R213, RZ ;  /* 0x000000d5ffd5723e */ /* 0x000fe400048070ff */
[----:B------:R-:W-:Y:S01]  /*19a00*/  LOP3.LUT P3, RZ, R7, 0x20000, RZ, 0xc0, !PT ;  /* 0x0002000007ff7812 */ /* 0x000fe2000786c0ff */
[----:B------:R-:W-:-:S04]  /*19a10*/  FMUL R214, R214, UR14 ;  /* 0x0000000ed6d67c20 */ /* 0x000fc80008400000 */
[----:B------:R-:W-:Y:S01]  /*19a20*/  @!P5 STG.E.U8 desc[UR12][R242.64+0x79], R213 ;  /* 0x000079d5f200d986 */ /* 0x000fe2000c10110c */
[----:B------:R-:W-:Y:S02]  /*19a30*/  F2FP.SATFINITE.E4M3.F32.PACK_AB_MERGE_C R201, RZ, R214, RZ ;  /* 0x000000d6ffc9723e */ /* 0x000fe400048070ff */
[----:B0-----:R-:W-:-:S05]  /*19a40*/  @!P4 IADD3 R158, P5, R252, R158, RZ ;  /* 0x0000009efc9ec210 */ /* 0x001fca0007fbe0ff */
[----:B------:R-:W-:Y:S02]  /*19a50*/  @!P4 IMAD.X R159, R46, 0x1, R159, P5 ;  /* 0x000000012e9fc824 */ /* 0x000fe400028e069f */
[----:B------:R-:W-:Y:S01]  /*19a60*/  FMUL R215, R215, UR14 ;  /* 0x0000000ed7d77c20 */ /* 0x000fe20008400000 */
[----:B------:R-:W-:Y:S01]  /*19a70*/  P2R R190, PR, RZ, 0x4 ;  /* 0x00000004ffbe7803 */ /* 0x000fe20000000000 */
[----:B------:R-:W-:Y:S01]  /*19a80*/  FMUL R88, R88, UR14 ;  /* 0x0000000e58587c20 */ /* 0x000fe20008400000 */
[----:B------:R-:W-:Y:S01]  /*19a90*/  LOP3.LUT P1, RZ, R6, 0x800000, RZ, 0xc0, !PT ;  /* 0x0080000006ff7812 */ /* 0x000fe2000782c0ff */
[----:B------:R0:W-:Y:S01]  /*19aa0*/  @!P4 STG.E.U8 desc[UR12][R158.64+0x78], R201 ;  /* 0x000078c99e00c986 */ /* 0x0001e2000c10110c */
[----:B------:R-:W-:Y:S01]  /*19ab0*/  FMUL R89, R89, UR14 ;  /* 0x0000000e59597c20 */ /* 0x000fe20008400000 */
        /* <DEDUP_REMOVED lines=10> */
[----:B0-----:R-:W0:Y:S01]  /*19b60*/  @!P3 LDC.64 R158, c[0x0][0x650] ;  /* 0x00019400ff9ebb82 */ /* 0x001e220000000a00 */
[----:B------:R-:W-:Y:S01]  /*19b70*/  ISETP.LT.OR P5, PT, R0, 0x2, !P0 ;  /* 0x000000020000780c */ /* 0x000fe200047a1670 */
[----:B------:R-:W-:Y:S01]  /*19b80*/  FMUL R100, R100, UR14 ;  /* 0x0000000e64647c20 */ /* 0x000fe20008400000 */
[----:B------:R-:W-:Y:S01]  /*19b90*/  F2FP.SATFINITE.E4M3.F32.PACK_AB_MERGE_C R215, RZ, R215, RZ ;  /* 0x000000d7ffd7723e */ /* 0x000fe200048070ff */
        /* <DEDUP_REMOVED lines=20> */
[----:B0-----:R-:W-:Y:S01]  /*19ce0*/  @!P3 IADD3 R158, P4, R45, R158, RZ ;  /* 0x0000009e2d9eb210 */ /* 0x001fe20007f9e0ff */
[----:B------:R-:W-:Y:S01]  /*19cf0*/  FMUL R121, R121, UR14 ;  /* 0x0000000e79797c20 */ /* 0x000fe20008400000 */
[----:B------:R-:W-:Y:S01]  /*19d00*/  FMUL R122, R122, UR14 ;  /* 0x0000000e7a7a7c20 */ /* 0x000fe20008400000 */
[----:B------:R-:W-:Y:S01]  /*19d10*/  FMUL R123, R123, UR14 ;  /* 0x0000000e7b7b7c20 */ /* 0x000fe20008400000 */
[----:B------:R-:W-:Y:S01]  /*19d20*/  FMUL R124, R124, UR14 ;  /* 0x0000000e7c7c7c20 */ /* 0x000fe20008400000 */
[----:B------:R-:W-:-:S02]  /*19d30*/  @!P3 IMAD.X R159, R44, 0x1, R159, P4 ;  /* 0x000000012c9fb824 */ /* 0x000fc400020e069f */
[----:B------:R-:W-:Y:S01]  /*19d40*/  FMUL R125, R125, UR14 ;  /* 0x0000000e7d7d7c20 */ /* 0x000fe20008400000 */
[----:B------:R-:W-:Y:S01]  /*19d50*/  FMUL R126, R126, UR14 ;  /* 0x0000000e7e7e7c20 */ /* 0x000fe20008400000 */
[----:B------:R-:W-:Y:S01]  /*19d60*/  FMUL R127, R127, UR14 ;  /* 0x0000000e7f7f7c20 */ /* 0x000fe20008400000 */
[----:B------:R-:W-:Y:S01]  /*19d70*/  FMUL R128, R128, UR14 ;  /* 0x0000000e80807c20 */ /* 0x000fe20008400000 */
[----:B------:R0:W-:Y:S01]  /*19d80*/  @!P3 STG.E.U8 desc[UR12][R158.64+0x79], R215 ;  /* 0x000079d79e00b986 */ /* 0x0001e2000c10110c */
[----:B------:R-:W-:Y:S01]  /*19d90*/  FMUL R129, R129, UR14 ;  /* 0x0000000e81817c20 */ /* 0x000fe20008400000 */
[----:B------:R-:W-:Y:S01]  /*19da0*/  FMUL R130, R130, UR14 ;  /* 0x0000000e82827c20 */ /* 0x000fe20008400000 */
[----:B------:R-:W-:Y:S01]  /*19db0*/  FMUL R131, R131, UR14 ;  /* 0x0000000e83837c20 */ /* 0x000fe20008400000 */
[----:B------:R1:W5:Y:S01]  /*19dc0*/  LDL.LU R46, [R1+0x148] ;  /* 0x00014800012e7983 */ /* 0x0003620000300800 */
[----:B0-----:R-:W0:Y:S01]  /*19dd0*/  @!P5 LDC.64 R158, c[0x0][0x650] ;  /* 0x00019400ff9edb82 */ /* 0x001e220000000a00 */
[----:B------:R-:W-:-:S02]  /*19de0*/  ISETP.LT.OR P4, PT, R0, 0x1, !P0 ;  /* 0x000000010000780c */ /* 0x000fc40004781670 */
[----:B------:R1:W5:Y:S01]  /*19df0*/  LDL.LU R45, [R1+0x144] ;  /* 0x00014400012d7983 */ /* 0x0003620000300800 */
[----:B------:R-:W-:Y:S02]  /*19e00*/  LOP3.LUT P2, RZ, R7, 0x80000000, RZ, 0xc0, !PT ;  /* 0x8000000007ff7812 */ /* 0x000fe4000784c0ff */
[----:B------:R-:W-:Y:S01]  /*19e10*/  P2R R7, PR, RZ, 0x40 ;  /* 0x00000040ff077803 */ /* 0x000fe20000000000 */
[----:B------:R1:W5:Y:S01]  /*19e20*/  LDL.LU R44, [R1+0x140] ;  /* 0x00014000012c7983 */ /* 0x0003620000300800 */
[----:B------:R-:W-:Y:S02]  /*19e30*/  F2FP.SATFINITE.E4M3.F32.PACK_AB_MERGE_C R203, RZ, R88, RZ ;  /* 0x00000058ffcb723e */ /* 0x000fe400048070ff */
[----:B------:R-:W-:Y:S02]  /*19e40*/  F2FP.SATFINITE.E4M3.F32.PACK_AB_MERGE_C R89, RZ, R89, RZ ;  /* 0x00000059ff59723e */ /* 0x000fe400048070ff */
[----:B------:R-:W-:Y:S02]  /*19e50*/  F2FP.SATFINITE.E4M3.F32.PACK_AB_MERGE_C R90, RZ, R90, RZ ;  /* 0x0000005aff5a723e */ /* 0x000fe400048070ff */
[----:B------:R-:W-:Y:S01]  /*19e60*/  @!P4 STG.E.U8 desc[UR12][R178.64], R203 ;  /* 0x000000cbb200c986 */ /* 0x000fe2000c10110c */
[----:B0-----:R-:W-:-:S05]  /*19e70*/  @!P5 IADD3 R10, P6, R10, R158, RZ ;  /* 0x0000009e0a0ad210 */ /* 0x001fca0007fde0ff */
[----:B------:R-:W-:-:S05]  /*19e80*/  @!P5 IMAD.X R11, R11, 0x1, R159, P6 ;  /* 0x000000010b0bd824 */ /* 0x000fca00030e069f */
[----:B------:R0:W-:Y:S04]  /*19e90*/  @!P5 STG.E.U8 desc[UR12][R10.64+0x1], R89 ;  /* 0x000001590a00d986 */ /* 0x0001e8000c10110c */
[----:B------:R2:W-:Y:S01]  /*19ea0*/  @!P1 STG.E.U8 desc[UR12][R42.64], R90 ;  /* 0x0000005a2a009986 */ /* 0x0005e2000c10110c */
[C---:B------:R-:W-:Y:S02]  /*19eb0*/  ISETP.LT.OR P1, PT, R0.reuse, 0x9, !P0 ;  /* 0x000000090000780c */ /* 0x040fe40004721670 */
[----:B------:R-:W-:Y:S02]  /*19ec0*/  F2FP.SATFINITE.E4M3.F32.PACK_AB_MERGE_C R91, RZ, R91, RZ ;  /* 0x0000005bff5b723e */ /* 0x000fe400048070ff */
[----:B------:R-:W-:Y:S02]  /*19ed0*/  ISETP.LT.OR P5, PT, R0, 0xa, !P0 ;  /* 0x0000000a0000780c */ /* 0x000fe400047a1670 */
[----:B0-----:R-:W-:-:S02]  /*19ee0*/  F2FP.SATFINITE.E4M3.F32.PACK_AB_MERGE_C R89, RZ, R92, RZ ;  /* 0x0000005cff59723e */ /* 0x001fc400048070ff */
[C---:B------:R-:W-:Y:S02]  /*19ef0*/  LOP3.LUT P3, RZ, R6.reuse, 0x1000000, RZ, 0xc0, !PT ;  /* 0x0100000006ff7812 */ /* 0x040fe4000786c0ff */
[----:B------:R-:W-:Y:S01]  /*19f00*/  F2FP.SATFINITE.E4M3.F32.PACK_AB_MERGE_C R93, RZ, R93, RZ ;  /* 0x0000005dff5d723e */ /* 0x000fe200048070ff */
[----:B--2---:R1:W5:Y:S02]  /*19f10*/  LDL.LU.64 R42, [R1+0x138] ;  /* 0x00013800012a7983 */ /* 0x0043640000300a00 */
[----:B------:R-:W0:Y:S02]  /*19f20*/  @!P1 LDC.64 R10, c[0x0][0x650] ;  /* 0x00019400ff0a9b82 */ /* 0x000e240000000a00 */
[----:B------:R2:W-:Y:S01]  /*19f30*/  @!P2 STG.E.U8 desc[UR12][R40.64+0x1], R91 ;  /* 0x0000015b2800a986 */ /* 0x0005e2000c10110c */
[----:B------:R-:W-:Y:S02]  /*19f40*/  F2FP.SATFINITE.E4M3.F32.PACK_AB_MERGE_C R94, RZ, R94, RZ ;  /* 0x0000005eff5e723e */ /* 0x000fe400048070ff */
[----:B------:R-:W-:-:S02]  /*19f50*/  LOP3.LUT P4, RZ, R6, 0x400000, RZ, 0xc0, !PT ;  /* 0x0040000006ff7812 */ /* 0x000fc4000788c0ff */
[----:B------:R-:W-:Y:S02]  /*19f60*/  F2FP.SATFINITE.E4M3.F32.PACK_AB_MERGE_C R95, RZ, R95, RZ ;  /* 0x0000005fff5f723e */ /* 0x000fe400048070ff */
[----:B------:R-:W-:Y:S02]  /*19f70*/  F2FP.SATFINITE.E4M3.F32.PACK_AB_MERGE_C R97, RZ, R97, RZ ;  /* 0x00000061ff61723e */ /* 0x000fe400048070ff */
[----:B------:R-:W-:Y:S02]  /*19f80*/  F2FP.SATFINITE.E4M3.F32.PACK_AB_MERGE_C R98, RZ, R98, RZ ;  /* 0x00000062ff62723e */ /* 0x000fe400048070ff */
[----:B------:R-:W-:Y:S01]  /*19f90*/  F2FP.SATFINITE.E4M3.F32.PACK_AB_MERGE_C R99, RZ, R99, RZ ;  /* 0x00000063ff63723e */ /* 0x000fe200048070ff */
[----:B--2---:R1:W5:Y:S01]  /*19fa0*/  LDL.LU.64 R40, [R1+0x130] ;  /* 0x0001300001287983 */ /* 0x0043620000300a00 */
[----:B0-----:R-:W-:-:S05]  /*19fb0*/  @!P1 IADD3 R10, P2, R152, R10, RZ ;  /* 0x0000000a980a9210 */ /* 0x001fca0007f5e0ff */
[----:B------:R-:W-:-:S05]  /*19fc0*/  @!P1 IMAD.X R11, R153, 0x1, R11, P2 ;  /* 0x00000001990b9824 */ /* 0x000fca00010e060b */
[----:B------:R0:W-:Y:S02]  /*19fd0*/  @!P1 STG.E.U8 desc[UR12][R10.64+0x8], R89 ;  /* 0x000008590a009986 */ /* 0x0001e4000c10110c */
[----:B0-----:R-:W0:Y:S02]  /*19fe0*/  @!P5 LDC.64 R10, c[0x0][0x650] ;  /* 0x00019400ff0adb82 */ /* 0x001e240000000a00 */
[----:B0-----:R-:W-:-:S05]  /*19ff0*/  @!P5 IADD3 R10, P6, R154, R10, RZ ;  /* 0x0000000a9a0ad210 */ /* 0x001fca0007fde0ff */
[----:B------:R-:W-:-:S05]  /*1a000*/  @!P5 IMAD.X R11, R155, 0x1, R11, P6 ;  /* 0x000000019b0bd824 */ /* 0x000fca00030e060b */
[----:B------:R-:W-:Y:S04]  /*1a010*/  @!P5 STG.E.U8 desc[UR12][R10.64+0x9], R93 ;  /* 0x0000095d0a00d986 */ /* 0x000fe8000c10110c */
[----:B------:R0:W-:Y:S01]  /*1a020*/  @!P3 STG.E.U8 desc[UR12][R38.64+0x8], R94 ;  /* 0x0000085e2600b986 */ /* 0x0001e2000c10110c */
[C---:B------:R-:W-:Y:S02]  /*1a030*/  ISETP.LT.OR P3, PT, R0.reuse, 0x11, !P0 ;  /* 0x000000110000780c */ /* 0x040fe40004761670 */
[----:B------:R-:W-:Y:S02]  /*1a040*/  ISETP.LT.OR P5, PT, R0, 0x12, !P0 ;  /* 0x000000120000780c */ /* 0x000fe400047a1670 */
[----:B------:R-:W-:Y:S02]  /*1a050*/  F2FP.SATFINITE.E4M3.F32.PACK_AB_MERGE_C R89, RZ, R96, RZ ;  /* 0x00000060ff59723e */ /* 0x000fe400048070ff */
[----:B------:R-:W-:-:S02]  /*1a060*/  LOP3.LUT P2, RZ, R6, 0x200000, RZ, 0xc0, !PT ;  /* 0x0020000006ff7812 */ /* 0x000fc4000784c0ff */
[----:B------:R-:W-:Y:S02]  /*1a070*/  LOP3.LUT P1, RZ, R6, 0x100000, RZ, 0xc0, !PT ;  /* 0x0010000006ff7812 */ /* 0x000fe4000782c0ff */
[----:B------:R-:W-:Y:S01]  /*1a080*/  F2FP.SATFINITE.E4M3.F32.PACK_AB_MERGE_C R101, RZ, R101, RZ ;  /* 0x00000065ff65723e */ /* 0x000fe200048070ff */
[----:B0-----:R1:W5:Y:S02]  /*1a090*/  LDL.LU.64 R38, [R1+0x128] ;  /* 0x0001280001267983 */ /* 0x0013640000300a00 */
[----:B------:R-:W0:Y:S02]  /*1a0a0*/  @!P3 LDC.64 R10, c[0x0][0x650] ;  /* 0x00019400ff0abb82 */ /* 0x000e240000000a00 */
[----:B------:R2:W-:Y:S01]  /*1a0b0*/  @!P4 STG.E.U8 desc[UR12][R36.64+0x9], R95 ;  /* 0x0000095f2400c986 */ /* 0x0005e2000c10110c */
[----:B------:R-:W-:Y:S02]  /*1a0c0*/  F2FP.SATFINITE.E4M3.F32.PACK_AB_MERGE_C R102, RZ, R102, RZ ;  /* 0x00000066ff66723e */ /* 0x000fe400048070ff */
[----:B------:R-:W-:-:S02]  /*1a0d0*/  F2FP.SATFINITE.E4M3.F32.PACK_AB_MERGE_C R103, RZ, R103, RZ ;  /* 0x00000067ff67723e */ /* 0x000fc400048070ff */
        /* <DEDUP_REMOVED lines=11> */
[----:B------:R-:W-:Y:S01]  /*1a190*/  @!P5 STG.E.U8 desc[UR12][R10.64+0x11], R97 ;  /* 0x000011610a00d986 */ /* 0x000fe2000c10110c */
[----:B------:R-:W-:-:S03]  /*1a1a0*/  ISETP.LT.OR P5, PT, R0, 0x1a, !P0 ;  /* 0x0000001a0000780c */ /* 0x000fc600047a1670 */
[----:B------:R0:W-:Y:S01]  /*1a1b0*/  @!P2 STG.E.U8 desc[UR12][R34.64+0x10], R98 ;  /* 0x000010622200a986 */ /* 0x0001e2000c10110c */
[----:B------:R-:W-:-:S09]  /*1a1c0*/  ISETP.LT.OR P2, PT, R0, 0x19, !P0 ;  /* 0x000000190000780c */ /* 0x000fd20004741670 */
[----:B------:R-:W2:Y:S01]  /*1a1d0*/  @!P5 LDC.64 R90, c[0x0][0x650] ;  /* 0x00019400ff5adb82 */ /* 0x000ea20000000a00 */
[----:B------:R-:W-:Y:S01]  /*1a1e0*/  LOP3.LUT P4, RZ, R6, 0x80000, RZ, 0xc0, !PT ;  /* 0x0008000006ff7812 */ /* 0x000fe2000788c0ff */
[----:B0-----:R1:W5:Y:S06]  /*1a1f0*/  LDL.LU.64 R34, [R1+0x118] ;  /* 0x0001180001227983 */ /* 0x00136c0000300a00 */
[----:B------:R-:W0:Y:S01]  /*1a200*/  @!P2 LDC.64 R10, c[0x0][0x650] ;  /* 0x00019400ff0aab82 */ /* 0x000e220000000a00 */
[----:B------:R3:W-:Y:S01]  /*1a210*/  @!P1 STG.E.U8 desc[UR12][R32.64+0x11], R99 ;  /* 0x0000116320009986 */ /* 0x0007e2000c10110c */
[----:B------:R-:W-:-:S02]  /*1a220*/  F2FP.SATFINITE.E4M3.F32.PACK_AB_MERGE_C R89, RZ, R100, RZ ;  /* 0x00000064ff59723e */ /* 0x000fc400048070ff */
[----:B------:R-:W-:Y:S02]  /*1a230*/  LOP3.LUT P3, RZ, R6, 0x40000, RZ, 0xc0, !PT ;  /* 0x0004000006ff7812 */ /* 0x000fe4000786c0ff */
[----:B------:R-:W-:Y:S02]  /*1a240*/  F2FP.SATFINITE.E4M3.F32.PACK_AB_MERGE_C R113, RZ, R113, RZ ;  /* 0x00000071ff71723e */ /* 0x000fe400048070ff */
[----:B------:R-:W-:Y:S02]  /*1a250*/  F2FP.SATFINITE.E4M3.F32.PACK_AB_MERGE_C R115, RZ, R115, RZ ;  /* 0x00000073ff73723e */ /* 0x000fe400048070ff */
[----:B------:R-:W-:Y:S02]  /*1a260*/  F2FP.SATFINITE.E4M3.F32.PACK_AB_MERGE_C R117, RZ, R117, RZ ;  /* 0x00000075ff75723e */ /* 0x000fe400048070ff */
[----:B------:R-:W-:Y:S01]  /*1a270*/  F2FP.SATFINITE.E4M3.F32.PACK_AB_MERGE_C R119, RZ, R119, RZ ;  /* 0x00000077ff77723e */ /* 0x000fe200048070ff */
[----:B---3--:R1:W5:Y:S01]  /*1a280*/  LDL.LU.64 R32, [R1+0x110] ;  /* 0x0001100001207983 */ /* 0x0083620000300a00 */
[----:B--2---:R-:W-:-:S02]  /*1a290*/  @!P5 IADD3 R160, P6, R160, R90, RZ ;  /* 0x0000005aa0a0d210 */ /* 0x004fc40007fde0ff */
[----:B0-----:R-:W-:-:S03]  /*1a2a0*/  @!P2 IADD3 R10, P1, R156, R10, RZ ;  /* 0x0000000a9c0aa210 */ /* 0x001fc60007f3e0ff */
[----:B------:R-:W-:Y:S02]  /*1a2b0*/  @!P5 IMAD.X R161, R161, 0x1, R91, P6 ;  /* 0x00000001a1a1d824 */ /* 0x000fe400030e065b */
[----:B------:R-:W-:-:S05]  /*1a2c0*/  @!P2 IMAD.X R11, R157, 0x1, R11, P1 ;  /* 0x000000019d0ba824 */ /* 0x000fca00008e060b */
[----:B------:R0:W-:Y:S04]  /*1a2d0*/  @!P2 STG.E.U8 desc[UR12][R10.64+0x18], R89 ;  /* 0x000018590a00a986 */ /* 0x0001e8000c10110c */
[----:B------:R-:W-:Y:S01]  /*1a2e0*/  @!P5 STG.E.U8 desc[UR12][R160.64+0x19], R101 ;  /* 0x00001965a000d986 */ /* 0x000fe2000c10110c */
[----:B------:R-:W-:-:S03]  /*1a2f0*/  ISETP.LT.OR P5, PT, R0, 0x22, !P0 ;  /* 0x000000220000780c */ /* 0x000fc600047a1670 */
[----:B------:R2:W-:Y:S01]  /*1a300*/  @!P4 STG.E.U8 desc[UR12][R30.64+0x18], R102 ;  /* 0x000018661e00c986 */ /* 0x0005e2000c10110c */
[----:B------:R-:W-:-:S09]  /*1a310*/  ISETP.LT.OR P4, PT, R0, 0x21, !P0 ;  /* 0x000000210000780c */ /* 0x000fd20004781670 */
[----:B0-----:R-:W0:Y:S01]  /*1a320*/  @!P5 LDC.64 R88, c[0x0][0x650] ;  /* 0x00019400ff58db82 */ /* 0x001e220000000a00 */
[C---:B------:R-:W-:Y:S01]  /*1a330*/  LOP3.LUT P1, RZ, R6.reuse, 0x20000, RZ, 0xc0, !PT ;  /* 0x0002000006ff7812 */ /* 0x040fe2000782c0ff */
[----:B--2---:R1:W5:Y:S06]  /*1a340*/  LDL.LU.64 R30, [R1+0x108] ;  /* 0x00010800011e7983 */ /* 0x00436c0000300a00 */
[----:B------:R-:W2:Y:S01]  /*1a350*/  @!P4 LDC.64 R10, c[0x0][0x650] ;  /* 0x00019400ff0acb82 */ /* 0x000ea20000000a00 */
[----:B------:R3:W-:Y:S01]  /*1a360*/  @!P3 STG.E.U8 desc[UR12][R28.64+0x19], R103 ;  /* 0x000019671c00b986 */ /* 0x0007e2000c10110c */
[----:B------:R-:W-:-:S02]  /*1a370*/  LOP3.LUT P2, RZ, R6, 0x10000, RZ, 0xc0, !PT ;  /* 0x0001000006ff7812 */ /* 0x000fc4000784c0ff */
[----:B------:R-:W-:Y:S02]  /*1a380*/  F2FP.SATFINITE.E4M3.F32.PACK_AB_MERGE_C R121, RZ, R121, RZ ;  /* 0x00000079ff79723e */ /* 0x000fe400048070ff */
[----:B------:R-:W-:Y:S02]  /*1a390*/  F2FP.SATFINITE.E4M3.F32.PACK_AB_MERGE_C R123, RZ, R123, RZ ;  /* 0x0000007bff7b723e */ /* 0x000fe400048070ff */
[----:B------:R-:W-:Y:S02]  /*1a3a0*/  F2FP.SATFINITE.E4M3.F32.PACK_AB_MERGE_C R125, RZ, R125, RZ ;  /* 0x0000007dff7d723e */ /* 0x000fe400048070ff */
[----:B------:R-:W-:Y:S02]  /*1a3b0*/  F2FP.SATFINITE.E4M3.F32.PACK_AB_MERGE_C R127, RZ, R127, RZ ;  /* 0x0000007fff7f723e */ /* 0x000fe400048070ff */
[----:B------:R-:W-:Y:S01]  /*1a3c0*/  F2FP.SATFINITE.E4M3.F32.PACK_AB_MERGE_C R129, RZ, R129, RZ ;  /* 0x00000081ff81723e */ /* 0x000fe200048070ff */
[----:B---3--:R1:W5:Y:S01]  /*1a3d0*/  LDL.LU.64 R28, [R1+0x100] ;  /* 0x00010000011c7983 */ /* 0x0083620000300a00 */
[----:B0-----:R-:W-:-:S02]  /*1a3e0*/  @!P5 IADD3 R168, P6, R168, R88, RZ ;  /* 0x00000058a8a8d210 */ /* 0x001fc40007fde0ff */
[----:B--2---:R-:W-:-:S03]  /*1a3f0*/  @!P4 IADD3 R164, P3, R164, R10, RZ ;  /* 0x0000000aa4a4c210 */ /* 0x004fc60007f7e0ff */
[----:B------:R-:W-:Y:S01]  /*1a400*/  @!P5 IMAD.X R169, R169, 0x1, R89, P6 ;  /* 0x00000001a9a9d824 */ /* 0x000fe200030e0659 */
[----:B------:R-:W-:Y:S01]  /*1a410*/  F2FP.SATFINITE.E4M3.F32.PACK_AB_MERGE_C R89, RZ, R106, RZ ;  /* 0x0000006aff59723e */ /* 0x000fe200048070ff */
[----:B------:R-:W-:Y:S01]  /*1a420*/  @!P4 IMAD.X R165, R165, 0x1, R11, P3 ;  /* 0x00000001a5a5c824 */ /* 0x000fe200018e060b */
[----:B------:R-:W-:-:S05]  /*1a430*/  F2FP.SATFINITE.E4M3.F32.PACK_AB_MERGE_C R11, RZ, R104, RZ ;  /* 0x00000068ff0b723e */ /* 0x000fca00048070ff */
[----:B------:R0:W-:Y:S04]  /*1a440*/  @!P4 STG.E.U8 desc[UR12][R164.64+0x20], R11 ;  /* 0x0000200ba400c986 */ /* 0x0001e8000c10110c */
[----:B------:R-:W-:Y:S01]  /*1a450*/  @!P5 STG.E.U8 desc[UR12][R168.64+0x21], R105 ;  /* 0x00002169a800d986 */ /* 0x000fe2000c10110c */
[----:B------:R-:W-:-:S03]  /*1a460*/  ISETP.LT.OR P5, PT, R0, 0x2a, !P0 ;  /* 0x0000002a0000780c */ /* 0x000fc600047a1670 */
[----:B------:R2:W-:Y:S01]  /*1a470*/  @!P1 STG.E.U8 desc[UR12][R250.64+0x20], R89 ;  /* 0x00002059fa009986 */ /* 0x0005e2000c10110c */
[----:B------:R-:W-:-:S09]  /*1a480*/  ISETP.LT.OR P1, PT, R0, 0x29, !P0 ;  /* 0x000000290000780c */ /* 0x000fd20004721670 */
[----:B------:R-:W3:Y:S08]  /*1a490*/  @!P5 LDC.64 R90, c[0x0][0x650] ;  /* 0x00019400ff5adb82 */ /* 0x000ef00000000a00 */
[----:B0-----:R-:W0:Y:S01]  /*1a4a0*/  @!P1 LDC.64 R10, c[0x0][0x650] ;  /* 0x00019400ff0a9b82 */ /* 0x001e220000000a00 */
[----:B------:R-:W-:Y:S01]  /*1a4b0*/  @!P2 STG.E.U8 desc[UR12][R248.64+0x21], R107 ;  /* 0x0000216bf800a986 */ /* 0x000fe2000c10110c */
[----:B------:R-:W-:-:S02]  /*1a4c0*/  LOP3.LUT P3, RZ, R6, 0x8000, RZ, 0xc0, !PT ;  /* 0x0000800006ff7812 */ /* 0x000fc4000786c0ff */
[----:B--2---:R-:W-:Y:S02]  /*1a4d0*/  F2FP.SATFINITE.E4M3.F32.PACK_AB_MERGE_C R89, RZ, R110, RZ ;  /* 0x0000006eff59723e */ /* 0x004fe400048070ff */
[----:B---3--:R-:W-:Y:S02]  /*1a4e0*/  @!P5 IADD3 R170, P6, R170, R90, RZ ;  /* 0x0000005aaaaad210 */ /* 0x008fe40007fde0ff */
[----:B0-----:R-:W-:-:S03]  /*1a4f0*/  @!P1 IADD3 R166, P2, R166, R10, RZ ;  /* 0x0000000aa6a69210 */ /* 0x001fc60007f5e0ff */
[----:B------:R-:W-:Y:S02]  /*1a500*/  @!P5 IMAD.X R171, R171, 0x1, R91, P6 ;  /* 0x00000001ababd824 */ /* 0x000fe400030e065b */
[----:B------:R-:W-:Y:S01]  /*1a510*/  @!P1 IMAD.X R167, R167, 0x1, R11, P2 ;  /* 0x00000001a7a79824 */ /* 0x000fe200010e060b */
[----:B------:R-:W-:-:S05]  /*1a520*/  F2FP.SATFINITE.E4M3.F32.PACK_AB_MERGE_C R11, RZ, R108, RZ ;  /* 0x0000006cff0b723e */ /* 0x000fca00048070ff */
[----:B------:R0:W-:Y:S04]  /*1a530*/  @!P1 STG.E.U8 desc[UR12][R166.64+0x28], R11 ;  /* 0x0000280ba6009986 */ /* 0x0001e8000c10110c */
[----:B------:R-:W-:Y:S04]  /*1a540*/  @!P5 STG.E.U8 desc[UR12][R170.64+0x29], R109 ;  /* 0x0000296daa00d986 */ /* 0x000fe8000c10110c */
[----:B------:R-:W-:Y:S01]  /*1a550*/  @!P3 STG.E.U8 desc[UR12][R246.64+0x28], R89 ;  /* 0x00002859f600b986 */ /* 0x000fe2000c10110c */
[----:B------:R-:W-:Y:S02]  /*1a560*/  ISETP.LT.OR P3, PT, R0, 0x31, !P0 ;  /* 0x000000310000780c */ /* 0x000fe40004761670 */
[----:B------:R-:W-:-:S11]  /*1a570*/  LOP3.LUT P4, RZ, R6, 0x4000, RZ, 0xc0, !PT ;  /* 0x0000400006ff7812 */ /* 0x000fd6000788c0ff */
[----:B0-----:R-:W0:Y:S01]  /*1a580*/  @!P3 LDC.64 R10, c[0x0][0x650] ;  /* 0x00019400ff0abb82 */ /* 0x001e220000000a00 */
[----:B------:R-:W-:Y:S01]  /*1a590*/  ISETP.LT.OR P5, PT, R0, 0x32, !P0 ;  /* 0x000000320000780c */ /* 0x000fe200047a1670 */
[----:B------:R2:W-:Y:S01]  /*1a5a0*/  @!P4 STG.E.U8 desc[UR12][R8.64+0x29], R111 ;  /* 0x0000296f0800c986 */ /* 0x0005e2000c10110c */
[----:B0-----:R-:W-:-:S05]  /*1a5b0*/  @!P3 IADD3 R172, P4, R172, R10, RZ ;  /* 0x0000000aacacb210 */ /* 0x001fca0007f9e0ff */
[----:B------:R-:W-:-:S06]  /*1a5c0*/  @!P3 IMAD.X R173, R173, 0x1, R11, P4 ;  /* 0x00000001adadb824 */ /* 0x000fcc00020e060b */
[----:B------:R-:W0:Y:S01]  /*1a5d0*/  @!P5 LDC.64 R10, c[0x0][0x650] ;  /* 0x00019400ff0adb82 */ /* 0x000e220000000a00 */
[----:B------:R-:W-:-:S05]  /*1a5e0*/  F2FP.SATFINITE.E4M3.F32.PACK_AB_MERGE_C R91, RZ, R112, RZ ;  /* 0x00000070ff5b723e */ /* 0x000fca00048070ff */
[----:B------:R3:W-:Y:S01]  /*1a5f0*/  @!P3 STG.E.U8 desc[UR12][R172.64+0x30], R91 ;  /* 0x0000305bac00b986 */ /* 0x0007e2000c10110c */
[----:B0-----:R-:W-:-:S05]  /*1a600*/  @!P5 IADD3 R10, P6, R163, R10, RZ ;  /* 0x0000000aa30ad210 */ /* 0x001fca0007fde0ff */
[----:B------:R-:W-:Y:S01]  /*1a610*/  @!P5 IMAD.X R11, R180, 0x1, R11, P6 ;  /* 0x00000001b40bd824 */ /* 0x000fe200030e060b */
[----:B------:R-:W-:-:S04]  /*1a620*/  ISETP.LT.OR P6, PT, R0, 0x39, !P0 ;  /* 0x000000390000780c */ /* 0x000fc800047c1670 */
[----:B------:R0:W-:Y:S01]  /*1a630*/  @!P5 STG.E.U8 desc[UR12][R10.64+0x31], R113 ;  /* 0x000031710a00d986 */ /* 0x0001e2000c10110c */
[----:B------:R-:W-:-:S08]  /*1a640*/  ISETP.LT.OR P5, PT, R0, 0x3a, !P0 ;  /* 0x0000003a0000780c */ /* 0x000fd000047a1670 */
[----:B--2---:R-:W2:Y:S01]  /*1a650*/  @!P6 LDC.64 R8, c[0x0][0x650] ;  /* 0x00019400ff08eb82 */ /* 0x004ea20000000a00 */
[C---:B------:R-:W-:Y:S02]  /*1a660*/  LOP3.LUT P2, RZ, R6.reuse, 0x2000, RZ, 0xc0, !PT ;  /* 0x0000200006ff7812 */ /* 0x040fe4000784c0ff */
[----:B------:R-:W-:-:S05]  /*1a670*/  LOP3.LUT P1, RZ, R6, 0x1000, RZ, 0xc0, !PT ;  /* 0x0000100006ff7812 */ /* 0x000fca000782c0ff */
[----:B---3--:R-:W3:Y:S01]  /*1a680*/  @!P5 LDC.64 R90, c[0x0][0x650] ;  /* 0x00019400ff5adb82 */ /* 0x008ee20000000a00 */
[----:B------:R-:W-:-:S05]  /*1a690*/  F2FP.SATFINITE.E4M3.F32.PACK_AB_MERGE_C R89, RZ, R114, RZ ;  /* 0x00000072ff59723e */ /* 0x000fca00048070ff */
[----:B------:R-:W-:Y:S04]  /*1a6a0*/  @!P2 STG.E.U8 desc[UR12][R14.64+0x30], R89 ;  /* 0x000030590e00a986 */ /* 0x000fe8000c10110c */
[----:B------:R-:W-:Y:S01]  /*1a6b0*/  @!P1 STG.E.U8 desc[UR12][R16.64+0x31], R115 ;  /* 0x0000317310009986 */ /* 0x000fe2000c10110c */
[----:B0-----:R-:W-:Y:S02]  /*1a6c0*/  F2FP.SATFINITE.E4M3.F32.PACK_AB_MERGE_C R11, RZ, R116, RZ ;  /* 0x00000074ff0b723e */ /* 0x001fe400048070ff */
[----:B--2---:R-:W-:-:S05]  /*1a6d0*/  @!P6 IADD3 R8, P1, R181, R8, RZ ;  /* 0x00000008b508e210 */ /* 0x004fca0007f3e0ff */
[----:B------:R-:W-:Y:S01]  /*1a6e0*/  @!P6 IMAD.X R9, R182, 0x1, R9, P1 ;  /* 0x00000001b609e824 */ /* 0x000fe200008e0609 */
[----:B------:R-:W-:-:S04]  /*1a6f0*/  LOP3.LUT P4, RZ, R6, 0x800, RZ, 0xc0, !PT ;  /* 0x0000080006ff7812 */ /* 0x000fc8000788c0ff */
[----:B------:R0:W-:Y:S01]  /*1a700*/  @!P6 STG.E.U8 desc[UR12][R8.64+0x38], R11 ;  /* 0x0000380b0800e986 */ /* 0x0001e2000c10110c */
[----:B---3--:R-:W-:-:S05]  /*1a710*/  @!P5 IADD3 R184, P6, R184, R90, RZ ;  /* 0x0000005ab8b8d210 */ /* 0x008fca0007fde0ff */
[----:B------:R-:W-:Y:S01]  /*1a720*/  @!P5 IMAD.X R185, R185, 0x1, R91, P6 ;  /* 0x00000001b9b9d824 */ /* 0x000fe200030e065b */
[----:B------:R-:W-:Y:S02]  /*1a730*/  ISETP.NE.AND P6, PT, R7, RZ, PT ;  /* 0x000000ff0700720c */ /* 0x000fe40003fc5270 */
[----:B------:R-:W-:Y:S02]  /*1a740*/  F2FP.SATFINITE.E4M3.F32.PACK_AB_MERGE_C R7, RZ, R118, RZ ;  /* 0x00000076ff07723e */ /* 0x000fe400048070ff */
[----:B------:R-:W-:Y:S04]  /*1a750*/  @!P5 STG.E.U8 desc[UR12][R184.64+0x39], R117 ;  /* 0x00003975b800d986 */ /* 0x000fe8000c10110c */
[----:B------:R2:W-:Y:S01]  /*1a760*/  @!P4 STG.E.U8 desc[UR12][R18.64+0x38], R7 ;  /* 0x000038071200c986 */ /* 0x0005e2000c10110c */
[----:B------:R-:W-:-:S02]  /*1a770*/  ISETP.LT.OR P4, PT, R0, 0x41, !P0 ;  /* 0x000000410000780c */ /* 0x000fc40004781670 */
[----:B------:R-:W-:-:S11]  /*1a780*/  LOP3.LUT P3, RZ, R6, 0x400, RZ, 0xc0, !PT ;  /* 0x0000040006ff7812 */ /* 0x000fd6000786c0ff */
[----:B0-----:R-:W0:Y:S02]  /*1a790*/  @!P4 LDC.64 R8, c[0x0][0x650] ;  /* 0x00019400ff08cb82 */ /* 0x001e240000000a00 */
[----:B------:R-:W-:Y:S01]  /*1a7a0*/  @!P3 STG.E.U8 desc[UR12][R20.64+0x39], R119 ;  /* 0x000039771400b986 */ /* 0x000fe2000c10110c */
[----:B0-----:R-:W-:-:S05]  /*1a7b0*/  @!P4 IADD3 R162, P3, R162, R8, RZ ;  /* 0x00000008a2a2c210 */ /* 0x001fca0007f7e0ff */
[----:B------:R-:W-:Y:S01]  /*1a7c0*/  @!P4 IMAD.X R163, R183, 0x1, R9, P3 ;  /* 0x00000001b7a3c824 */ /* 0x000fe200018e0609 */
[----:B------:R-:W-:-:S13]  /*1a7d0*/  ISETP.LT.OR P3, PT, R0, 0x42, !P0 ;  /* 0x000000420000780c */ /* 0x000fda0004761670 */
[----:B------:R-:W0:Y:S01]  /*1a7e0*/  @!P3 LDC.64 R10, c[0x0][0x650] ;  /* 0x00019400ff0abb82 */ /* 0x000e220000000a00 */
[----:B------:R-:W-:Y:S02]  /*1a7f0*/  F2FP.SATFINITE.E4M3.F32.PACK_AB_MERGE_C R9, RZ, R120, RZ ;  /* 0x00000078ff09723e */ /* 0x000fe400048070ff */
[----:B------:R-:W-:-:S03]  /*1a800*/  LOP3.LUT P1, RZ, R6, 0x200, RZ, 0xc0, !PT ;  /* 0x0000020006ff7812 */ /* 0x000fc6000782c0ff */
[----:B------:R3:W-:Y:S01]  /*1a810*/  @!P4 STG.E.U8 desc[UR12][R162.64+0x40], R9 ;  /* 0x00004009a200c986 */ /* 0x0007e2000c10110c */
[----:B--2---:R-:W-:Y:S02]  /*1a820*/  F2FP.SATFINITE.E4M3.F32.PACK_AB_MERGE_C R7, RZ, R122, RZ ;  /* 0x0000007aff07723e */ /* 0x004fe400048070ff */
[----:B0-----:R-:W-:-:S05]  /*1a830*/  @!P3 IADD3 R174, P4, R174, R10, RZ ;  /* 0x0000000aaeaeb210 */ /* 0x001fca0007f9e0ff */
[----:B------:R-:W-:-:S05]  /*1a840*/  @!P3 IMAD.X R175, R175, 0x1, R11, P4 ;  /* 0x00000001afafb824 */ /* 0x000fca00020e060b */
[----:B------:R-:W-:Y:S04]  /*1a850*/  @!P3 STG.E.U8 desc[UR12][R174.64+0x41], R121 ;  /* 0x00004179ae00b986 */ /* 0x000fe8000c10110c */
[----:B------:R0:W-:Y:S01]  /*1a860*/  @!P1 STG.E.U8 desc[UR12][R22.64+0x40], R7 ;  /* 0x0000400716009986 */ /* 0x0001e2000c10110c */
[----:B------:R-:W-:Y:S02]  /*1a870*/  ISETP.NE.AND P1, PT, R188, RZ, PT ;  /* 0x000000ffbc00720c */ /* 0x000fe40003f25270 */
[----:B------:R-:W-:-:S11]  /*1a880*/  LOP3.LUT P2, RZ, R6, 0x100, RZ, 0xc0, !PT ;  /* 0x0000010006ff7812 */ /* 0x000fd6000784c0ff */
[----:B---3--:R-:W2:Y:S02]  /*1a890*/  @!P1 LDC.64 R8, c[0x0][0x650] ;  /* 0x00019400ff089b82 */ /* 0x008ea40000000a00 */
[----:B------:R-:W-:Y:S01]  /*1a8a0*/  @!P2 STG.E.U8 desc[UR12][R216.64+0x41], R123 ;  /* 0x0000417bd800a986 */ /* 0x000fe2000c10110c */
[----:B--2---:R-:W-:-:S05]  /*1a8b0*/  @!P1 IADD3 R186, P2, R186, R8, RZ ;  /* 0x00000008baba9210 */ /* 0x004fca0007f5e0ff */
[----:B------:R-:W-:Y:S01]  /*1a8c0*/  @!P1 IMAD.X R187, R187, 0x1, R9, P2 ;  /* 0x00000001bbbb9824 */ /* 0x000fe200010e0609 */
[----:B------:R-:W-:-:S13]  /*1a8d0*/  ISETP.NE.AND P2, PT, R190, RZ, PT ;  /* 0x000000ffbe00720c */ /* 0x000fda0003f45270 */
[----:B------:R-:W2:Y:S01]  /*1a8e0*/  @!P2 LDC.64 R8, c[0x0][0x650] ;  /* 0x00019400ff08ab82 */ /* 0x000ea20000000a00 */
[----:B------:R-:W-:Y:S02]  /*1a8f0*/  ISETP.NE.AND P3, PT, R193, RZ, PT ;  /* 0x000000ffc100720c */ /* 0x000fe40003f65270 */
[----:B------:R-:W-:Y:S02]  /*1a900*/  F2FP.SATFINITE.E4M3.F32.PACK_AB_MERGE_C R11, RZ, R124, RZ ;  /* 0x0000007cff0b723e */ /* 0x000fe400048070ff */
[----:B------:R-:W-:-:S03]  /*1a910*/  ISETP.NE.AND P4, PT, R198, RZ, PT ;  /* 0x000000ffc600720c */ /* 0x000fc60003f85270 */
[----:B------:R3:W-:Y:S01]  /*1a920*/  @!P1 STG.E.U8 desc[UR12][R186.64+0x48], R11 ;  /* 0x0000480bba009986 */ /* 0x0007e2000c10110c */
[----:B0-----:R-:W-:-:S09]  /*1a930*/  F2FP.SATFINITE.E4M3.F32.PACK_AB_MERGE_C R7, RZ, R126, RZ ;  /* 0x0000007eff07723e */ /* 0x001fd200048070ff */
[----:B------:R-:W0:Y:S01]  /*1a940*/  @!P4 LDC.64 R14, c[0x0][0x650] ;  /* 0x00019400ff0ecb82 */ /* 0x000e220000000a00 */
[----:B--2---:R-:W-:-:S07]  /*1a950*/  @!P2 IADD3 R8, P1, R13, R8, RZ ;  /* 0x000000080d08a210 */ /* 0x004fce0007f3e0ff */
[----:B---3--:R-:W2:Y:S01]  /*1a960*/  @!P3 LDC.64 R10, c[0x0][0x650] ;  /* 0x00019400ff0abb82 */ /* 0x008ea20000000a00 */
[----:B------:R-:W-:Y:S01]  /*1a970*/  @!P2 IMAD.X R9, R189, 0x1, R9, P1 ;  /* 0x00000001bd09a824 */ /* 0x000fe200008e0609 */
[----:B------:R-:W-:-:S04]  /*1a980*/  LOP3.LUT P1, RZ, R6, 0x40, RZ, 0xc0, !PT ;  /* 0x0000004006ff7812 */ /* 0x000fc8000782c0ff */
[----:B------:R3:W-:Y:S01]  /*1a990*/  @!P2 STG.E.U8 desc[UR12][R8.64+0x49], R125 ;  /* 0x0000497d0800a986 */ /* 0x0007e2000c10110c */
[----:B------:R-:W-:Y:S02]  /*1a9a0*/  LOP3.LUT P2, RZ, R6, 0x80, RZ, 0xc0, !PT ;  /* 0x0000008006ff7812 */ /* 0x000fe4000784c0ff */
[----:B------:R-:W-:-:S11]  /*1a9b0*/  ISETP.NE.AND P5, PT, R199, RZ, PT ;  /* 0x000000ffc700720c */ /* 0x000fd60003fa5270 */
[----:B------:R-:W-:Y:S04]  /*1a9c0*/  @!P2 STG.E.U8 desc[UR12][R218.64+0x48], R7 ;  /* 0x00004807da00a986 */ /* 0x000fe8000c10110c */
[----:B------:R-:W-:Y:S01]  /*1a9d0*/  @!P1 STG.E.U8 desc[UR12][R220.64+0x49], R127 ;  /* 0x0000497fdc009986 */ /* 0x000fe2000c10110c */
[----:B--2---:R-:W-:Y:S02]  /*1a9e0*/  @!P3 IADD3 R10, P1, R191, R10, RZ ;  /* 0x0000000abf0ab210 */ /* 0x004fe40007f3e0ff */
[----:B---3--:R-:W-:-:S03]  /*1a9f0*/  F2FP.SATFINITE.E4M3.F32.PACK_AB_MERGE_C R9, RZ, R128, RZ ;  /* 0x00000080ff09723e */ /* 0x008fc600048070ff */
[----:B------:R-:W-:Y:S01]  /*1aa00*/  @!P3 IMAD.X R11, R192, 0x1, R11, P1 ;  /* 0x00000001c00bb824 */ /* 0x000fe200008e060b */
[----:B0-----:R-:W-:-:S04]  /*1aa10*/  @!P4 IADD3 R196, P1, R196, R14, RZ ;  /* 0x0000000ec4c4c210 */ /* 0x001fc80007f3e0ff */
[----:B------:R0:W-:Y:S01]  /*1aa20*/  @!P3 STG.E.U8 desc[UR12][R10.64+0x50], R9 ;  /* 0x000050090a00b986 */ /* 0x0001e2000c10110c */
[----:B------:R-:W-:Y:S01]  /*1aa30*/  @!P4 IMAD.X R197, R197, 0x1, R15, P1 ;  /* 0x00000001c5c5c824 */ /* 0x000fe200008e060f */
[C---:B------:R-:W-:Y:S01]  /*1aa40*/  LOP3.LUT P1, RZ, R6.reuse, 0x10, RZ, 0xc0, !PT ;  /* 0x0000001006ff7812 */ /* 0x040fe2000782c0ff */
[----:B0-----:R-:W0:Y:S03]  /*1aa50*/  @!P5 LDC.64 R8, c[0x0][0x650] ;  /* 0x00019400ff08db82 */ /* 0x001e260000000a00 */
[----:B------:R-:W-:Y:S01]  /*1aa60*/  @!P4 STG.E.U8 desc[UR12][R196.64+0x51], R129 ;  /* 0x00005181c400c986 */ /* 0x000fe2000c10110c */
[----:B------:R-:W-:-:S04]  /*1aa70*/  LOP3.LUT P4, RZ, R6, 0x20, RZ, 0xc0, !PT ;  /* 0x0000002006ff7812 */ /* 0x000fc8000788c0ff */
[----:B------:R-:W2:Y:S01]  /*1aa80*/  @!P6 LDC.64 R10, c[0x0][0x650] ;  /* 0x00019400ff0aeb82 */ /* 0x000ea20000000a00 */
[----:B------:R-:W-:Y:S02]  /*1aa90*/  F2FP.SATFINITE.E4M3.F32.PACK_AB_MERGE_C R7, RZ, R130, RZ ;  /* 0x00000082ff07723e */ /* 0x000fe400048070ff */
[----:B------:R-:W-:-:S06]  /*1aaa0*/  F2FP.SATFINITE.E4M3.F32.PACK_AB_MERGE_C R131, RZ, R131, RZ ;  /* 0x00000083ff83723e */ /* 0x000fcc00048070ff */
[----:B------:R3:W-:Y:S04]  /*1aab0*/  @!P4 STG.E.U8 desc[UR12][R222.64+0x50], R7 ;  /* 0x00005007de00c986 */ /* 0x0007e8000c10110c */
[----:B------:R-:W-:Y:S01]  /*1aac0*/  @!P1 STG.E.U8 desc[UR12][R224.64+0x51], R131 ;  /* 0x00005183e0009986 */ /* 0x000fe2000c10110c */
[----:B0-----:R-:W-:-:S05]  /*1aad0*/  @!P5 IADD3 R194, P1, R194, R8, RZ ;  /* 0x00000008c2c2d210 */ /* 0x001fca0007f3e0ff */
[----:B------:R-:W-:Y:S01]  /*1aae0*/  @!P5 IMAD.X R195, R195, 0x1, R9, P1 ;  /* 0x00000001c3c3d824 */ /* 0x000fe200008e0609 */
[----:B--2---:R-:W-:-:S05]  /*1aaf0*/  @!P6 IADD3 R176, P1, R176, R10, RZ ;  /* 0x0000000ab0b0e210 */ /* 0x004fca0007f3e0ff */
[----:B------:R-:W-:Y:S01]  /*1ab00*/  @!P6 IMAD.X R177, R177, 0x1, R11, P1 ;  /* 0x00000001b1b1e824 */ /* 0x000fe200008e060b */
[----:B------:R-:W-:Y:S01]  /*1ab10*/  ISETP.LT.OR P1, PT, R0, 0x61, !P0 ;  /* 0x000000610000780c */ /* 0x000fe20004721670 */
[----:B------:R-:W-:Y:S01]  /*1ab20*/  FMUL R132, R132, UR14 ;  /* 0x0000000e84847c20 */ /* 0x000fe20008400000 */
[----:B------:R-:W-:Y:S01]  /*1ab30*/  LOP3.LUT P2, RZ, R6, 0x8, RZ, 0xc0, !PT ;  /* 0x0000000806ff7812 */ /* 0x000fe2000784c0ff */
[----:B------:R-:W-:Y:S01]  /*1ab40*/  FMUL R133, R133, UR14 ;  /* 0x0000000e85857c20 */ /* 0x000fe20008400000 */
[----:B------:R-:W-:Y:S02]  /*1ab50*/  FMUL R134, R134, UR14 ;  /* 0x0000000e86867c20 */ /* 0x000fe40008400000 */
[----:B------:R-:W-:Y:S02]  /*1ab60*/  F2FP.SATFINITE.E4M3.F32.PACK_AB_MERGE_C R9, RZ, R132, RZ ;  /* 0x00000084ff09723e */ /* 0x000fe400048070ff */
[----:B------:R-:W-:Y:S02]  /*1ab70*/  F2FP.SATFINITE.E4M3.F32.PACK_AB_MERGE_C R133, RZ, R133, RZ ;  /* 0x00000085ff85723e */ /* 0x000fe400048070ff */
[----:B---3--:R-:W-:Y:S01]  /*1ab80*/  F2FP.SATFINITE.E4M3.F32.PACK_AB_MERGE_C R7, RZ, R134, RZ ;  /* 0x00000086ff07723e */ /* 0x008fe200048070ff */
[----:B------:R0:W-:Y:S02]  /*1ab90*/  @!P5 STG.E.U8 desc[UR12][R194.64+0x58], R9 ;  /* 0x00005809c200d986 */ /* 0x0001e4000c10110c */
[----:B------:R-:W2:Y:S02]  /*1aba0*/  @!P1 LDC.64 R10, c[0x0][0x650] ;  /* 0x00019400ff0a9b82 */ /* 0x000ea40000000a00 */
[----:B------:R-:W-:Y:S01]  /*1abb0*/  @!P6 STG.E.U8 desc[UR12][R176.64+0x59], R133 ;  /* 0x00005985b000e986 */ /* 0x000fe2000c10110c */
[----:B------:R-:W-:-:S03]  /*1abc0*/  LOP3.LUT P3, RZ, R6, 0x4, RZ, 0xc0, !PT ;  /* 0x0000000406ff7812 */ /* 0x000fc6000786c0ff */
[----:B------:R3:W-:Y:S01]  /*1abd0*/  @!P2 STG.E.U8 desc[UR12][R226.64+0x58], R7 ;  /* 0x00005807e200a986 */ /* 0x0007e2000c10110c */
[----:B------:R-:W-:Y:S01]  /*1abe0*/  ISETP.LT.OR P2, PT, R0, 0x62, !P0 ;  /* 0x000000620000780c */ /* 0x000fe20004741670 */
[----:B------:R-:W-:Y:S01]  /*1abf0*/  FMUL R135, R135, UR14 ;  /* 0x0000000e87877c20 */ /* 0x000fe20008400000 */
[----:B0-----:R-:W-:-:S04]  /*1ac00*/  IMAD.U32 R9, RZ, RZ, UR6 ;  /* 0x00000006ff097e24 */ /* 0x001fc8000f8e00ff */
[----:B------:R-:W-:Y:S01]  /*1ac10*/  F2FP.SATFINITE.E4M3.F32.PACK_AB_MERGE_C R135, RZ, R135, RZ ;  /* 0x00000087ff87723e */ /* 0x000fe200048070ff */
[----:B------:R-:W-:Y:S02]  /*1ac20*/  IMAD.U32 R13, RZ, RZ, UR6 ;  /* 0x00000006ff0d7e24 */ /* 0x000fe4000f8e00ff */
[----:B------:R-:W-:Y:S02]  /*1ac30*/  IMAD.U32 R8, RZ, RZ, UR7 ;  /* 0x00000007ff087e24 */ /* 0x000fe4000f8e00ff */
[----:B------:R-:W-:Y:S02]  /*1ac40*/  @!P3 STG.E.U8 desc[UR12][R228.64+0x59], R135 ;  /* 0x00005987e400b986 */ /* 0x000fe4000c10110c */
[----:B------:R-:W0:Y:S01]  /*1ac50*/  @!P2 LDC.64 R14, c[0x0][0x650] ;  /* 0x00019400ff0eab82 */ /* 0x000e220000000a00 */
[----:B------:R-:W-:Y:S02]  /*1ac60*/  @!P1 LEA R9, P3, R9, R4, 0x7 ;  /* 0x0000000409099211 */ /* 0x000fe400078638ff */
[----:B------:R-:W-:-:S02]  /*1ac70*/  LOP3.LUT P5, RZ, R6, 0x2, RZ, 0xc0, !PT ;  /* 0x0000000206ff7812 */ /* 0x000fc400078ac0ff */
[----:B------:R-:W-:Y:S02]  /*1ac80*/  LOP3.LUT P4, RZ, R6, 0x1, RZ, 0xc0, !PT ;  /* 0x0000000106ff7812 */ /* 0x000fe4000788c0ff */
[----:B------:R-:W-:Y:S01]  /*1ac90*/  @!P1 LEA.HI.X R8, R13, R3, R8, 0x7, P3 ;  /* 0x000000030d089211 */ /* 0x000fe200018f3c08 */
[----:B------:R-:W-:Y:S01]  /*1aca0*/  FMUL R136, R136, UR14 ;  /* 0x0000000e88887c20 */ /* 0x000fe20008400000 */
[----:B--2---:R-:W-:Y:S01]  /*1acb0*/  @!P1 IADD3 R6, P3, R9, R10, RZ ;  /* 0x0000000a09069210 */ /* 0x004fe20007f7e0ff */
[----:B------:R-:W-:-:S04]  /*1acc0*/  IMAD.U32 R9, RZ, RZ, UR6 ;  /* 0x00000006ff097e24 */ /* 0x000fc8000f8e00ff */
[----:B---3--:R-:W-:Y:S01]  /*1acd0*/  @!P1 IMAD.X R7, R8, 0x1, R11, P3 ;  /* 0x0000000108079824 */ /* 0x008fe200018e060b */
[----:B------:R-:W-:Y:S01]  /*1ace0*/  F2FP.SATFINITE.E4M3.F32.PACK_AB_MERGE_C R11, RZ, R136, RZ ;  /* 0x00000088ff0b723e */ /* 0x000fe200048070ff */
[----:B------:R-:W-:Y:S01]  /*1acf0*/  IMAD.U32 R10, RZ, RZ, UR7 ;  /* 0x00000007ff0a7e24 */ /* 0x000fe2000f8e00ff */
[----:B------:R-:W-:-:S03]  /*1ad00*/  ISETP.LT.OR P3, PT, R0, 0x69, !P0 ;  /* 0x000000690000780c */ /* 0x000fc60004761670 */
[----:B------:R2:W-:Y:S01]  /*1ad10*/  @!P1 STG.E.U8 desc[UR12][R6.64+0x60], R11 ;  /* 0x0000600b06009986 */ /* 0x0005e2000c10110c */
[----:B------:R-:W-:-:S04]  /*1ad20*/  @!P2 LEA R9, P1, R9, R4, 0x7 ;  /* 0x000000040909a211 */ /* 0x000fc800078238ff */
[----:B------:R-:W-:Y:S02]  /*1ad30*/  @!P2 LEA.HI.X R10, R13, R3, R10, 0x7, P1 ;  /* 0x000000030d0aa211 */ /* 0x000fe400008f3c0a */
[----:B0-----:R-:W-:Y:S01]  /*1ad40*/  @!P2 IADD3 R8, P1, R9, R14, RZ ;  /* 0x0000000e0908a210 */ /* 0x001fe20007f3e0ff */
[----:B------:R-:W-:Y:S02]  /*1ad50*/  FMUL R137, R137, UR14 ;  /* 0x0000000e89897c20 */ /* 0x000fe40008400000 */
[----:B------:R-:W0:Y:S02]  /*1ad60*/  @!P3 LDC.64 R16, c[0x0][0x650] ;  /* 0x00019400ff10bb82 */ /* 0x000e240000000a00 */
[----:B------:R-:W-:Y:S01]  /*1ad70*/  @!P2 IMAD.X R9, R10, 0x1, R15, P1 ;  /* 0x000000010a09a824 */ /* 0x000fe200008e060f */
[----:B------:R-:W-:Y:S01]  /*1ad80*/  ISETP.LT.OR P1, PT, R0, 0x6a, !P0 ;  /* 0x0000006a0000780c */ /* 0x000fe20004721670 */
[----:B--2---:R-:W-:Y:S01]  /*1ad90*/  IMAD.U32 R7, RZ, RZ, UR6 ;  /* 0x00000006ff077e24 */ /* 0x004fe2000f8e00ff */
[----:B------:R-:W-:Y:S01]  /*1ada0*/  F2FP.SATFINITE.E4M3.F32.PACK_AB_MERGE_C R137, RZ, R137, RZ ;  /* 0x00000089ff89723e */ /* 0x000fe200048070ff */
[----:B------:R-:W-:Y:S01]  /*1adb0*/  FMUL R138, R138, UR14 ;  /* 0x0000000e8a8a7c20 */ /* 0x000fe20008400000 */
[----:B------:R-:W-:-:S02]  /*1adc0*/  IMAD.U32 R10, RZ, RZ, UR7 ;  /* 0x00000007ff0a7e24 */ /* 0x000fc4000f8e00ff */
[----:B------:R-:W-:Y:S01]  /*1add0*/  FMUL R139, R139, UR14 ;  /* 0x0000000e8b8b7c20 */ /* 0x000fe20008400000 */
[----:B------:R2:W-:Y:S01]  /*1ade0*/  @!P2 STG.E.U8 desc[UR12][R8.64+0x61], R137 ;  /* 0x000061890800a986 */ /* 0x0005e2000c10110c */
[----:B------:R-:W-:Y:S02]  /*1adf0*/  @!P3 LEA R7, P2, R7, R4, 0x7 ;  /* 0x000000040707b211 */ /* 0x000fe400078438ff */
[----:B------:R-:W-:-:S03]  /*1ae00*/  ISETP.GE.AND P6, PT, R12, 0x89, PT ;  /* 0x000000890c00780c */ /* 0x000fc60003fc6270 */
[----:B------:R-:W3:Y:S01]  /*1ae10*/  @!P1 LDC.64 R14, c[0x0][0x650] ;  /* 0x00019400ff0e9b82 */ /* 0x000ee20000000a00 */
[----:B------:R-:W-:Y:S02]  /*1ae20*/  F2FP.SATFINITE.E4M3.F32.PACK_AB_MERGE_C R11, RZ, R138, RZ ;  /* 0x0000008aff0b723e */ /* 0x000fe400048070ff */
[----:B------:R-:W-:Y:S02]  /*1ae30*/  @!P3 LEA.HI.X R10, R13, R3, R10, 0x7, P2 ;  /* 0x000000030d0ab211 */ /* 0x000fe400010f3c0a */
[----:B------:R-:W-:Y:S02]  /*1ae40*/  F2FP.SATFINITE.E4M3.F32.PACK_AB_MERGE_C R139, RZ, R139, RZ ;  /* 0x0000008bff8b723e */ /* 0x000fe400048070ff */
[----:B------:R-:W-:Y:S01]  /*1ae50*/  ISETP.LT.OR P2, PT, R0, 0x69, !P6 ;  /* 0x000000690000780c */ /* 0x000fe20007741670 */
[----:B------:R4:W-:Y:S01]  /*1ae60*/  @!P5 STG.E.U8 desc[UR12][R230.64+0x60], R11 ;  /* 0x0000600be600d986 */ /* 0x0009e2000c10110c */
[----:B------:R-:W-:-:S03]  /*1ae70*/  FMUL R140, R140, UR14 ;  /* 0x0000000e8c8c7c20 */ /* 0x000fc60008400000 */
[----:B------:R-:W-:Y:S01]  /*1ae80*/  @!P4 STG.E.U8 desc[UR12][R232.64+0x61], R139 ;  /* 0x0000618be800c986 */ /* 0x000fe2000c10110c */
[----:B0-----:R-:W-:Y:S01]  /*1ae90*/  @!P3 IADD3 R6, P4, R7, R16, RZ ;  /* 0x000000100706b210 */ /* 0x001fe20007f9e0ff */
[----:B--2---:R-:W-:Y:S01]  /*1aea0*/  IMAD.U32 R9, RZ, RZ, UR6 ;  /* 0x00000006ff097e24 */ /* 0x004fe2000f8e00ff */
[----:B------:R-:W-:Y:S01]  /*1aeb0*/  F2FP.SATFINITE.E4M3.F32.PACK_AB_MERGE_C R13, RZ, R140, RZ ;  /* 0x0000008cff0d723e */ /* 0x000fe200048070ff */
[----:B------:R-:W-:Y:S02]  /*1aec0*/  IMAD.U32 R19, RZ, RZ, UR6 ;  /* 0x00000006ff137e24 */ /* 0x000fe4000f8e00ff */
[----:B------:R-:W-:Y:S01]  /*1aed0*/  @!P3 IMAD.X R7, R10, 0x1, R17, P4 ;  /* 0x000000010a07b824 */ /* 0x000fe200020e0611 */
[----:B------:R-:W-:Y:S01]  /*1aee0*/  ISETP.LT.OR P4, PT, R0, 0x6a, !P6 ;  /* 0x0000006a0000780c */ /* 0x000fe20007781670 */
[----:B------:R-:W-:Y:S01]  /*1aef0*/  IMAD.U32 R10, RZ, RZ, UR7 ;  /* 0x00000007ff0a7e24 */ /* 0x000fe2000f8e00ff */
[----:B------:R-:W0:Y:S01]  /*1af00*/  @!P2 LDC.64 R16, c[0x0][0x650] ;  /* 0x00019400ff10ab82 */ /* 0x000e220000000a00 */
[----:B------:R-:W-:Y:S01]  /*1af10*/  @!P1 LEA R9, P5, R9, R4, 0x7 ;  /* 0x0000000409099211 */ /* 0x000fe200078a38ff */
[----:B------:R0:W-:Y:S03]  /*1af20*/  @!P3 STG.E.U8 desc[UR12][R6.64+0x68], R13 ;  /* 0x0000680d0600b986 */ /* 0x0001e6000c10110c */
[----:B------:R-:W-:-:S02]  /*1af30*/  @!P1 LEA.HI.X R10, R19, R3, R10, 0x7, P5 ;  /* 0x00000003130a9211 */ /* 0x000fc400028f3c0a */
[----:B---3--:R-:W-:Y:S01]  /*1af40*/  @!P1 IADD3 R8, P3, R9, R14, RZ ;  /* 0x0000000e09089210 */ /* 0x008fe20007f7e0ff */
[----:B------:R-:W-:-:S04]  /*1af50*/  FMUL R141, R141, UR14 ;  /* 0x0000000e8d8d7c20 */ /* 0x000fc80008400000 */
[----:B------:R-:W-:Y:S01]  /*1af60*/  @!P1 IMAD.X R9, R10, 0x1, R15, P3 ;  /* 0x000000010a099824 */ /* 0x000fe200018e060f */
[----:B------:R-:W-:Y:S01]  /*1af70*/  ISETP.LT.OR P3, PT, R0, 0x71, !P0 ;  /* 0x000000710000780c */ /* 0x000fe20004761670 */
[----:B------:R-:W2:Y:S01]  /*1af80*/  @!P4 LDC.64 R14, c[0x0][0x650] ;  /* 0x00019400ff0ecb82 */ /* 0x000ea20000000a00 */
[----:B----4-:R-:W-:Y:S01]  /*1af90*/  IMAD.U32 R11, RZ, RZ, UR6 ;  /* 0x00000006ff0b7e24 */ /* 0x010fe2000f8e00ff */
[----:B------:R-:W-:Y:S01]  /*1afa0*/  F2FP.SATFINITE.E4M3.F32.PACK_AB_MERGE_C R141, RZ, R141, RZ ;  /* 0x0000008dff8d723e */ /* 0x000fe200048070ff */
[----:B------:R-:W-:-:S03]  /*1afb0*/  IMAD.U32 R10, RZ, RZ, UR7 ;  /* 0x00000007ff0a7e24 */ /* 0x000fc6000f8e00ff */
[----:B------:R-:W-:Y:S01]  /*1afc0*/  @!P2 LEA R11, P5, R11, R4, 0x7 ;  /* 0x000000040b0ba211 */ /* 0x000fe200078a38ff */
[----:B------:R2:W-:Y:S01]  /*1afd0*/  @!P1 STG.E.U8 desc[UR12][R8.64+0x69], R141 ;  /* 0x0000698d08009986 */ /* 0x0005e2000c10110c */
[----:B------:R-:W-:Y:S02]  /*1afe0*/  FMUL R142, R142, UR14 ;  /* 0x0000000e8e8e7c20 */ /* 0x000fe40008400000 */
[----:B------:R-:W-:Y:S02]  /*1aff0*/  @!P2 LEA.HI.X R10, R19, R3, R10, 0x7, P5 ;  /* 0x00000003130aa211 */ /* 0x000fe400028f3c0a */
[----:B0-----:R-:W-:Y:S01]  /*1b000*/  @!P2 IADD3 R6, P1, P5, R11, UR8, R16 ;  /* 0x000000080b06ac10 */ /* 0x001fe2000fd3e010 */
[----:B------:R-:W0:Y:S01]  /*1b010*/  @!P3 LDC.64 R18, c[0x0][0x650] ;  /* 0x00019400ff12bb82 */ /* 0x000e220000000a00 */
[----:B------:R-:W-:Y:S02]  /*1b020*/  IMAD.U32 R11, RZ, RZ, UR6 ;  /* 0x00000006ff0b7e24 */ /* 0x000fe4000f8e00ff */
[----:B------:R-:W-:Y:S01]  /*1b030*/  @!P2 IADD3.X R7, R10, UR5, R17, P1, P5 ;  /* 0x000000050a07ac10 */ /* 0x000fe20008fea411 */
[----:B------:R-:W-:Y:S01]  /*1b040*/  IMAD.U32 R17, RZ, RZ, UR6 ;  /* 0x00000006ff117e24 */ /* 0x000fe2000f8e00ff */
[----:B------:R-:W-:Y:S01]  /*1b050*/  ISETP.LT.OR P1, PT, R0, 0x71, !P6 ;  /* 0x000000710000780c */ /* 0x000fe20007721670 */
[----:B------:R-:W-:Y:S01]  /*1b060*/  IMAD.U32 R10, RZ, RZ, UR7 ;  /* 0x00000007ff0a7e24 */ /* 0x000fe2000f8e00ff */
[----:B------:R-:W-:-:S02]  /*1b070*/  F2FP.SATFINITE.E4M3.F32.PACK_AB_MERGE_C R13, RZ, R142, RZ ;  /* 0x0000008eff0d723e */ /* 0x000fc400048070ff */
[----:B------:R-:W-:-:S03]  /*1b080*/  @!P4 LEA R11, P5, R11, R4, 0x7 ;  /* 0x000000040b0bc211 */ /* 0x000fc600078a38ff */
[----:B------:R3:W-:Y:S01]  /*1b090*/  @!P2 STG.E.U8 desc[UR12][R6.64+0x68], R13 ;  /* 0x0000680d0600a986 */ /* 0x0007e2000c10110c */
[----:B------:R-:W-:Y:S02]  /*1b0a0*/  @!P4 LEA.HI.X R10, R17, R3, R10, 0x7, P5 ;  /* 0x00000003110ac211 */ /* 0x000fe400028f3c0a */
[----:B--2---:R-:W-:Y:S01]  /*1b0b0*/  @!P4 IADD3 R8, P2, P5, R11, UR8, R14 ;  /* 0x000000080b08cc10 */ /* 0x004fe2000fd5e00e */
[----:B------:R-:W-:Y:S02]  /*1b0c0*/  IMAD.U32 R11, RZ, RZ, UR6 ;  /* 0x00000006ff0b7e24 */ /* 0x000fe4000f8e00ff */
[----:B------:R-:W2:Y:S01]  /*1b0d0*/  @!P1 LDC.64 R16, c[0x0][0x650] ;  /* 0x00019400ff109b82 */ /* 0x000ea20000000a00 */
[----:B------:R-:W-:Y:S01]  /*1b0e0*/  @!P4 IADD3.X R9, R10, UR5, R15, P2, P5 ;  /* 0x000000050a09cc10 */ /* 0x000fe200097ea40f */
[----:B------:R-:W-:Y:S01]  /*1b0f0*/  IMAD.U32 R15, RZ, RZ, UR6 ;  /* 0x00000006ff0f7e24 */ /* 0x000fe2000f8e00ff */
[----:B------:R-:W-:Y:S01]  /*1b100*/  ISETP.LT.OR P2, PT, R0, 0x72, !P0 ;  /* 0x000000720000780c */ /* 0x000fe20004741670 */
[----:B------:R-:W-:Y:S01]  /*1b110*/  IMAD.U32 R14, RZ, RZ, UR7 ;  /* 0x00000007ff0e7e24 */ /* 0x000fe2000f8e00ff */
[----:B------:R-:W-:-:S04]  /*1b120*/  @!P3 LEA R11, P5, R11, R4, 0x7 ;  /* 0x000000040b0bb211 */ /* 0x000fc800078a38ff */
[----:B------:R-:W-:Y:S02]  /*1b130*/  @!P3 LEA.HI.X R14, R15, R3, R14, 0x7, P5 ;  /* 0x000000030f0eb211 */ /* 0x000fe400028f3c0e */
[----:B0-----:R-:W-:Y:S01]  /*1b140*/  @!P3 IADD3 R10, P5, R11, R18, RZ ;  /* 0x000000120b0ab210 */ /* 0x001fe20007fbe0ff */
[----:B------:R-:W-:Y:S01]  /*1b150*/  FMUL R143, R143, UR14 ;  /* 0x0000000e8f8f7c20 */ /* 0x000fe20008400000 */
[----:B------:R-:W-:-:S03]  /*1b160*/  FMUL R144, R144, UR14 ;  /* 0x0000000e90907c20 */ /* 0x000fc60008400000 */
[----:B------:R-:W-:Y:S02]  /*1b170*/  @!P3 IMAD.X R11, R14, 0x1, R19, P5 ;  /* 0x000000010e0bb824 */ /* 0x000fe400028e0613 */
[----:B------:R-:W0:Y:S01]  /*1b180*/  @!P2 LDC.64 R18, c[0x0][0x650] ;  /* 0x00019400ff12ab82 */ /* 0x000e220000000a00 */
[----:B------:R-:W-:Y:S01]  /*1b190*/  F2FP.SATFINITE.E4M3.F32.PACK_AB_MERGE_C R143, RZ, R143, RZ ;  /* 0x0000008fff8f723e */ /* 0x000fe200048070ff */
[----:B---3--:R-:W-:Y:S01]  /*1b1a0*/  IMAD.U32 R7, RZ, RZ, UR6 ;  /* 0x00000006ff077e24 */ /* 0x008fe2000f8e00ff */
[----:B------:R-:W-:Y:S01]  /*1b1b0*/  F2FP.SATFINITE.E4M3.F32.PACK_AB_MERGE_C R13, RZ, R144, RZ ;  /* 0x00000090ff0d723e */ /* 0x000fe200048070ff */
[----:B------:R-:W-:Y:S01]  /*1b1c0*/  IMAD.U32 R6, RZ, RZ, UR7 ;  /* 0x00000007ff067e24 */ /* 0x000fe2000f8e00ff */
[----:B------:R-:W-:Y:S01]  /*1b1d0*/  @!P1 LEA R15, P5, R15, R4, 0x7 ;  /* 0x000000040f0f9211 */ /* 0x000fe200078a38ff */
[----:B------:R3:W-:Y:S01]  /*1b1e0*/  @!P4 STG.E.U8 desc[UR12][R8.64+0x69], R143 ;  /* 0x0000698f0800c986 */ /* 0x0007e2000c10110c */
[----:B------:R-:W-:Y:S02]  /*1b1f0*/  ISETP.LT.OR P4, PT, R0, 0x72, !P6 ;  /* 0x000000720000780c */ /* 0x000fe40007781670 */
[----:B------:R-:W-:Y:S01]  /*1b200*/  @!P1 LEA.HI.X R6, R7, R3, R6, 0x7, P5 ;  /* 0x0000000307069211 */ /* 0x000fe200028f3c06 */
[----:B------:R4:W-:Y:S01]  /*1b210*/  @!P3 STG.E.U8 desc[UR12][R10.64+0x70], R13 ;  /* 0x0000700d0a00b986 */ /* 0x0009e2000c10110c */
[----:B--2---:R-:W-:Y:S01]  /*1b220*/  @!P1 IADD3 R14, P3, P5, R15, UR8, R16 ;  /* 0x000000080f0e9c10 */ /* 0x004fe2000fd7e010 */
[----:B------:R-:W-:-:S03]  /*1b230*/  IMAD.U32 R16, RZ, RZ, UR7 ;  /* 0x00000007ff107e24 */ /* 0x000fc6000f8e00ff */
[----:B------:R-:W-:Y:S01]  /*1b240*/  @!P1 IADD3.X R15, R6, UR5, R17, P3, P5 ;  /* 0x00000005060f9c10 */ /* 0x000fe20009fea411 */
[----:B------:R-:W-:Y:S01]  /*1b250*/  IMAD.U32 R17, RZ, RZ, UR6 ;  /* 0x00000006ff117e24 */ /* 0x000fe2000f8e00ff */
[----:B------:R-:W-:Y:S02]  /*1b260*/  ISETP.LT.OR P3, PT, R0, 0x79, !P0 ;  /* 0x000000790000780c */ /* 0x000fe40004761670 */
[----:B------:R-:W-:Y:S01]  /*1b270*/  @!P2 LEA R7, P5, R7, R4, 0x7 ;  /* 0x000000040707a211 */ /* 0x000fe200078a38ff */
[----:B------:R-:W2:Y:S03]  /*1b280*/  @!P4 LDC.64 R20, c[0x0][0x650] ;  /* 0x00019400ff14cb82 */ /* 0x000ea60000000a00 */
[----:B------:R-:W-:Y:S02]  /*1b290*/  @!P2 LEA.HI.X R16, R17, R3, R16, 0x7, P5 ;  /* 0x000000031110a211 */ /* 0x000fe400028f3c10 */
[----:B0-----:R-:W-:-:S02]  /*1b2a0*/  @!P2 IADD3 R6, P5, R7, R18, RZ ;  /* 0x000000120706a210 */ /* 0x001fc40007fbe0ff */
[----:B------:R-:W-:-:S03]  /*1b2b0*/  ISETP.LT.OR P0, PT, R0, 0x7a, !P0 ;  /* 0x0000007a0000780c */ /* 0x000fc60004701670 */
[----:B------:R-:W-:Y:S02]  /*1b2c0*/  @!P2 IMAD.X R7, R16, 0x1, R19, P5 ;  /* 0x000000011007a824 */ /* 0x000fe400028e0613 */
[----:B------:R-:W0:Y:S01]  /*1b2d0*/  @!P3 LDC.64 R18, c[0x0][0x650] ;  /* 0x00019400ff12bb82 */ /* 0x000e220000000a00 */
[----:B------:R-:W-:Y:S01]  /*1b2e0*/  FMUL R145, R145, UR14 ;  /* 0x0000000e91917c20 */ /* 0x000fe20008400000 */
[----:B------:R-:W-:Y:S01]  /*1b2f0*/  FMUL R146, R146, UR14 ;  /* 0x0000000e92927c20 */ /* 0x000fe20008400000 */
[----:B---3--:R-:W-:-:S05]  /*1b300*/  IMAD.U32 R9, RZ, RZ, UR6 ;  /* 0x00000006ff097e24 */ /* 0x008fca000f8e00ff */
[----:B------:R-:W3:Y:S01]  /*1b310*/  @!P0 LDC.64 R22, c[0x0][0x650] ;  /* 0x00019400ff168b82 */ /* 0x000ee20000000a00 */
[----:B------:R-:W-:Y:S01]  /*1b320*/  F2FP.SATFINITE.E4M3.F32.PACK_AB_MERGE_C R145, RZ, R145, RZ ;  /* 0x00000091ff91723e */ /* 0x000fe200048070ff */
[----:B----4-:R-:W-:Y:S01]  /*1b330*/  IMAD.U32 R11, RZ, RZ, UR6 ;  /* 0x00000006ff0b7e24 */ /* 0x010fe2000f8e00ff */
[----:B------:R-:W-:Y:S01]  /*1b340*/  F2FP.SATFINITE.E4M3.F32.PACK_AB_MERGE_C R13, RZ, R146, RZ ;  /* 0x00000092ff0d723e */ /* 0x000fe200048070ff */
[----:B------:R-:W-:Y:S01]  /*1b350*/  IMAD.U32 R10, RZ, RZ, UR7 ;  /* 0x00000007ff0a7e24 */ /* 0x000fe2000f8e00ff */
[----:B------:R-:W-:Y:S01]  /*1b360*/  @!P4 LEA R9, P5, R9, R4, 0x7 ;  /* 0x000000040909c211 */ /* 0x000fe200078a38ff */
[----:B------:R4:W-:Y:S01]  /*1b370*/  @!P2 STG.E.U8 desc[UR12][R6.64+0x71], R145 ;  /* 0x000071910600a986 */ /* 0x0009e2000c10110c */
[----:B------:R-:W-:Y:S02]  /*1b380*/  IMAD.U32 R16, RZ, RZ, UR7 ;  /* 0x00000007ff107e24 */ /* 0x000fe4000f8e00ff */
[----:B------:R-:W-:Y:S01]  /*1b390*/  @!P4 LEA.HI.X R10, R11, R3, R10, 0x7, P5 ;  /* 0x000000030b0ac211 */ /* 0x000fe200028f3c0a */
[----:B------:R1:W-:Y:S01]  /*1b3a0*/  @!P1 STG.E.U8 desc[UR12][R14.64+0x70], R13 ;  /* 0x0000700d0e009986 */ /* 0x0003e2000c10110c */
[----:B--2---:R-:W-:-:S02]  /*1b3b0*/  @!P4 IADD3 R8, P1, P2, R9, UR8, R20 ;  /* 0x000000080908cc10 */ /* 0x004fc4000fa3e014 */
[----:B------:R-:W-:Y:S01]  /*1b3c0*/  @!P3 LEA R11, P5, R11, R4, 0x7 ;  /* 0x000000040b0bb211 */ /* 0x000fe200078a38ff */
[----:B------:R-:W-:Y:S01]  /*1b3d0*/  FMUL R147, R147, UR14 ;  /* 0x0000000e93937c20 */ /* 0x000fe20008400000 */
[----:B------:R-:W-:Y:S01]  /*1b3e0*/  @!P4 IADD3.X R9, R10, UR5, R21, P1, P2 ;  /* 0x000000050a09cc10 */ /* 0x000fe20008fe4415 */
[----:B----4-:R-:W-:Y:S01]  /*1b3f0*/  IMAD.U32 R7, RZ, RZ, UR6 ;  /* 0x00000006ff077e24 */ /* 0x010fe2000f8e00ff */
[----:B0-----:R-:W-:Y:S01]  /*1b400*/  @!P3 IADD3 R10, P2, R11, R18, RZ ;  /* 0x000000120b0ab210 */ /* 0x001fe20007f5e0ff */
[----:B------:R-:W-:Y:S01]  /*1b410*/  IMAD.U32 R11, RZ, RZ, UR6 ;  /* 0x00000006ff0b7e24 */ /* 0x000fe2000f8e00ff */
[----:B------:R-:W-:Y:S01]  /*1b420*/  @!P3 LEA.HI.X R16, R17, R3, R16, 0x7, P5 ;  /* 0x000000031110b211 */ /* 0x000fe200028f3c10 */
[----:B-1----:R-:W-:Y:S01]  /*1b430*/  IMAD.U32 R14, RZ, RZ, UR7 ;  /* 0x00000007ff0e7e24 */ /* 0x002fe2000f8e00ff */
[----:B------:R-:W-:Y:S01]  /*1b440*/  ISETP.LT.OR P1, PT, R0, 0x79, !P6 ;  /* 0x000000790000780c */ /* 0x000fe20007721670 */
[----:B------:R-:W-:Y:S01]  /*1b450*/  FMUL R148, R148, UR14 ;  /* 0x0000000e94947c20 */ /* 0x000fe20008400000 */
[----:B------:R-:W-:-:S02]  /*1b460*/  @!P0 LEA R7, P5, R7, R4, 0x7 ;  /* 0x0000000407078211 */ /* 0x000fc400078a38ff */
[----:B------:R-:W-:Y:S02]  /*1b470*/  F2FP.SATFINITE.E4M3.F32.PACK_AB_MERGE_C R147, RZ, R147, RZ ;  /* 0x00000093ff93723e */ /* 0x000fe400048070ff */
[----:B------:R-:W-:Y:S01]  /*1b480*/  @!P0 LEA.HI.X R14, R11, R3, R14, 0x7, P5 ;  /* 0x000000030b0e8211 */ /* 0x000fe200028f3c0e */
[----:B------:R-:W-:Y:S01]  /*1b490*/  @!P3 IMAD.X R11, R16, 0x1, R19, P2 ;  /* 0x00000001100bb824 */ /* 0x000fe200010e0613 */
[----:B------:R-:W-:Y:S01]  /*1b4a0*/  F2FP.SATFINITE.E4M3.F32.PACK_AB_MERGE_C R13, RZ, R148, RZ ;  /* 0x00000094ff0d723e */ /* 0x000fe200048070ff */
[----:B------:R0:W-:Y:S01]  /*1b4b0*/  @!P4 STG.E.U8 desc[UR12][R8.64+0x71], R147 ;  /* 0x000071930800c986 */ /* 0x0001e2000c10110c */
[----:B---3--:R-:W-:Y:S01]  /*1b4c0*/  @!P0 IADD3 R6, P4, R7, R22, RZ ;  /* 0x0000001607068210 */ /* 0x008fe20007f9e0ff */
[----:B------:R-:W-:Y:S01]  /*1b4d0*/  IMAD.U32 R15, RZ, RZ, UR6 ;  /* 0x00000006ff0f7e24 */ /* 0x000fe2000f8e00ff */
[----:B------:R-:W-:Y:S02]  /*1b4e0*/  ISETP.GE.AND P2, PT, R12, 0xc1, PT ;  /* 0x000000c10c00780c */ /* 0x000fe40003f46270 */
[C---:B------:R-:W-:Y:S01]  /*1b4f0*/  ISETP.LT.OR P6, PT, R0.reuse, 0x7a, !P6 ;  /* 0x0000007a0000780c */ /* 0x040fe200077c1670 */
[----:B------:R1:W-:Y:S01]  /*1b500*/  @!P3 STG.E.U8 desc[UR12][R10.64+0x78], R13 ;  /* 0x0000780d0a00b986 */ /* 0x0003e2000c10110c */
[----:B------:R-:W-:Y:S01]  /*1b510*/  ISETP.LT.OR P3, PT, R0, 0x1, !P2 ;  /* 0x000000010000780c */ /* 0x000fe20005761670 */
[----:B------:R-:W-:Y:S01]  /*1b520*/  @!P0 IMAD.X R7, R14, 0x1, R23, P4 ;  /* 0x000000010e078824 */ /* 0x000fe200020e0617 */
[----:B------:R-:W2:Y:S01]  /*1b530*/  @!P1 LDC.64 R16, c[0x0][0x650] ;  /* 0x00019400ff109b82 */ /* 0x000ea20000000a00 */
[----:B------:R-:W-:-:S02]  /*1b540*/  IMAD.U32 R19, RZ, RZ, UR6 ;  /* 0x00000006ff137e24 */ /* 0x000fc4000f8e00ff */
[----:B0-----:R-:W-:Y:S01]  /*1b550*/  IMAD.U32 R8, RZ, RZ, UR7 ;  /* 0x00000007ff087e24 */ /* 0x001fe2000f8e00ff */
[----:B------:R-:W-:Y:S01]  /*1b560*/  @!P1 LEA R9, P4, R15, R4, 0x7 ;  /* 0x000000040f099211 */ /* 0x000fe200078838ff */
[----:B------:R-:W-:-:S03]  /*1b570*/  IMAD.U32 R23, RZ, RZ, UR6 ;  /* 0x00000006ff177e24 */ /* 0x000fc6000f8e00ff */
[----:B-1----:R-:W-:Y:S01]  /*1b580*/  @!P1 LEA.HI.X R10, R19, R3, R8, 0x7, P4 ;  /* 0x00000003130a9211 */ /* 0x002fe200020f3c08 */
[----:B------:R-:W0:Y:S01]  /*1b590*/  @!P6 LDC.64 R20, c[0x0][0x650] ;  /* 0x00019400ff14eb82 */ /* 0x000e220000000a00 */
[----:B------:R-:W-:Y:S02]  /*1b5a0*/  ISETP.LT.OR P4, PT, R0, 0x2, !P2 ;  /* 0x000000020000780c */ /* 0x000fe40005781670 */
[----:B------:R-:W-:Y:S01]  /*1b5b0*/  @!P6 LEA R11, P5, R23, R4, 0x7 ;  /* 0x00000004170be211 */ /* 0x000fe200078a38ff */
[----:B------:R-:W-:-:S04]  /*1b5c0*/  FMUL R149, R149, UR14 ;  /* 0x0000000e95957c20 */ /* 0x000fc80008400000 */
[----:B------:R-:W1:Y:S01]  /*1b5d0*/  @!P3 LDC.64 R22, c[0x0][0x650] ;  /* 0x00019400ff16bb82 */ /* 0x000e620000000a00 */
[----:B------:R-:W-:Y:S01]  /*1b5e0*/  IMAD.U32 R13, RZ, RZ, UR6 ;  /* 0x00000006ff0d7e24 */ /* 0x000fe2000f8e00ff */
[----:B------:R-:W-:Y:S01]  /*1b5f0*/  F2FP.SATFINITE.E4M3.F32.PACK_AB_MERGE_C R149, RZ, R149, RZ ;  /* 0x00000095ff95723e */ /* 0x000fe200048070ff */
[----:B------:R-:W-:-:S05]  /*1b600*/  IMAD.U32 R18, RZ, RZ, UR7 ;  /* 0x00000007ff127e24 */ /* 0x000fca000f8e00ff */
[----:B------:R-:W3:Y:S01]  /*1b610*/  @!P4 LDC.64 R88, c[0x0][0x650] ;  /* 0x00019400ff58cb82 */ /* 0x000ee20000000a00 */
[----:B------:R-:W-:Y:S01]  /*1b620*/  @!P6 LEA.HI.X R18, R13, R3, R18, 0x7, P5 ;  /* 0x000000030d12e211 */ /* 0x000fe200028f3c12 */
[----:B------:R4:W-:Y:S01]  /*1b630*/  @!P0 STG.E.U8 desc[UR12][R6.64+0x79], R149 ;  /* 0x0000799506008986 */ /* 0x0009e2000c10110c */
[----:B------:R-:W-:Y:S01]  /*1b640*/  FMUL R150, R150, UR14 ;  /* 0x0000000e96967c20 */ /* 0x000fe20008400000 */
[----:B--2---:R-:W-:Y:S01]  /*1b650*/  @!P1 IADD3 R8, P0, P5, R9, UR8, R16 ;  /* 0x0000000809089c10 */ /* 0x004fe2000fd1e010 */
[----:B------:R-:W-:Y:S01]  /*1b660*/  VOTEU.ALL UP0, P3 ;  /* 0x00000000003f7886 */ /* 0x000fe20001800000 */
[----:B------:R-:W-:Y:S02]  /*1b670*/  FMUL R151, R151, UR14 ;  /* 0x0000000e97977c20 */ /* 0x000fe40008400000 */
[----:B------:R-:W-:Y:S01]  /*1b680*/  @!P1 IADD3.X R9, R10, UR5, R17, P0, P5 ;  /* 0x000000050a099c10 */ /* 0x000fe200087ea411 */
[----:B------:R-:W-:Y:S01]  /*1b690*/  IMAD.U32 R17, RZ, RZ, UR6 ;  /* 0x00000006ff117e24 */ /* 0x000fe2000f8e00ff */
[----:B------:R-:W-:Y:S01]  /*1b6a0*/  F2FP.SATFINITE.E4M3.F32.PACK_AB_MERGE_C R13, RZ, R150, RZ ;  /* 0x00000096ff0d723e */ /* 0x000fe200048070ff */
[----:B----4-:R-:W-:-:S02]  /*1b6b0*/  @!P3 IMAD.MOV.U32 R6, RZ, RZ, R4 ;  /* 0x000000ffff06b224 */ /* 0x010fc400078e0004 */
[----:B------:R-:W-:Y:S01]  /*1b6c0*/  @!P3 IMAD.MOV.U32 R7, RZ, RZ, R3 ;  /* 0x000000ffff07b224 */ /* 0x000fe200078e0003 */
[----:B0-----:R-:W-:Y:S01]  /*1b6d0*/  @!P6 IADD3 R10, P0, P5, R11, UR8, R20 ;  /* 0x000000080b0aec10 */ /* 0x001fe2000fd1e014 */
[----:B------:R-:W-:Y:S01]  /*1b6e0*/  @!P3 IMAD.WIDE.U32 R14, R15, 0xc0, R6 ;  /* 0x000000c00f0eb825 */ /* 0x000fe200078e0006 */
[----:B------:R-:W-:-:S03]  /*1b6f0*/  @!UP0 UIMAD UR4, UR7, 0xc0, URZ ;  /* 0x000000c0070488a4 */ /* 0x000fc6000f8e023f */
[----:B------:R-:W-:Y:S02]  /*1b700*/  @!P4 IMAD.MOV.U32 R6, RZ, RZ, R4 ;  /* 0x000000ffff06c224 */ /* 0x000fe400078e0004 */
[----:B------:R-:W-:Y:S01]  /*1b710*/  @!P4 IMAD.MOV.U32 R7, RZ, RZ, R3 ;  /* 0x000000ffff07c224 */ /* 0x000fe200078e0003 */
[----:B------:R3:W-:Y:S01]  /*1b720*/  @!P1 STG.E.U8 desc[UR12][R8.64+0x78], R13 ;  /* 0x0000780d08009986 */ /* 0x0007e2000c10110c */
[----:B------:R-:W-:Y:S01]  /*1b730*/  VOTEU.ALL UP0, P4 ;  /* 0x00000000003f7886 */ /* 0x000fe20002000000 */
[----:B------:R-:W-:Y:S01]  /*1b740*/  @!P4 IMAD.WIDE.U32 R16, R17, 0xc0, R6 ;  /* 0x000000c01110c825 */ /* 0x000fe200078e0006 */
[----:B-1----:R-:W-:Y:S02]  /*1b750*/  @!P3 IADD3 R6, P1, R14, R22, RZ ;  /* 0x000000160e06b210 */ /* 0x002fe40007f3e0ff */
[----:B------:R-:W-:Y:S02]  /*1b760*/  @!P6 IADD3.X R11, R18, UR5, R21, P0, P5 ;  /* 0x00000005120bec10 */ /* 0x000fe400087ea415 */
[----:B------:R-:W-:-:S02]  /*1b770*/  F2FP.SATFINITE.E4M3.F32.PACK_AB_MERGE_C R151, RZ, R151, RZ ;  /* 0x00000097ff97723e */ /* 0x000fc400048070ff */
[C---:B------:R-:W-:Y:S02]  /*1b780*/  ISETP.LT.OR P5, PT, R0.reuse, 0x9, !P2 ;  /* 0x000000090000780c */ /* 0x040fe400057a1670 */
[----:B------:R-:W-:Y:S01]  /*1b790*/  ISETP.LT.OR P0, PT, R0, 0xa, !P2 ;  /* 0x0000000a0000780c */ /* 0x000fe20005701670 */
[----:B------:R-:W-:Y:S01]  /*1b7a0*/  FMUL R24, R24, UR14 ;  /* 0x0000000e18187c20 */ /* 0x000fe20008400000 */
[----:B------:R-:W-:Y:S01]  /*1b7b0*/  @!P3 IADD3.X R7, R23, UR4, R15, P1, !PT ;  /* 0x000000041707bc10 */ /* 0x000fe20008ffe40f */
[----:B------:R-:W-:Y:S01]  /*1b7c0*/  @!UP0 UIMAD UR4, UR7, 0xc0, URZ ;  /* 0x000000c0070488a4 */ /* 0x000fe2000f8e023f */
[----:B------:R0:W-:Y:S01]  /*1b7d0*/  @!P6 STG.E.U8 desc[UR12][R10.64+0x79], R151 ;  /* 0x000079970a00e986 */ /* 0x0001e2000c10110c */
[----:B------:R-:W-:Y:S01]  /*1b7e0*/  FMUL R25, R25, UR14 ;  /* 0x0000000e19197c20 */ /* 0x000fe20008400000 */
[----:B---3--:R-:W-:Y:S02]  /*1b7f0*/  @!P4 IADD3 R8, P6, R16, R88, RZ ;  /* 0x000000581008c210 */ /* 0x008fe40007fde0ff */
[----:B------:R-:W-:-:S02]  /*1b800*/  F2FP.SATFINITE.E4M3.F32.PACK_AB_MERGE_C R15, RZ, R24, RZ ;  /* 0x00000018ff0f723e */ /* 0x000fc400048070ff */
[----:B------:R-:W-:Y:S01]  /*1b810*/  @!P4 IADD3.X R9, R89, UR4, R17, P6, !PT ;  /* 0x000000045909cc10 */ /* 0x000fe2000b7fe411 */
[----:B------:R-:W1:Y:S01]  /*1b820*/  @!P5 LDC.64 R18, c[0x0][0x650] ;  /* 0x00019400ff12db82 */ /* 0x000e620000000a00 */
[----:B------:R-:W-:Y:S01]  /*1b830*/  F2FP.SATFINITE.E4M3.F32.PACK_AB_MERGE_C R25, RZ, R25, RZ ;  /* 0x00000019ff19723e */ /* 0x000fe200048070ff */
[----:B------:R2:W-:Y:S01]  /*1b840*/  @!P3 STG.E.U8 desc[UR12][R6.64], R15 ;  /* 0x0000000f0600b986 */ /* 0x0005e2000c10110c */
[----:B------:R-:W-:-:S03]  /*1b850*/  ISETP.GE.AND P1, PT, R12, 0xc9, PT ;  /* 0x000000c90c00780c */ /* 0x000fc60003f26270 */
[----:B------:R2:W-:Y:S02]  /*1b860*/  @!P4 STG.E.U8 desc[UR12][R8.64+0x1], R25 ;  /* 0x000001190800c986 */ /* 0x0005e4000c10110c */
[----:B------:R-:W3:Y:S01]  /*1b870*/  @!P0 LDC.64 R20, c[0x0][0x650] ;  /* 0x00019400ff148b82 */ /* 0x000ee20000000a00 */
[----:B------:R-:W-:Y:S01]  /*1b880*/  ISETP.LT.OR P6, PT, R0, 0x1, !P1 ;  /* 0x000000010000780c */ /* 0x000fe20004fc1670 */
[----:B------:R-:W-:Y:S01]  /*1b890*/  FMUL R26, R26, UR14 ;  /* 0x0000000e1a1a7c20 */ /* 0x000fe20008400000 */
[----:B------:R-:W-:Y:S01]  /*1b8a0*/  BSSY B0, `(.L_x_25) ;  /* 0x0000011000007945 */ /* 0x000fe20003800000 */
[----:B------:R-:W-:Y:S01]  /*1b8b0*/  ISETP.LT.OR P3, PT, R0, 0x2, !P1 ;  /* 0x000000020000780c */ /* 0x000fe20004f61670 */
[----:B------:R-:W-:Y:S02]  /*1b8c0*/  FMUL R27, R27, UR14 ;  /* 0x0000000e1b1b7c20 */ /* 0x000fe40008400000 */
[----:B0-----:R-:W-:-:S07]  /*1b8d0*/  F2FP.SATFINITE.E4M3.F32.PACK_AB_MERGE_C R11, RZ, R26, RZ ;  /* 0x0000001aff0b723e */ /* 0x001fce00048070ff */
[----:B--2---:R-:W-:Y:S05]  /*1b8e0*/  @P6 BRA `(.L_x_26) ;  /* 0x0000000000306947 */ /* 0x004fea0003800000 */
[----:B------:R-:W-:Y:S01]  /*1b8f0*/  IMAD.U32 R9, RZ, RZ, UR6 ;  /* 0x00000006ff097e24 */ /* 0x000fe2000f8e00ff */
[----:B------:R-:W-:Y:S01]  /*1b900*/  UIMAD UR4, UR7, 0xc0, URZ ;  /* 0x000000c0070478a4 */ /* 0x000fe2000f8e023f */
[----:B------:R-:W-:Y:S01]  /*1b910*/  IMAD.MOV.U32 R6, RZ, RZ, R4 ;  /* 0x000000ffff067224 */ /* 0x000fe200078e0004 */
[----:B------:R-:W-:Y:S01]  /*1b920*/  ULDC.64 UR10, c[0x0][0x650] ;  /* 0x00019400000a7ab9 */ /* 0x000fe20000000a00 */
[----:B------:R-:W-:Y:S02]  /*1b930*/  IMAD.MOV.U32 R7, RZ, RZ, R3 ;  /* 0x000000ffff077224 */ /* 0x000fe400078e0003 */
[----:B------:R-:W-:Y:S02]  /*1b940*/  IMAD.U32 R8, RZ, RZ, UR11 ;  /* 0x0000000bff087e24 */ /* 0x000fe4000f8e00ff */
[----:B------:R-:W-:-:S04]  /*1b950*/  IMAD.WIDE.U32 R6, R9, 0xc0, R6 ;  /* 0x000000c009067825 */ /* 0x000fc800078e0006 */
[----:B------:R-:W-:Y:S02]  /*1b960*/  IMAD.U32 R9, RZ, RZ, UR10 ;  /* 0x0000000aff097e24 */ /* 0x000fe4000f8e00ff */
[----:B------:R-:W-:-:S03]  /*1b970*/  VIADD R7, R7, UR4 ;  /* 0x0000000407077c36 */ /* 0x000fc60008000000 */
[----:B------:R-:W-:-:S04]  /*1b980*/  IADD3 R6, P4, P6, R6, UR8, R9 ;  /* 0x0000000806067c10 */ /* 0x000fc8000fe9e009 */
[----:B------:R-:W-:-:S05]  /*1b990*/  IADD3.X R7, R7, UR5, R8, P4, P6 ;  /* 0x0000000507077c10 */ /* 0x000fca000a7ec408 */
[----:B------:R0:W-:Y:S04]  /*1b9a0*/  STG.E.U8 desc[UR12][R6.64], R11 ;  /* 0x0000000b06007986 */ /* 0x0001e8000c10110c */
.L_x_26:
[----:B------:R-:W-:Y:S05]  /*1b9b0*/  BSYNC B0 ;  /* 0x0000000000007941 */ /* 0x000fea0003800000 */
.L_x_25:
[----:B------:R-:W-:Y:S01]  /*1b9c0*/  BSSY B0, `(.L_x_27) ;  /* 0x000000f000007945 */ /* 0x000fe20003800000 */
[----:B------:R-:W-:-:S03]  /*1b9d0*/  F2FP.SATFINITE.E4M3.F32.PACK_AB_MERGE_C R27, RZ, R27, RZ ;  /* 0x0000001bff1b723e */ /* 0x000fc600048070ff */
[----:B------:R-:W-:Y:S05]  /*1b9e0*/  @P3 BRA `(.L_x_28) ;  /* 0x0000000000303947 */ /* 0x000fea0003800000 */
[----:B------:R-:W-:Y:S01]  /*1b9f0*/  IMAD.U32 R9, RZ, RZ, UR6 ;  /* 0x00000006ff097e24 */ /* 0x000fe2000f8e00ff */
[----:B------:R-:W-:Y:S01]  /*1ba00*/  UIMAD UR4, UR7, 0xc0, URZ ;  /* 0x000000c0070478a4 */ /* 0x000fe2000f8e023f */
[----:B0-----:R-:W-:Y:S01]  /*1ba10*/  IMAD.MOV.U32 R6, RZ, RZ, R4 ;  /* 0x000000ffff067224 */ /* 0x001fe200078e0004 */
        /* <DEDUP_REMOVED lines=9> */
.L_x_28:
[----:B------:R-:W-:Y:S05]  /*1bab0*/  BSYNC B0 ;  /* 0x0000000000007941 */ /* 0x000fea0003800000 */
.L_x_27:
[----:B------:R-:W-:Y:S01]  /*1bac0*/  IMAD.U32 R9, RZ, RZ, UR6 ;  /* 0x00000006ff097e24 */ /* 0x000fe2000f8e00ff */
[----:B------:R-:W-:Y:S01]  /*1bad0*/  VOTEU.ALL UP0, P5 ;  /* 0x00000000003f7886 */ /* 0x000fe20002800000 */
[----:B0-2---:R-:W-:Y:S01]  /*1bae0*/  @!P5 IMAD.MOV.U32 R6, RZ, RZ, R4 ;  /* 0x000000ffff06d224 */ /* 0x005fe200078e0004 */
[C---:B------:R-:W-:Y:S01]  /*1baf0*/  ISETP.LT.OR P4, PT, R0.reuse, 0x11, !P2 ;  /* 0x000000110000780c */ /* 0x040fe20005781670 */
[----:B------:R-:W-:Y:S01]  /*1bb00*/  @!P5 IMAD.MOV.U32 R7, RZ, RZ, R3 ;  /* 0x000000ffff07d224 */ /* 0x000fe200078e0003 */
[----:B------:R-:W-:Y:S01]  /*1bb10*/  ISETP.LT.OR P3, PT, R0, 0x12, !P2 ;  /* 0x000000120000780c */ /* 0x000fe20005761670 */
[----:B------:R-:W-:Y:S01]  /*1bb20*/  IMAD.U32 R11, RZ, RZ, UR6 ;  /* 0x00000006ff0b7e24 */ /* 0x000fe2000f8e00ff */
[----:B------:R-:W-:Y:S01]  /*1bb30*/  @!UP0 UIMAD UR4, UR7, 0xc0, URZ ;  /* 0x000000c0070488a4 */ /* 0x000fe2000f8e023f */
[----:B------:R-:W-:Y:S01]  /*1bb40*/  @!P5 IMAD.WIDE.U32 R6, R9, 0xc0, R6 ;  /* 0x000000c00906d825 */ /* 0x000fe200078e0006 */
[----:B------:R-:W-:-:S03]  /*1bb50*/  VOTEU.ALL UP0, P0 ;  /* 0x00000000003f7886 */ /* 0x000fc60000000000 */
[----:B-----5:R-:W-:Y:S01]  /*1bb60*/  FMUL R28, R28, UR14 ;  /* 0x0000000e1c1c7c20 */ /* 0x020fe20008400000 */
[----:B------:R-:W-:Y:S01]  /*1bb70*/  FMUL R29, R29, UR14 ;  /* 0x0000000e1d1d7c20 */ /* 0x000fe20008400000 */
[----:B------:R-:W-:Y:S01]  /*1bb80*/  @!P0 IMAD.MOV.U32 R8, RZ, RZ, R4 ;  /* 0x000000ffff088224 */ /* 0x000fe200078e0004 */
[----:B-1----:R-:W-:Y:S01]  /*1bb90*/  @!P5 IADD3 R6, P6, R6, R18, RZ ;  /* 0x000000120606d210 */ /* 0x002fe20007fde0ff */
[----:B------:R-:W-:Y:S02]  /*1bba0*/  @!P0 IMAD.MOV.U32 R9, RZ, RZ, R3 ;  /* 0x000000ffff098224 */ /* 0x000fe400078e0003 */
[----:B------:R-:W-:Y:S01]  /*1bbb0*/  FMUL R30, R30, UR14 ;  /* 0x0000000e1e1e7c20 */ /* 0x000fe20008400000 */
[----:B------:R-:W-:Y:S01]  /*1bbc0*/  F2FP.SATFINITE.E4M3.F32.PACK_AB_MERGE_C R29, RZ, R29, RZ ;  /* 0x0000001dff1d723e */ /* 0x000fe200048070ff */
[----:B------:R-:W0:Y:S01]  /*1bbd0*/  @!P4 LDC.64 R14, c[0x0][0x650] ;  /* 0x00019400ff0ecb82 */ /* 0x000e220000000a00 */
[----:B------:R-:W-:Y:S01]  /*1bbe0*/  @!P0 IMAD.WIDE.U32 R8, R11, 0xc0, R8 ;  /* 0x000000c00b088825 */ /* 0x000fe200078e0008 */
[----:B------:R-:W-:Y:S01]  /*1bbf0*/  @!P5 IADD3.X R7, R19, UR4, R7, P6, !PT ;  /* 0x000000041307dc10 */ /* 0x000fe2000b7fe407 */
[----:B------:R-:W-:Y:S01]  /*1bc00*/  @!UP0 UIMAD UR4, UR7, 0xc0, URZ ;  /* 0x000000c0070488a4 */ /* 0x000fe2000f8e023f */
[----:B------:R-:W-:Y:S01]  /*1bc10*/  F2FP.SATFINITE.E4M3.F32.PACK_AB_MERGE_C R11, RZ, R28, RZ ;  /* 0x0000001cff0b723e */ /* 0x000fe200048070ff */
[----:B------:R-:W-:Y:S01]  /*1bc20*/  BSSY B0, `(.L_x_29) ;  /* 0x0000017000007945 */ /* 0x000fe20003800000 */
[----:B---3--:R-:W-:Y:S01]  /*1bc30*/  @!P0 IADD3 R8, P6, R8, R20, RZ ;  /* 0x0000001408088210 */ /* 0x008fe20007fde0ff */
[----:B------:R-:W-:Y:S01]  /*1bc40*/  FMUL R31, R31, UR14 ;  /* 0x0000000e1f1f7c20 */ /* 0x000fe20008400000 */
[----:B------:R-:W1:Y:S01]  /*1bc50*/  @!P3 LDC.64 R16, c[0x0][0x650] ;  /* 0x00019400ff10bb82 */ /* 0x000e620000000a00 */
[----:B------:R2:W-:Y:S01]  /*1bc60*/  @!P5 STG.E.U8 desc[UR12][R6.64+0x8], R11 ;  /* 0x0000080b0600d986 */ /* 0x0005e2000c10110c */
[----:B------:R-:W-:-:S02]  /*1bc70*/  @!P0 IADD3.X R9, R21, UR4, R9, P6, !PT ;  /* 0x0000000415098c10 */ /* 0x000fc4000b7fe409 */
[C---:B------:R-:W-:Y:S02]  /*1bc80*/  ISETP.LT.OR P6, PT, R0.reuse, 0x9, !P1 ;  /* 0x000000090000780c */ /* 0x040fe40004fc1670 */
[----:B------:R-:W-:Y:S01]  /*1bc90*/  ISETP.LT.OR P5, PT, R0, 0xa, !P1 ;  /* 0x0000000a0000780c */ /* 0x000fe20004fa1670 */
[----:B------:R2:W-:Y:S01]  /*1bca0*/  @!P0 STG.E.U8 desc[UR12][R8.64+0x9], R29 ;  /* 0x0000091d08008986 */ /* 0x0005e2000c10110c */
[----:B------:R-:W-:-:S09]  /*1bcb0*/  F2FP.SATFINITE.E4M3.F32.PACK_AB_MERGE_C R13, RZ, R30, RZ ;  /* 0x0000001eff0d723e */ /* 0x000fd200048070ff */
[----:B------:R-:W-:Y:S05]  /*1bcc0*/  @P6 BRA `(.L_x_30) ;  /* 0x0000000000306947 */ /* 0x000fea0003800000 */
[----:B--2---:R-:W-:Y:S01]  /*1bcd0*/  IMAD.U32 R9, RZ, RZ, UR6 ;  /* 0x00000006ff097e24 */ /* 0x004fe2000f8e00ff */
        /* <DEDUP_REMOVED lines=11> */
.L_x_30:
[----:B------:R-:W-:Y:S05]  /*1bd90*/  BSYNC B0 ;  /* 0x0000000000007941 */ /* 0x000fea0003800000 */
.L_x_29:
[----:B------:R-:W-:Y:S01]  /*1bda0*/  BSSY B0, `(.L_x_31) ;  /* 0x000000f000007945 */ /* 0x000fe20003800000 */
[----:B------:R-:W-:-:S03]  /*1bdb0*/  F2FP.SATFINITE.E4M3.F32.PACK_AB_MERGE_C R31, RZ, R31, RZ ;  /* 0x0000001fff1f723e */ /* 0x000fc600048070ff */
[----:B------:R-:W-:Y:S05]  /*1bdc0*/  @P5 BRA `(.L_x_32) ;  /* 0x0000000000305947 */ /* 0x000fea0003800000 */
[----:B--2---:R-:W-:Y:S01]  /*1bdd0*/  IMAD.U32 R9, RZ, RZ, UR6 ;  /* 0x00000006ff097e24 */ /* 0x004fe2000f8e00ff */
[----:B------:R-:W-:Y:S01]  /*1bde0*/  UIMAD UR4, UR7, 0xc0, URZ ;  /* 0x000000c0070478a4 */ /* 0x000fe2000f8e023f */
[----:B---3--:R-:W-:Y:S01]  /*1bdf0*/  IMAD.MOV.U32 R6, RZ, RZ, R4 ;  /* 0x000000ffff067224 */ /* 0x008fe200078e0004 */
        /* <DEDUP_REMOVED lines=9> */
.L_x_32:
[----:B------:R-:W-:Y:S05]  /*1be90*/  BSYNC B0 ;  /* 0x0000000000007941 */ /* 0x000fea0003800000 */
.L_x_31:
[----:B--2---:R-:W-:Y:S01]  /*1bea0*/  IMAD.U32 R9, RZ, RZ, UR6 ;  /* 0x00000006ff097e24 */ /* 0x004fe2000f8e00ff */
[----:B------:R-:W-:Y:S01]  /*1beb0*/  VOTEU.ALL UP0, P4 ;  /* 0x00000000003f7886 */ /* 0x000fe20002000000 */
[----:B---34-:R-:W-:Y:S01]  /*1bec0*/  @!P4 IMAD.MOV.U32 R6, RZ, RZ, R4 ;  /* 0x000000ffff06c224 */ /* 0x018fe200078e0004 */
[C---:B------:R-:W-:Y:S01]  /*1bed0*/  ISETP.LT.OR P5, PT, R0.reuse, 0x19, !P2 ;  /* 0x000000190000780c */ /* 0x040fe200057a1670 */
[----:B------:R-:W-:Y:S01]  /*1bee0*/  @!P4 IMAD.MOV.U32 R7, RZ, RZ, R3 ;  /* 0x000000ffff07c224 */ /* 0x000fe200078e0003 */
[----:B------:R-:W-:Y:S01]  /*1bef0*/  ISETP.LT.OR P0, PT, R0, 0x1a, !P2 ;  /* 0x0000001a0000780c */ /* 0x000fe20005701670 */
[----:B------:R-:W-:Y:S01]  /*1bf00*/  IMAD.U32 R11, RZ, RZ, UR6 ;  /* 0x00000006ff0b7e24 */ /* 0x000fe2000f8e00ff */
[----:B------:R-:W-:Y:S01]  /*1bf10*/  @!UP0 UIMAD UR4, UR7, 0xc0, URZ ;  /* 0x000000c0070488a4 */ /* 0x000fe2000f8e023f */
[----:B------:R-:W-:Y:S01]  /*1bf20*/  @!P4 IMAD.WIDE.U32 R6, R9, 0xc0, R6 ;  /* 0x000000c00906c825 */ /* 0x000fe200078e0006 */
[----:B------:R-:W-:-:S03]  /*1bf30*/  VOTEU.ALL UP0, P3 ;  /* 0x00000000003f7886 */ /* 0x000fc60001800000 */
[----:B------:R-:W-:Y:S01]  /*1bf40*/  FMUL R32, R32, UR14 ;  /* 0x0000000e20207c20 */ /* 0x000fe20008400000 */
[----:B------:R-:W-:Y:S01]  /*1bf50*/  FMUL R33, R33, UR14 ;  /* 0x0000000e21217c20 */ /* 0x000fe20008400000 */
[----:B------:R-:W-:Y:S01]  /*1bf60*/  @!P3 IMAD.MOV.U32 R8, RZ, RZ, R4 ;  /* 0x000000ffff08b224 */ /* 0x000fe200078e0004 */
[----:B0-----:R-:W-:Y:S01]  /*1bf70*/  @!P4 IADD3 R6, P6, R6, R14, RZ ;  /* 0x0000000e0606c210 */ /* 0x001fe20007fde0ff */
[----:B------:R-:W-:Y:S02]  /*1bf80*/  @!P3 IMAD.MOV.U32 R9, RZ, RZ, R3 ;  /* 0x000000ffff09b224 */ /* 0x000fe400078e0003 */
[----:B------:R-:W-:Y:S01]  /*1bf90*/  FMUL R34, R34, UR14 ;  /* 0x0000000e22227c20 */ /* 0x000fe20008400000 */
[----:B------:R-:W-:Y:S01]  /*1bfa0*/  F2FP.SATFINITE.E4M3.F32.PACK_AB_MERGE_C R33, RZ, R33, RZ ;  /* 0x00000021ff21723e */ /* 0x000fe200048070ff */
[----:B------:R-:W-:Y:S01]  /*1bfb0*/  BSSY B0, `(.L_x_33) ;  /* 0x000001c000007945 */ /* 0x000fe20003800000 */
[----:B------:R-:W-:Y:S01]  /*1bfc0*/  @!P3 IMAD.WIDE.U32 R8, R11, 0xc0, R8 ;  /* 0x000000c00b08b825 */ /* 0x000fe200078e0008 */
[----:B------:R-:W-:Y:S01]  /*1bfd0*/  @!P4 IADD3.X R7, R15, UR4, R7, P6, !PT ;  /* 0x000000040f07cc10 */ /* 0x000fe2000b7fe407 */
[----:B------:R-:W-:Y:S01]  /*1bfe0*/  @!UP0 UIMAD UR4, UR7, 0xc0, URZ ;  /* 0x000000c0070488a4 */ /* 0x000fe2000f8e023f */
[----:B------:R-:W-:Y:S01]  /*1bff0*/  F2FP.SATFINITE.E4M3.F32.PACK_AB_MERGE_C R11, RZ, R32, RZ ;  /* 0x00000020ff0b723e */ /* 0x000fe200048070ff */
[----:B------:R-:W0:Y:S01]  /*1c000*/  @!P5 LDC.64 R14, c[0x0][0x650] ;  /* 0x00019400ff0edb82 */ /* 0x000e220000000a00 */
[----:B-1----:R-:W-:Y:S01]  /*1c010*/  @!P3 IADD3 R8, P6, R8, R16, RZ ;  /* 0x000000100808b210 */ /* 0x002fe20007fde0ff */
[----:B------:R-:W-:Y:S01]  /*1c020*/  FMUL R35, R35, UR14 ;  /* 0x0000000e23237c20 */ /* 0x000fe20008400000 */
[----:B------:R-:W-:Y:S01]  /*1c030*/  F2FP.SATFINITE.E4M3.F32.PACK_AB_MERGE_C R13, RZ, R34, RZ ;  /* 0x00000022ff0d723e */ /* 0x000fe200048070ff */
[----:B------:R1:W-:Y:S01]  /*1c040*/  @!P4 STG.E.U8 desc[UR12][R6.64+0x10], R11 ;  /* 0x0000100b0600c986 */ /* 0x0003e2000c10110c */
[----:B------:R-:W-:-:S02]  /*1c050*/  @!P3 IADD3.X R9, R17, UR4, R9, P6, !PT ;  /* 0x000000041109bc10 */ /* 0x000fc4000b7fe409 */
[C---:B------:R-:W-:Y:S01]  /*1c060*/  ISETP.LT.OR P6, PT, R0.reuse, 0x11, !P1 ;  /* 0x000000110000780c */ /* 0x040fe20004fc1670 */
[----:B------:R-:W2:Y:S01]  /*1c070*/  @!P0 LDC.64 R18, c[0x0][0x650] ;  /* 0x00019400ff128b82 */ /* 0x000ea20000000a00 */
[----:B------:R-:W-:Y:S01]  /*1c080*/  ISETP.LT.OR P4, PT, R0, 0x12, !P1 ;  /* 0x000000120000780c */ /* 0x000fe20004f81670 */
[----:B------:R1:W-:Y:S10]  /*1c090*/  @!P3 STG.E.U8 desc[UR12][R8.64+0x11], R33 ;  /* 0x000011210800b986 */ /* 0x0003f4000c10110c */
[----:B------:R-:W-:Y:S05]  /*1c0a0*/  @P6 BRA `(.L_x_34) ;  /* 0x0000000000306947 */ /* 0x000fea0003800000 */
[----:B-1----:R-:W-:Y:S01]  /*1c0b0*/  IMAD.U32 R9, RZ, RZ, UR6 ;  /* 0x00000006ff097e24 */ /* 0x002fe2000f8e00ff */
        /* <DEDUP_REMOVED lines=11> */
.L_x_34:
[----:B------:R-:W-:Y:S05]  /*1c170*/  BSYNC B0 ;  /* 0x0000000000007941 */ /* 0x000fea0003800000 */
.L_x_33:
[----:B------:R-:W-:Y:S01]  /*1c180*/  BSSY B0, `(.L_x_35) ;  /* 0x000000f000007945 */ /* 0x000fe20003800000 */
[----:B------:R-:W-:-:S03]  /*1c190*/  F2FP.SATFINITE.E4M3.F32.PACK_AB_MERGE_C R35, RZ, R35, RZ ;  /* 0x00000023ff23723e */ /* 0x000fc600048070ff */
[----:B------:R-:W-:Y:S05]  /*1c1a0*/  @P4 BRA `(.L_x_36) ;  /* 0x0000000000304947 */ /* 0x000fea0003800000 */
[----:B-1----:R-:W-:Y:S01]  /*1c1b0*/  IMAD.U32 R9, RZ, RZ, UR6 ;  /* 0x00000006ff097e24 */ /* 0x002fe2000f8e00ff */
        /* <DEDUP_REMOVED lines=11> */
.L_x_36:
[----:B------:R-:W-:Y:S05]  /*1c270*/  BSYNC B0 ;  /* 0x0000000000007941 */ /* 0x000fea0003800000 */
.L_x_35:
[----:B-1----:R-:W-:Y:S01]  /*1c280*/  IMAD.U32 R9, RZ, RZ, UR6 ;  /* 0x00000006ff097e24 */ /* 0x002fe2000f8e00ff */
        /* <DEDUP_REMOVED lines=22> */
[----:B--2---:R-:W-:Y:S01]  /*1c3f0*/  @!P0 IADD3 R8, P6, R8, R18, RZ ;  /* 0x0000001208088210 */ /* 0x004fe20007fde0ff */
        /* <DEDUP_REMOVED lines=21> */
.L_x_38:
[----:B------:R-:W-:Y:S05]  /*1c550*/  BSYNC B0 ;  /* 0x0000000000007941 */ /* 0x000fea0003800000 */
.L_x_37:
        /* <DEDUP_REMOVED lines=15> */
.L_x_40:
[----:B------:R-:W-:Y:S05]  /*1c650*/  BSYNC B0 ;  /* 0x0000000000007941 */ /* 0x000fea0003800000 */
.L_x_39:
        /* <DEDUP_REMOVED lines=45> */
.L_x_42:
[----:B------:R-:W-:Y:S05]  /*1c930*/  BSYNC B0 ;  /* 0x0000000000007941 */ /* 0x000fea0003800000 */
.L_x_41:
        /* <DEDUP_REMOVED lines=15> */
.L_x_44:
[----:B------:R-:W-:Y:S05]  /*1ca30*/  BSYNC B0 ;  /* 0x0000000000007941 */ /* 0x000fea0003800000 */
.L_x_43:
        /* <DEDUP_REMOVED lines=45> */
.L_x_46:
[----:B------:R-:W-:Y:S05]  /*1cd10*/  BSYNC B0 ;  /* 0x0000000000007941 */ /* 0x000fea0003800000 */
.L_x_45:
        /* <DEDUP_REMOVED lines=15> */
.L_x_48:
[----:B------:R-:W-:Y:S05]  /*1ce10*/  BSYNC B0 ;  /* 0x0000000000007941 */ /* 0x000fea0003800000 */
.L_x_47:
        /* <DEDUP_REMOVED lines=45> */
.L_x_50:
[----:B------:R-:W-:Y:S05]  /*1d0f0*/  BSYNC B0 ;  /* 0x0000000000007941 */ /* 0x000fea0003800000 */
.L_x_49:
        /* <DEDUP_REMOVED lines=15> */
.L_x_52:
[----:B------:R-:W-:Y:S05]  /*1d1f0*/  BSYNC B0 ;  /* 0x0000000000007941 */ /* 0x000fea0003800000 */
.L_x_51:
        /* <DEDUP_REMOVED lines=45> */
.L_x_54:
[----:B------:R-:W-:Y:S05]  /*1d4d0*/  BSYNC B0 ;  /* 0x0000000000007941 */ /* 0x000fea0003800000 */
.L_x_53:
        /* <DEDUP_REMOVED lines=15> */
.L_x_56:
[----:B------:R-:W-:Y:S05]  /*1d5d0*/  BSYNC B0 ;  /* 0x0000000000007941 */ /* 0x000fea0003800000 */
.L_x_55:
        /* <DEDUP_REMOVED lines=45> */
.L_x_58:
[----:B------:R-:W-:Y:S05]  /*1d8b0*/  BSYNC B0 ;  /* 0x0000000000007941 */ /* 0x000fea0003800000 */
.L_x_57:
        /* <DEDUP_REMOVED lines=15> */
.L_x_60:
[----:B------:R-:W-:Y:S05]  /*1d9b0*/  BSYNC B0 ;  /* 0x0000000000007941 */ /* 0x000fea0003800000 */
.L_x_59:
        /* <DEDUP_REMOVED lines=45> */
.L_x_62:
[----:B------:R-:W-:Y:S05]  /*1dc90*/  BSYNC B0 ;  /* 0x0000000000007941 */ /* 0x000fea0003800000 */
.L_x_61:
        /* <DEDUP_REMOVED lines=15> */
.L_x_64:
[----:B------:R-:W-:Y:S05]  /*1dd90*/  BSYNC B0 ;  /* 0x0000000000007941 */ /* 0x000fea0003800000 */
.L_x_63:
        /* <DEDUP_REMOVED lines=45> */
.L_x_66:
[----:B------:R-:W-:Y:S05]  /*1e070*/  BSYNC B0 ;  /* 0x0000000000007941 */ /* 0x000fea0003800000 */
.L_x_65:
        /* <DEDUP_REMOVED lines=15> */
.L_x_68:
[----:B------:R-:W-:Y:S05]  /*1e170*/  BSYNC B0 ;  /* 0x0000000000007941 */ /* 0x000fea0003800000 */
.L_x_67:
        /* <DEDUP_REMOVED lines=45> */
.L_x_70:
[----:B------:R-:W-:Y:S05]  /*1e450*/  BSYNC B0 ;  /* 0x0000000000007941 */ /* 0x000fea0003800000 */
.L_x_69:
        /* <DEDUP_REMOVED lines=15> */
.L_x_72:
[----:B------:R-:W-:Y:S05]  /*1e550*/  BSYNC B0 ;  /* 0x0000000000007941 */ /* 0x000fea0003800000 */
.L_x_71:
        /* <DEDUP_REMOVED lines=45> */
.L_x_74:
[----:B------:R-:W-:Y:S05]  /*1e830*/  BSYNC B0 ;  /* 0x0000000000007941 */ /* 0x000fea0003800000 */
.L_x_73:
        /* <DEDUP_REMOVED lines=15> */
.L_x_76:
[----:B------:R-:W-:Y:S05]  /*1e930*/  BSYNC B0 ;  /* 0x0000000000007941 */ /* 0x000fea0003800000 */
.L_x_75:
        /* <DEDUP_REMOVED lines=45> */
.L_x_78:
[----:B------:R-:W-:Y:S05]  /*1ec10*/  BSYNC B0 ;  /* 0x0000000000007941 */ /* 0x000fea0003800000 */
.L_x_77:
        /* <DEDUP_REMOVED lines=15> */
.L_x_80:
[----:B------:R-:W-:Y:S05]  /*1ed10*/  BSYNC B0 ;  /* 0x0000000000007941 */ /* 0x000fea0003800000 */
.L_x_79:
        /* <DEDUP_REMOVED lines=14> */
[----:B------:R-:W-:Y:S01]  /*1ee00*/  @!P3 IMAD.MOV.U32 R9, RZ, RZ, R3 ;  /* 0x000000ffff09b224 */ /* 0x000fe200078e0003 */
[----:B------:R-:W-:Y:S01]  /*1ee10*/  F2FP.SATFINITE.E4M3.F32.PACK_AB_MERGE_C R13, RZ, R80, RZ ;  /* 0x00000050ff0d723e */ /* 0x000fe200048070ff */
[----:B------:R-:W-:Y:S01]  /*1ee20*/  FMUL R82, R82, UR14 ;  /* 0x0000000e52527c20 */ /* 0x000fe20008400000 */
[----:B------:R-:W-:Y:S01]  /*1ee30*/  @!P4 IADD3.X R7, R15, UR4, R7, P5, !PT ;  /* 0x000000040f07cc10 */ /* 0x000fe2000affe407 */
[----:B------:R-:W-:Y:S01]  /*1ee40*/  @!P3 IMAD.WIDE.U32 R8, R11, 0xc0, R8 ;  /* 0x000000c00b08b825 */ /* 0x000fe200078e0008 */
[----:B------:R-:W-:Y:S01]  /*1ee50*/  @!UP0 UIMAD UR4, UR7, 0xc0, URZ ;  /* 0x000000c0070488a4 */ /* 0x000fe2000f8e023f */
[----:B------:R-:W-:Y:S01]  /*1ee60*/  F2FP.SATFINITE.E4M3.F32.PACK_AB_MERGE_C R81, RZ, R81, RZ ;  /* 0x00000051ff51723e */ /* 0x000fe200048070ff */
[----:B------:R-:W0:Y:S01]  /*1ee70*/  @!P0 LDC.64 R14, c[0x0][0x650] ;  /* 0x00019400ff0e8b82 */ /* 0x000e220000000a00 */
[----:B------:R1:W-:Y:S01]  /*1ee80*/  @!P4 STG.E.U8 desc[UR12][R6.64+0x70], R13 ;  /* 0x0000700d0600c986 */ /* 0x0003e2000c10110c */
[----:B--2---:R-:W-:Y:S01]  /*1ee90*/  @!P3 IADD3 R8, P5, R8, R16, RZ ;  /* 0x000000100808b210 */ /* 0x004fe20007fbe0ff */
[----:B------:R-:W-:Y:S01]  /*1eea0*/  BSSY B0, `(.L_x_81) ;  /* 0x0000018000007945 */ /* 0x000fe20003800000 */
[----:B------:R-:W-:Y:S01]  /*1eeb0*/  ISETP.LT.OR P4, PT, R0, 0x72, !P1 ;  /* 0x000000720000780c */ /* 0x000fe20004f81670 */
[----:B------:R-:W-:Y:S01]  /*1eec0*/  FMUL R83, R83, UR14 ;  /* 0x0000000e53537c20 */ /* 0x000fe20008400000 */
[----:B------:R-:W-:-:S02]  /*1eed0*/  @!P3 IADD3.X R9, R17, UR4, R9, P5, !PT ;  /* 0x000000041109bc10 */ /* 0x000fc4000affe409 */
[----:B------:R-:W2:Y:S01]  /*1eee0*/  @!P2 LDC.64 R18, c[0x0][0x650] ;  /* 0x00019400ff12ab82 */ /* 0x000ea20000000a00 */
[----:B------:R-:W-:Y:S02]  /*1eef0*/  ISETP.LT.OR P5, PT, R0, 0x71, !P1 ;  /* 0x000000710000780c */ /* 0x000fe40004fa1670 */
[----:B------:R3:W-:Y:S01]  /*1ef00*/  @!P3 STG.E.U8 desc[UR12][R8.64+0x71], R81 ;  /* 0x000071510800b986 */ /* 0x0007e2000c10110c */
[----:B-1----:R-:W-:Y:S01]  /*1ef10*/  @!P0 IMAD.MOV.U32 R6, RZ, RZ, R4 ;  /* 0x000000ffff068224 */ /* 0x002fe200078e0004 */
[----:B------:R-:W-:Y:S01]  /*1ef20*/  F2FP.SATFINITE.E4M3.F32.PACK_AB_MERGE_C R13, RZ, R82, RZ ;  /* 0x00000052ff0d723e */ /* 0x000fe200048070ff */
[----:B------:R-:W-:Y:S02]  /*1ef30*/  @!P0 IMAD.MOV.U32 R7, RZ, RZ, R3 ;  /* 0x000000ffff078224 */ /* 0x000fe400078e0003 */
[----:B------:R-:W-:-:S06]  /*1ef40*/  @!P0 IMAD.WIDE.U32 R10, R11, 0xc0, R6 ;  /* 0x000000c00b0a8825 */ /* 0x000fcc00078e0006 */
[----:B------:R-:W-:Y:S05]  /*1ef50*/  @P5 BRA `(.L_x_82) ;  /* 0x0000000000305947 */ /* 0x000fea0003800000 */
[----:B---3--:R-:W-:Y:S01]  /*1ef60*/  IMAD.U32 R9, RZ, RZ, UR6 ;  /* 0x00000006ff097e24 */ /* 0x008fe2000f8e00ff */
        /* <DEDUP_REMOVED lines=11> */
.L_x_82:
[----:B------:R-:W-:Y:S05]  /*1f020*/  BSYNC B0 ;  /* 0x0000000000007941 */ /* 0x000fea0003800000 */
.L_x_81:
[----:B------:R-:W-:Y:S01]  /*1f030*/  BSSY B0, `(.L_x_83) ;  /* 0x0000010000007945 */ /* 0x000fe20003800000 */
[----:B-1----:R-:W-:Y:S01]  /*1f040*/  IMAD.U32 R13, RZ, RZ, UR6 ;  /* 0x00000006ff0d7e24 */ /* 0x002fe2000f8e00ff */
[----:B------:R-:W-:Y:S02]  /*1f050*/  F2FP.SATFINITE.E4M3.F32.PACK_AB_MERGE_C R83, RZ, R83, RZ ;  /* 0x00000053ff53723e */ /* 0x000fe400048070ff */
        /* <DEDUP_REMOVED lines=13> */
.L_x_84:
[----:B------:R-:W-:Y:S05]  /*1f130*/  BSYNC B0 ;  /* 0x0000000000007941 */ /* 0x000fea0003800000 */
.L_x_83:
[----:B------:R-:W-:Y:S01]  /*1f140*/  VOTEU.ALL UP0, P0 ;  /* 0x00000000003f7886 */ /* 0x000fe20000000000 */
[----:B-1----:R-:W-:Y:S01]  /*1f150*/  @!P2 IMAD.MOV.U32 R6, RZ, RZ, R4 ;  /* 0x000000ffff06a224 */ /* 0x002fe200078e0004 */
[----:B------:R-:W-:Y:S01]  /*1f160*/  VOTEU.ALL UP1, P2 ;  /* 0x00000000003f7886 */ /* 0x000fe20001020000 */
[----:B------:R-:W-:Y:S02]  /*1f170*/  @!P2 IMAD.MOV.U32 R7, RZ, RZ, R3 ;  /* 0x000000ffff07a224 */ /* 0x000fe400078e0003 */
[----:B------:R-:W-:Y:S01]  /*1f180*/  FMUL R84, R84, UR14 ;  /* 0x0000000e54547c20 */ /* 0x000fe20008400000 */
[----:B------:R-:W-:Y:S01]  /*1f190*/  @!UP0 UIMAD UR4, UR7, 0xc0, URZ ;  /* 0x000000c0070488a4 */ /* 0x000fe2000f8e023f */
[----:B------:R-:W-:Y:S01]  /*1f1a0*/  FMUL R85, R85, UR14 ;  /* 0x0000000e55557c20 */ /* 0x000fe20008400000 */
[----:B---3--:R-:W-:Y:S01]  /*1f1b0*/  @!P2 IMAD.WIDE.U32 R8, R13, 0xc0, R6 ;  /* 0x000000c00d08a825 */ /* 0x008fe200078e0006 */
[----:B------:R-:W-:Y:S01]  /*1f1c0*/  @!UP1 UIMAD UR9, UR7, 0xc0, URZ ;  /* 0x000000c0070998a4 */ /* 0x000fe2000f8e023f */
[----:B0-----:R-:W-:-:S02]  /*1f1d0*/  @!P0 IADD3 R6, P3, R10, R14, RZ ;  /* 0x0000000e0a068210 */ /* 0x001fc40007f7e0ff */
[----:B------:R-:W-:Y:S01]  /*1f1e0*/  FMUL R86, R86, UR14 ;  /* 0x0000000e56567c20 */ /* 0x000fe20008400000 */
[----:B------:R-:W-:Y:S01]  /*1f1f0*/  F2FP.SATFINITE.E4M3.F32.PACK_AB_MERGE_C R85, RZ, R85, RZ ;  /* 0x00000055ff55723e */ /* 0x000fe200048070ff */
[----:B------:R-:W-:Y:S01]  /*1f200*/  BSSY B0, `(.L_x_85) ;  /* 0x0000018000007945 */ /* 0x000fe20003800000 */
[----:B--2---:R-:W-:Y:S01]  /*1f210*/  @!P2 IADD3 R8, P4, R8, R18, RZ ;  /* 0x000000120808a210 */ /* 0x004fe20007f9e0ff */
[----:B------:R-:W-:Y:S01]  /*1f220*/  FMUL R87, R87, UR14 ;  /* 0x0000000e57577c20 */ /* 0x000fe20008400000 */
[----:B------:R-:W-:Y:S02]  /*1f230*/  @!P0 IADD3.X R7, R15, UR4, R11, P3, !PT ;  /* 0x000000040f078c10 */ /* 0x000fe40009ffe40b */
[----:B------:R-:W-:Y:S02]  /*1f240*/  F2FP.SATFINITE.E4M3.F32.PACK_AB_MERGE_C R11, RZ, R84, RZ ;  /* 0x00000054ff0b723e */ /* 0x000fe400048070ff */
[----:B------:R-:W-:Y:S02]  /*1f250*/  @!P2 IADD3.X R9, R19, UR9, R9, P4, !PT ;  /* 0x000000091309ac10 */ /* 0x000fe4000a7fe409 */
[C---:B------:R-:W-:Y:S01]  /*1f260*/  ISETP.LT.OR P5, PT, R0.reuse, 0x79, !P1 ;  /* 0x000000790000780c */ /* 0x040fe20004fa1670 */
[----:B------:R0:W-:Y:S01]  /*1f270*/  @!P0 STG.E.U8 desc[UR12][R6.64+0x78], R11 ;  /* 0x0000780b06008986 */ /* 0x0001e2000c10110c */
[----:B------:R-:W-:-:S02]  /*1f280*/  ISETP.LT.OR P1, PT, R0, 0x7a, !P1 ;  /* 0x0000007a0000780c */ /* 0x000fc40004f21670 */
[----:B------:R-:W-:Y:S01]  /*1f290*/  F2FP.SATFINITE.E4M3.F32.PACK_AB_MERGE_C R13, RZ, R86, RZ ;  /* 0x00000056ff0d723e */ /* 0x000fe200048070ff */
[----:B------:R0:W-:Y:S08]  /*1f2a0*/  @!P2 STG.E.U8 desc[UR12][R8.64+0x79], R85 ;  /* 0x000079550800a986 */ /* 0x0001f0000c10110c */
[----:B------:R-:W-:Y:S05]  /*1f2b0*/  @P5 BRA `(.L_x_86) ;  /* 0x0000000000305947 */ /* 0x000fea0003800000 */
[----:B0-----:R-:W-:Y:S01]  /*1f2c0*/  IMAD.U32 R9, RZ, RZ, UR6 ;  /* 0x00000006ff097e24 */ /* 0x001fe2000f8e00ff */
        /* <DEDUP_REMOVED lines=11> */
.L_x_86:
[----:B------:R-:W-:Y:S05]  /*1f380*/  BSYNC B0 ;  /* 0x0000000000007941 */ /* 0x000fea0003800000 */
.L_x_85:
[----:B------:R-:W-:Y:S05]  /*1f390*/  @P1 EXIT ;  /* 0x000000000000194d */ /* 0x000fea0003800000 */
[----:B------:R-:W-:Y:S01]  /*1f3a0*/  IMAD.U32 R5, RZ, RZ, UR6 ;  /* 0x00000006ff057e24 */ /* 0x000fe2000f8e00ff */
[----:B------:R-:W-:Y:S01]  /*1f3b0*/  UIMAD UR4, UR7, 0xc0, URZ ;  /* 0x000000c0070478a4 */ /* 0x000fe2000f8e023f */
[----:B------:R-:W-:Y:S01]  /*1f3c0*/  IMAD.MOV.U32 R2, RZ, RZ, R4 ;  /* 0x000000ffff027224 */ /* 0x000fe200078e0004 */
[----:B------:R-:W-:Y:S01]  /*1f3d0*/  ULDC.64 UR10, c[0x0][0x650] ;  /* 0x00019400000a7ab9 */ /* 0x000fe20000000a00 */
[----:B------:R-:W-:Y:S01]  /*1f3e0*/  F2FP.SATFINITE.E4M3.F32.PACK_AB_MERGE_C R87, RZ, R87, RZ ;  /* 0x00000057ff57723e */ /* 0x000fe200048070ff */
[----:B------:R-:W-:Y:S02]  /*1f3f0*/  IMAD.U32 R0, RZ, RZ, UR11 ;  /* 0x0000000bff007e24 */ /* 0x000fe4000f8e00ff */
[----:B------:R-:W-:-:S04]  /*1f400*/  IMAD.WIDE.U32 R2, R5, 0xc0, R2 ;  /* 0x000000c005027825 */ /* 0x000fc800078e0002 */
[----:B------:R-:W-:Y:S02]  /*1f410*/  IMAD.U32 R5, RZ, RZ, UR10 ;  /* 0x0000000aff057e24 */ /* 0x000fe4000f8e00ff */
[----:B------:R-:W-:-:S03]  /*1f420*/  VIADD R3, R3, UR4 ;  /* 0x0000000403037c36 */ /* 0x000fc60008000000 */
[----:B------:R-:W-:-:S04]  /*1f430*/  IADD3 R2, P0, P1, R2, UR8, R5 ;  /* 0x0000000802027c10 */ /* 0x000fc8000f91e005 */
[----:B------:R-:W-:-:S05]  /*1f440*/  IADD3.X R3, R3, UR5, R0, P0, P1 ;  /* 0x0000000503037c10 */ /* 0x000fca00087e2400 */
[----:B------:R-:W-:Y:S01]  /*1f450*/  STG.E.U8 desc[UR12][R2.64+0x79], R87 ;  /* 0x0000795702007986 */ /* 0x000fe2000c10110c */
[----:B------:R-:W-:Y:S05]  /*1f460*/  EXIT ;  /* 0x000000000000794d */ /* 0x000fea0003800000 */
.L_x_10:
[----:B------:R-:W-:-:S13]  /*1f470*/  ISETP.NE.AND P0, PT, RZ, UR7, PT ;  /* 0x00000007ff007c0c */ /* 0x000fda000bf05270 */
[----:B------:R-:W-:Y:S05]  /*1f480*/  @P0 EXIT ;  /* 0x000000000000094d */ /* 0x000fea0003800000 */
[----:B------:R-:W-:-:S13]  /*1f490*/  ELECT P0, URZ, PT ;  /* 0x00000000003f782f */ /* 0x000fda0003800000 */
[----:B------:R-:W-:Y:S05]  /*1f4a0*/  @!P0 BRA `(.L_x_87) ;  /* 0x00000008001c8947 */ /* 0x000fea0003800000 */
[----:B------:R-:W-:Y:S01]  /*1f4b0*/  UISETP.GE.AND UP0, UPT, UR5, 0x1, UPT ;  /* 0x000000010500788c */ /* 0x000fe2000bf06270 */
[----:B------:R-:W-:-:S04]  /*1f4c0*/  SHF.R.S32.HI R3, RZ, 0x1f, R4 ;  /* 0x0000001fff037819 */ /* 0x000fc80000011404 */
[----:B------:R-:W-:Y:S02]  /*1f4d0*/  LEA.HI R3, R3, R4, RZ, 0x7 ;  /* 0x0000000403037211 */ /* 0x000fe400078f38ff */
[----:B------:R-:W-:-:S13]  /*1f4e0*/  PLOP3.LUT P0, PT, PT, PT, UP0, 0x80, 0x0 ;  /* 0x000000000000781c */ /* 0x000fda0003f0f008 */
[----:B------:R-:W-:Y:S05]  /*1f4f0*/  @!P0 BRA `(.L_x_87) ;  /* 0x0000000800088947 */ /* 0x000fea0003800000 */
[----:B------:R-:W0:Y:S01]  /*1f500*/  S2R R0, SR_CTAID.X ;  /* 0x0000000000007919 */ /* 0x000e220000002500 */
[----:B------:R-:W-:Y:S01]  /*1f510*/  LOP3.LUT R3, R3, 0xffffff80, RZ, 0xc0, !PT ;  /* 0xffffff8003037812 */ /* 0x000fe200078ec0ff */
[----:B------:R-:W-:Y:S01]  /*1f520*/  ULDC UR8, c[0x0][0x384] ;  /* 0x0000e10000087ab9 */ /* 0x000fe20000000800 */
[----:B------:R-:W-:Y:S01]  /*1f530*/  UIADD3 UR7, UR5, 0x1, URZ ;  /* 0x0000000105077890 */ /* 0x000fe2000fffe03f */
[----:B------:R-:W1:Y:S01]  /*1f540*/  S2R R9, SR_CTAID.Y ;  /* 0x0000000000097919 */ /* 0x000e620000002600 */
[C---:B------:R-:W-:Y:S01]  /*1f550*/  LOP3.LUT P0, RZ, R4.reuse, 0x1f, RZ, 0xc0, !PT ;  /* 0x0000001f04ff7812 */ /* 0x040fe2000780c0ff */
[----:B------:R-:W-:Y:S01]  /*1f560*/  IMAD.IADD R3, R4, 0x1, -R3 ;  /* 0x0000000104037824 */ /* 0x000fe200078e0a03 */
[----:B------:R-:W-:Y:S01]  /*1f570*/  ULDC UR9, c[0x0][0x388] ;  /* 0x0000e20000097ab9 */ /* 0x000fe20000000800 */
[----:B------:R-:W-:Y:S01]  /*1f580*/  IMAD.U32 R10, RZ, RZ, UR6 ;  /* 0x00000006ff0a7e24 */ /* 0x000fe2000f8e00ff */
[----:B------:R-:W-:Y:S01]  /*1f590*/  CS2R R6, SRZ ;  /* 0x0000000000067805 */ /* 0x000fe2000001ff00 */
[----:B------:R-:W-:Y:S01]  /*1f5a0*/  IMAD.MOV.U32 R4, RZ, RZ, 0x1 ;  /* 0x00000001ff047424 */ /* 0x000fe200078e00ff */
[C---:B------:R-:W-:Y:S01]  /*1f5b0*/  ISETP.NE.AND P1, PT, R3.reuse, RZ, PT ;  /* 0x000000ff0300720c */ /* 0x040fe20003f25270 */
[----:B------:R-:W-:Y:S01]  /*1f5c0*/  IMAD.MOV.U32 R5, RZ, RZ, RZ ;  /* 0x000000ffff057224 */ /* 0x000fe200078e00ff */
[----:B------:R-:W-:Y:S01]  /*1f5d0*/  ISETP.NE.OR P0, PT, R3, RZ, !P0 ;  /* 0x000000ff0300720c */ /* 0x000fe20004705670 */
[----:B------:R-:W-:-:S02]  /*1f5e0*/  IMAD.MOV.U32 R3, RZ, RZ, RZ ;  /* 0x000000ffff037224 */ /* 0x000fc400078e00ff */
[----:B------:R-:W-:Y:S02]  /*1f5f0*/  IMAD.MOV.U32 R8, RZ, RZ, RZ ;  /* 0x000000ffff087224 */ /* 0x000fe400078e00ff */
[----:B------:R-:W-:Y:S02]  /*1f600*/  IMAD.U32 R19, RZ, RZ, UR7 ;  /* 0x00000007ff137e24 */ /* 0x000fe4000f8e00ff */
[----:B0-----:R-:W-:Y:S01]  /*1f610*/  IMAD.SHL.U32 R17, R0, 0x100, RZ ;  /* 0x0000010000117824 */ /* 0x001fe200078e00ff */
[----:B------:R-:W-:-:S03]  /*1f620*/  LOP3.LUT R0, R10, 0x2, RZ, 0xfc, !PT ;  /* 0x000000020a007812 */ /* 0x000fc600078efcff */
[----:B------:R-:W-:-:S04]  /*1f630*/  IMAD.HI.U32 R2, R17, UR8, RZ ;  /* 0x0000000811027c27 */ /* 0x000fc8000f8e00ff */
[----:B-1----:R-:W-:Y:S01]  /*1f640*/  IMAD.SHL.U32 R18, R9, 0x80, RZ ;  /* 0x0000008009127824 */ /* 0x002fe200078e00ff */
[----:B------:R-:W-:-:S07]  /*1f650*/  SHF.R.U32.HI R2, RZ, UR9, R2 ;  /* 0x00000009ff027c19 */ /* 0x000fce0008011602 */
.L_x_91:
[----:B------:R-:W0:Y:S01]  /*1f660*/  S2R R10, SR_CgaCtaId ;  /* 0x00000000000a7919 */ /* 0x000e220000008800 */
[----:B------:R-:W-:-:S04]  /*1f670*/  MOV R9, 0x400 ;  /* 0x0000040000097802 */ /* 0x000fc80000000f00 */
[----:B0-----:R-:W-:Y:S02]  /*1f680*/  LEA R20, R10, R9, 0x18 ;  /* 0x000000090a147211 */ /* 0x001fe400078ec0ff */
[----:B------:R-:W-:-:S03]  /*1f690*/  SHF.L.U32 R9, R4, 0x1f, RZ ;  /* 0x0000001f04097819 */ /* 0x000fc600000006ff */
[----:B------:R-:W-:-:S07]  /*1f6a0*/  IMAD R16, R3, 0x8, R20 ;  /* 0x0000000803107824 */ /* 0x000fce00078e0214 */
.L_x_88:
[----:B0-----:R0:W1:Y:S02]  /*1f6b0*/  SYNCS.PHASECHK.TRANS64.TRYWAIT P2, [R16+URZ+0x36090], R9 ;  /* 0x03609009100075a7 */ /* 0x001064000804017f */
[----:B-1----:R-:W-:Y:S05]  /*1f6c0*/  @!P2 NANOSLEEP.SYNCS 0x989680 ;  /* 0x009896800000a95d */ /* 0x002fea0003900000 */
[----:B------:R-:W1:Y:S02]  /*1f6d0*/  @!P2 SYNCS.PHASECHK.TRANS64 P2, [R16+URZ+0x36090], R9 ;  /* 0x036090091000a5a7 */ /* 0x000e64000804007f */
[----:B-1----:R-:W-:Y:S05]  /*1f6e0*/  @!P2 BRA `(.L_x_88) ;  /* 0xfffffffc00f0a947 */ /* 0x002fea000383ffff */
[----:B0-----:R-:W0:Y:S02]  /*1f6f0*/  @!P1 LDC R9, c[0x0][0x580] ;  /* 0x00016000ff099b82 */ /* 0x001e240000000800 */
[----:B0-----:R0:W-:Y:S02]  /*1f700*/  @!P1 SYNCS.ARRIVE.TRANS64 RZ, [R16+URZ+0x36000], R9 ;  /* 0x0360000910ff99a7 */ /* 0x0011e4000800003f */
[----:B0-----:R-:W-:-:S04]  /*1f710*/  PRMT R9, R0, 0x9910, RZ ;  /* 0x0000991000097816 */ /* 0x001fc800000000ff */
[----:B------:R-:W-:-:S13]  /*1f720*/  ISETP.NE.AND P2, PT, R9, 0x2, PT ;  /* 0x000000020900780c */ /* 0x000fda0003f45270 */
[----:B------:R-:W-:Y:S05]  /*1f730*/  @P2 BRA `(.L_x_89) ;  /* 0x0000000000042947 */ /* 0x000fea0003800000 */
[----:B------:R-:W-:Y:S01]  /*1f740*/  BPT.TRAP 0x1 ;  /* 0x000000040000795c */ /* 0x000fe20000300000 */
.L_x_89:
[----:B------:R-:W-:Y:S05]  /*1f750*/  @P0 BRA `(.L_x_90) ;  /* 0x0000000000040947 */ /* 0x000fea0003800000 */
[----:B------:R-:W-:Y:S01]  /*1f760*/  BPT.TRAP 0x1 ;  /* 0x000000040000795c */ /* 0x000fe20000300000 */
.L_x_90:
[----:B------:R-:W0:Y:S01]  /*1f770*/  LDC R12, c[0x0][0x380] ;  /* 0x0000e000ff0c7b82 */ /* 0x000e220000000800 */
[----:B------:R-:W-:Y:S01]  /*1f780*/  R2UR UR7, R2 ;  /* 0x00000000020772ca */ /* 0x000fe200000e0000 */
[----:B------:R-:W-:Y:S01]  /*1f790*/  ULDC UR13, c[0x0][0x38c] ;  /* 0x0000e300000d7ab9 */ /* 0x000fe20000000800 */
[----:B------:R-:W-:Y:S01]  /*1f7a0*/  ULDC.64 UR8, c[0x0][0x3c8] ;  /* 0x0000f20000087ab9 */ /* 0x000fe20000000a00 */
[----:B------:R-:W-:Y:S01]  /*1f7b0*/  UISETP.NE.AND UP0, UPT, UR13, 0x1, UPT ;  /* 0x000000010d00788c */ /* 0x000fe2000bf05270 */
[C---:B------:R-:W-:Y:S01]  /*1f7c0*/  R2UR UR18, R8.reuse ;  /* 0x00000000081272ca */ /* 0x040fe200000e0000 */
[----:B------:R-:W-:Y:S01]  /*1f7d0*/  VIADD R8, R8, 0x1 ;  /* 0x0000000108087836 */ /* 0x000fe20000000000 */
[----:B------:R-:W-:Y:S01]  /*1f7e0*/  R2UR UR16, R3 ;  /* 0x00000000031072ca */ /* 0x000fe200000e0000 */
[----:B------:R-:W1:Y:S01]  /*1f7f0*/  LDC.64 R14, c[0x0][0x3f8] ;  /* 0x0000fe00ff0e7b82 */ /* 0x000e620000000a00 */
[----:B------:R-:W-:Y:S01]  /*1f800*/  ULDC UR25, c[0x0][0x398] ;  /* 0x0000e60000197ab9 */ /* 0x000fe20000000800 */
[----:B------:R-:W-:Y:S01]  /*1f810*/  R2UR UR17, R16 ;  /* 0x00000000101172ca */ /* 0x000fe200000e0000 */
[----:B------:R-:W-:Y:S01]  /*1f820*/  VIADD R19, R19, 0xffffffff ;  /* 0xffffffff13137836 */ /* 0x000fe20000000000 */
[----:B------:R-:W-:Y:S01]  /*1f830*/  ULDC UR12, c[0x0][0x3ec] ;  /* 0x0000fb00000c7ab9 */ /* 0x000fe20000000800 */
[----:B------:R-:W-:Y:S01]  /*1f840*/  ULDC.64 UR28, c[0x0][0x198] ;  /* 0x00006600001c7ab9 */ /* 0x000fe20000000a00 */
[----:B------:R-:W-:Y:S01]  /*1f850*/  ULDC.64 UR20, c[0x0][0x3f0] ;  /* 0x0000fc0000147ab9 */ /* 0x000fe20000000a00 */
[----:B------:R-:W-:Y:S01]  /*1f860*/  @UP0 ULDC.64 UR14, c[0x0][0x390] ;  /* 0x0000e400000e0ab9 */ /* 0x000fe20000000a00 */
[----:B------:R-:W1:Y:S01]  /*1f870*/  LDC.64 R10, c[0x0][0x3d0] ;  /* 0x0000f400ff0a7b82 */ /* 0x000e620000000a00 */
[----:B------:R-:W-:Y:S01]  /*1f880*/  UIADD3 UR24, UP1, UR28, 0xf0, URZ ;  /* 0x000000f01c187890 */ /* 0x000fe2000ff3e03f */
[----:B------:R-:W-:Y:S01]  /*1f890*/  ISETP.GT.AND P6, PT, R19, 0x1, PT ;  /* 0x000000011300780c */ /* 0x000fe20003fc4270 */
[----:B------:R-:W-:-:S02]  /*1f8a0*/  UIADD3 UR28, UP2, UR28, 0x270, URZ ;  /* 0x000002701c1c7890 */ /* 0x000fc4000ff5e03f */
[----:B------:R-:W-:Y:S02]  /*1f8b0*/  USHF.L.U32 UR18, UR18, 0x5, URZ ;  /* 0x0000000512127899 */ /* 0x000fe4000800063f */
[----:B------:R-:W-:Y:S01]  /*1f8c0*/  UIADD3 UR17, UR17, 0x36000, URZ ;  /* 0x0003600011117890 */ /* 0x000fe2000fffe03f */
[----:B0-----:R-:W-:Y:S01]  /*1f8d0*/  ISETP.NE.AND P2, PT, R12, 0x1, PT ;  /* 0x000000010c00780c */ /* 0x001fe20003f45270 */
[----:B------:R-:W0:Y:S01]  /*1f8e0*/  LDC R13, c[0x0][0x400] ;  /* 0x00010000ff0d7b82 */ /* 0x000e220000000800 */
[----:B------:R-:W-:Y:S01]  /*1f8f0*/  UMOV UR26, 0x0 ;  /* 0x00000000001a7882 */ /* 0x000fe20000000000 */
[----:B------:R-:W-:-:S10]  /*1f900*/  UMOV UR27, 0x10000000 ;  /* 0x10000000001b7882 */ /* 0x000fd40000000000 */
[----:B------:R-:W-:Y:S01]  /*1f910*/  @P2 IMAD.U32 R9, RZ, RZ, UR7 ;  /* 0x00000007ff092e24 */ /* 0x000fe2000f8e00ff */
[----:B------:R-:W-:Y:S01]  /*1f920*/  R2UR UR7, R17 ;  /* 0x00000000110772ca */ /* 0x000fe200000e0000 */
[----:B-1----:R-:W-:-:S03]  /*1f930*/  IMAD R10, R5, R10, R15 ;  /* 0x0000000a050a7224 */ /* 0x002fc600078e020f */
[----:B------:R-:W-:Y:S01]  /*1f940*/  @P2 R2UR UR7, R9 ;  /* 0x00000000090722ca */ /* 0x000fe200000e0000 */
[C---:B------:R-:W-:Y:S01]  /*1f950*/  IMAD R9, R7.reuse, UR9, R14 ;  /* 0x0000000907097c24 */ /* 0x040fe2000f8e020e */
[----:B------:R-:W-:Y:S01]  /*1f960*/  ISETP.NE.AND P2, PT, R8, UR4, PT ;  /* 0x0000000408007c0c */ /* 0x000fe2000bf45270 */
[----:B------:R-:W1:Y:S02]  /*1f970*/  LDC.64 R14, c[0x0][0x3e0] ;  /* 0x0000f800ff0e7b82 */ /* 0x000e640000000a00 */
[----:B------:R-:W-:Y:S01]  /*1f980*/  IMAD.U32 R10, R10, 0x20, R9 ;  /* 0x000000200a0a7824 */ /* 0x000fe200078e0009 */
[----:B------:R-:W-:Y:S01]  /*1f990*/  SEL R8, R8, RZ, P2 ;  /* 0x000000ff08087207 */ /* 0x000fe20001000000 */
[----:B------:R-:W-:Y:S02]  /*1f9a0*/  VIADD R9, R7, 0x1 ;  /* 0x0000000107097836 */ /* 0x000fe40000000000 */
[----:B0-----:R-:W-:-:S04]  /*1f9b0*/  IMAD R11, R6, R11, R13 ;  /* 0x0000000b060b7224 */ /* 0x001fc800078e020d */
[----:B------:R-:W-:Y:S01]  /*1f9c0*/  UIMAD.WIDE.U32 UR10, UR7, UR14, URZ ;  /* 0x0000000e070a72a5 */ /* 0x000fe2000f8e003f */
[----:B------:R-:W-:Y:S01]  /*1f9d0*/  IMAD.U32 R10, R11, 0x400, R10 ;  /* 0x000004000b0a7824 */ /* 0x000fe200078e000a */
[----:B------:R-:W-:Y:S01]  /*1f9e0*/  UMOV UR9, UR7 ;  /* 0x0000000700097c82 */ /* 0x000fe20008000000 */
[----:B------:R-:W-:Y:S01]  /*1f9f0*/  @P2 IMAD.MOV R9, RZ, RZ, R7 ;  /* 0x000000ffff092224 */ /* 0x000fe200078e0207 */
[----:B------:R-:W-:Y:S01]  /*1fa00*/  @UP0 USHF.R.U32.HI UR9, URZ, UR15, UR11 ;  /* 0x0000000f3f090299 */ /* 0x000fe2000801160b */
[----:B------:R-:W-:Y:S01]  /*1fa10*/  VIADD R11, R6, 0x1 ;  /* 0x00000001060b7836 */ /* 0x000fe20000000000 */
[----:B------:R-:W-:Y:S01]  /*1fa20*/  UISETP.NE.AND UP0, UPT, UR25, 0x1, UPT ;  /* 0x000000011900788c */ /* 0x000fe2000bf05270 */
[----:B------:R-:W-:Y:S01]  /*1fa30*/  R2UR UR10, R20 ;  /* 0x00000000140a72ca */ /* 0x000fe200000e0000 */
[----:B------:R-:W-:Y:S01]  /*1fa40*/  UIADD3 UR11, -UR7, URZ, URZ ;  /* 0x0000003f070b7290 */ /* 0x000fe2000fffe13f */
[----:B------:R-:W-:Y:S01]  /*1fa50*/  IMAD R20, R3, 0x1000, R20 ;  /* 0x0000100003147824 */ /* 0x000fe200078e0214 */
[----:B------:R-:W-:Y:S01]  /*1fa60*/  R2UR UR31, R10 ;  /* 0x000000000a1f72ca */ /* 0x000fe200000e0000 */
[----:B------:R-:W-:Y:S01]  /*1fa70*/  UMOV UR22, UR9 ;  /* 0x0000000900167c82 */ /* 0x000fe20008000000 */
[----:B------:R-:W-:Y:S01]  /*1fa80*/  UIADD3 UR30, -UR9, URZ, URZ ;  /* 0x0000003f091e7290 */ /* 0x000fe2000fffe13f */
[----:B------:R-:W-:Y:S01]  /*1fa90*/  VIADD R10, R5, 0x1 ;  /* 0x00000001050a7836 */ /* 0x000fe20000000000 */
[----:B-1----:R-:W-:Y:S01]  /*1faa0*/  ISETP.NE.AND P3, PT, R9, R14, PT ;  /* 0x0000000e0900720c */ /* 0x002fe20003f65270 */
[----:B------:R-:W-:Y:S01]  /*1fab0*/  IMAD R12, R12, UR11, R17 ;  /* 0x0000000b0c0c7c24 */ /* 0x000fe2000f8e0211 */
[----:B------:R-:W-:Y:S01]  /*1fac0*/  R2UR UR23, R20 ;  /* 0x00000000141772ca */ /* 0x000fe200000e0000 */
[----:B------:R-:W-:Y:S01]  /*1fad0*/  @UP0 ULDC UR32, c[0x0][0x3a0] ;  /* 0x0000e80000200ab9 */ /* 0x000fe20000000800 */
[----:B------:R-:W-:Y:S01]  /*1fae0*/  ULDC.64 UR14, c[0x0][0x3c0] ;  /* 0x0000f000000e7ab9 */ /* 0x000fe20000000a00 */
[----:B------:R-:W-:Y:S01]  /*1faf0*/  VIADD R3, R3, 0x1 ;  /* 0x0000000103037836 */ /* 0x000fe20000000000 */
[----:B------:R-:W-:Y:S01]  /*1fb00*/  ULEA UR16, UR16, UR10, 0xd ;  /* 0x0000000a10107291 */ /* 0x000fe2000f8e683f */
[----:B------:R-:W-:-:S02]  /*1fb10*/  R2UR UR19, R12 ;  /* 0x000000000c1372ca */ /* 0x000fc400000e0000 */
[----:B------:R-:W-:Y:S01]  /*1fb20*/  @UP0 ULDC UR10, c[0x0][0x39c] ;  /* 0x0000e700000a0ab9 */ /* 0x000fe20000000800 */
[----:B------:R-:W-:Y:S01]  /*1fb30*/  ISETP.NE.AND P5, PT, R3, 0x12, PT ;  /* 0x000000120300780c */ /* 0x000fe20003fa5270 */
[----:B------:R-:W-:Y:S02]  /*1fb40*/  UIMAD.WIDE.U32 UR10, UR9, UR10, URZ ;  /* 0x0000000a090a72a5 */ /* 0x000fe4000f8e003f */
[----:B------:R-:W-:Y:S01]  /*1fb50*/  @P3 IMAD.MOV R10, RZ, RZ, R5 ;  /* 0x000000ffff0a3224 */ /* 0x000fe200078e0205 */
[----:B------:R-:W-:Y:S01]  /*1fb60*/  UIMAD UR10, UR13, UR30, UR7 ;  /* 0x0000001e0d0a72a4 */ /* 0x000fe2000f8e0207 */
[----:B------:R-:W-:Y:S01]  /*1fb70*/  R2UR UR13, R5 ;  /* 0x00000000050d72ca */ /* 0x000fe200000e0000 */
[----:B------:R-:W-:Y:S01]  /*1fb80*/  @UP0 USHF.R.U32.HI UR22, URZ, UR32, UR11 ;  /* 0x000000203f160299 */ /* 0x000fe2000801160b */
[----:B------:R-:W-:Y:S01]  /*1fb90*/  SEL R5, RZ, 0x1, P5 ;  /* 0x00000001ff057807 */ /* 0x000fe20002800000 */
[----:B------:R-:W-:Y:S01]  /*1fba0*/  UIMAD UR20, UR10, UR15, UR20 ;  /* 0x0000000f0a1472a4 */ /* 0x000fe2000f8e0214 */
[----:B------:R-:W-:Y:S01]  /*1fbb0*/  ISETP.NE.AND P4, PT, R10, R15, PT ;  /* 0x0000000f0a00720c */ /* 0x000fe20003f85270 */
[----:B------:R-:W-:Y:S01]  /*1fbc0*/  UIADD3 UR11, -UR22, URZ, URZ ;  /* 0x0000003f160b7290 */ /* 0x000fe2000fffe13f */
[----:B------:R-:W-:Y:S01]  /*1fbd0*/  LOP3.LUT R4, R4, R5, RZ, 0x3c, !PT ;  /* 0x0000000504047212 */ /* 0x000fe200078e3cff */
[----:B------:R-:W-:Y:S01]  /*1fbe0*/  UIMAD UR19, UR19, UR14, UR12 ;  /* 0x0000000e131372a4 */ /* 0x000fe2000f8e020c */
[----:B------:R-:W-:Y:S01]  /*1fbf0*/  R2UR UR12, R7 ;  /* 0x00000000070c72ca */ /* 0x000fe200000e0000 */
[----:B------:R-:W-:Y:S01]  /*1fc00*/  UIMAD UR7, UR25, UR11, UR9 ;  /* 0x0000000b190772a4 */ /* 0x000fe2000f8e0209 */
[----:B------:R-:W-:Y:S01]  /*1fc10*/  R2UR UR14, R6 ;  /* 0x00000000060e72ca */ /* 0x000fe200000e0000 */
[----:B------:R-:W-:Y:S01]  /*1fc20*/  UIADD3.X UR25, URZ, UR29, URZ, UP1, !UPT ;  /* 0x0000001d3f197290 */ /* 0x000fe20008ffe43f */
[----:B------:R-:W-:Y:S01]  /*1fc30*/  R2UR UR11, R18 ;  /* 0x00000000120b72ca */ /* 0x000fe200000e0000 */
[----:B------:R-:W-:Y:S01]  /*1fc40*/  UIMAD UR21, UR7, UR8, UR21 ;  /* 0x00000008071572a4 */ /* 0x000fe2000f8e0215 */
[----:B------:R-:W-:Y:S01]  /*1fc50*/  SEL R3, R3, RZ, P5 ;  /* 0x000000ff03037207 */ /* 0x000fe20002800000 */
[----:B------:R-:W-:Y:S01]  /*1fc60*/  UPRMT UR7, UR31, 0x5410, URZ ;  /* 0x000054101f077896 */ /* 0x000fe2000800003f */
[----:B------:R-:W-:Y:S01]  /*1fc70*/  SEL R7, R9, RZ, P3 ;  /* 0x000000ff09077207 */ /* 0x000fe20001800000 */
[----:B------:R-:W-:Y:S01]  /*1fc80*/  UIADD3 UR8, UR23, 0x24000, URZ ;  /* 0x0002400017087890 */ /* 0x000fe2000fffe03f */
[----:B------:R-:W-:Y:S01]  /*1fc90*/  @P4 IMAD.MOV R11, RZ, RZ, R6 ;  /* 0x000000ffff0b4224 */ /* 0x000fe200078e0206 */
[----:B------:R-:W-:Y:S01]  /*1fca0*/  UIADD3.X UR29, URZ, UR29, URZ, UP2, !UPT ;  /* 0x0000001d3f1d7290 */ /* 0x000fe200097fe43f */
[----:B------:R-:W-:Y:S01]  /*1fcb0*/  SEL R5, R10, RZ, P4 ;  /* 0x000000ff0a057207 */ /* 0x000fe20002000000 */
[----:B------:R-:W-:Y:S01]  /*1fcc0*/  UMOV UR9, UR17 ;  /* 0x0000001100097c82 */ /* 0x000fe20008000000 */
[----:B------:R-:W-:Y:S01]  /*1fcd0*/  UMOV UR10, UR18 ;  /* 0x00000012000a7c82 */ /* 0x000fe20008000000 */
[----:B------:R-:W-:Y:S01]  /*1fce0*/  IMAD.MOV.U32 R6, RZ, RZ, R11 ;  /* 0x000000ffff067224 */ /* 0x000fe200078e000b */
[----:B------:R0:W-:Y:S04]  /*1fcf0*/  UTMALDG.5D.IM2COL [UR16], [UR24], UR7 ;  /* 0x00000010180073b4 */ /* 0x0001e80008060007 */
[----:B------:R0:W-:Y:S02]  /*1fd00*/  UTMALDG.5D [UR8], [UR28], desc[UR26] ;  /* 0x00001a081c0075b4 */ /* 0x0001e40008021000 */
[----:B0-----:R-:W-:Y:S05]  /*1fd10*/  @P6 BRA `(.L_x_91) ;  /* 0xfffffff800506947 */ /* 0x001fea000383ffff */
.L_x_87:
[----:B------:R-:W-:Y:S01]  /*1fd20*/  UISETP.GE.U32.AND UP1, UPT, UR5, 0x12, UPT ;  /* 0x000000120500788c */ /* 0x000fe2000bf26070 */
[----:B------:R-:W-:-:S05]  /*1fd30*/  IMAD.MOV.U32 R0, RZ, RZ, 0x1 ;  /* 0x00000001ff007424 */ /* 0x000fca00078e00ff */
[----:B------:R-:W-:-:S05]  /*1fd40*/  PLOP3.LUT P0, PT, PT, PT, UP1, 0x80, 0x0 ;  /* 0x000000000000781c */ /* 0x000fca0003f0f018 */
[----:B------:R-:W-:-:S04]  /*1fd50*/  @UP1 UIMAD.WIDE.U32 UR8, UR5, 0x38e38e39, URZ ;  /* 0x38e38e39050818a5 */ /* 0x000fc8000f8e003f */
[----:B------:R-:W-:-:S04]  /*1fd60*/  @UP1 USHF.R.U32.HI UR7, URZ, 0x2, UR9 ;  /* 0x000000023f071899 */ /* 0x000fc80008011609 */
[----:B------:R-:W-:-:S04]  /*1fd70*/  @UP1 ULOP3.LUT UR7, UR7, 0x1, URZ, 0xc0, !UPT ;  /* 0x0000000107071892 */ /* 0x000fc8000f8ec03f */
[----:B------:R-:W-:-:S04]  /*1fd80*/  @UP1 UISETP.NE.U32.AND UP0, UPT, UR7, 0x1, UPT ;  /* 0x000000010700188c */ /* 0x000fc8000bf05070 */
[----:B------:R-:W-:-:S04]  /*1fd90*/  @UP1 UISETP.NE.U32.AND.EX UP0, UPT, URZ, URZ, UPT, UP0 ;  /* 0x0000003f3f00128c */ /* 0x000fc8000bf05100 */
[----:B------:R-:W-:-:S06]  /*1fda0*/  @UP1 USEL UR7, URZ, 0x1, !UP0 ;  /* 0x000000013f071887 */ /* 0x000fcc000c000000 */
[----:B------:R-:W-:Y:S01]  /*1fdb0*/  @P0 IMAD.U32 R0, RZ, RZ, UR7 ;  /* 0x00000007ff000e24 */ /* 0x000fe2000f8e00ff */
[----:B------:R-:W-:Y:S05]  /*1fdc0*/  WARPSYNC.ALL ;  /* 0x0000000000007948 */ /* 0x000fea0003800000 */
[----:B------:R-:W-:-:S13]  /*1fdd0*/  ELECT P0, URZ, PT ;  /* 0x00000000003f782f */ /* 0x000fda0003800000 */
[----:B------:R-:W-:Y:S05]  /*1fde0*/  @!P0 EXIT ;  /* 0x000000000000894d */ /* 0x000fea0003800000 */
[----:B------:R-:W-:-:S04]  /*1fdf0*/  ULOP3.LUT UR6, UR6, 0x2, URZ, 0xfc, !UPT ;  /* 0x0000000206067892 */ /* 0x000fc8000f8efc3f */
[----:B------:R-:W-:-:S06]  /*1fe00*/  UISETP.NE.AND UP0, UPT, UR6, 0x3, UPT ;  /* 0x000000030600788c */ /* 0x000fcc000bf05270 */
[----:B------:R-:W-:-:S13]  /*1fe10*/  PLOP3.LUT P0, PT, PT, PT, UP0, 0x80, 0x0 ;  /* 0x000000000000781c */ /* 0x000fda0003f0f008 */
[----:B------:R-:W-:Y:S05]  /*1fe20*/  @!P0 BRA `(.L_x_92) ;  /* 0x0000000000048947 */ /* 0x000fea0003800000 */
[----:B------:R-:W-:Y:S01]  /*1fe30*/  BPT.TRAP 0x1 ;  /* 0x000000040000795c */ /* 0x000fe20000300000 */
.L_x_92:
[----:B------:R-:W0:Y:S01]  /*1fe40*/  S2UR UR8, SR_CgaCtaId ;  /* 0x00000000000879c3 */ /* 0x000e220000008800 */
[----:B------:R-:W-:Y:S01]  /*1fe50*/  UIMAD.WIDE.U32 UR6, UR5, 0x38e38e39, URZ ;  /* 0x38e38e39050678a5 */ /* 0x000fe2000f8e003f */
[----:B------:R-:W-:Y:S01]  /*1fe60*/  SHF.L.U32 R2, R0, 0x1f, RZ ;  /* 0x0000001f00027819 */ /* 0x000fe200000006ff */
[----:B------:R-:W-:Y:S02]  /*1fe70*/  UMOV UR4, 0x400 ;  /* 0x0000040000047882 */ /* 0x000fe40000000000 */
[----:B------:R-:W-:-:S04]  /*1fe80*/  USHF.R.U32.HI UR6, URZ, 0x2, UR7 ;  /* 0x000000023f067899 */ /* 0x000fc80008011607 */
[----:B------:R-:W-:Y:S02]  /*1fe90*/  UIMAD UR5, UR6, -0x12, UR5 ;  /* 0xffffffee060578a4 */ /* 0x000fe4000f8e0205 */
[----:B0-----:R-:W-:-:S04]  /*1fea0*/  ULEA UR4, UR8, UR4, 0x18 ;  /* 0x0000000408047291 */ /* 0x001fc8000f8ec03f */
[----:B------:R-:W-:-:S04]  /*1feb0*/  UIADD3 UR4, UR4, 0x36090, URZ ;  /* 0x0003609004047890 */ /* 0x000fc8000fffe03f */
[----:B------:R-:W-:-:S12]  /*1fec0*/  ULEA UR6, UR5, UR4, 0x3 ;  /* 0x0000000405067291 */ /* 0x000fd8000f8e183f */
.L_x_93:
[----:B0-----:R-:W-:-:S04]  /*1fed0*/  IMAD.U32 R3, RZ, RZ, UR6 ;  /* 0x00000006ff037e24 */ /* 0x001fc8000f8e00ff */
[----:B------:R0:W1:Y:S03]  /*1fee0*/  SYNCS.PHASECHK.TRANS64.TRYWAIT P0, [R3+URZ], R2 ;  /* 0x00000002030075a7 */ /* 0x000066000800017f */
[----:B-1----:R-:W-:Y:S05]  /*1fef0*/  @!P0 NANOSLEEP.SYNCS 0x989680 ;  /* 0x009896800000895d */ /* 0x002fea0003900000 */
[----:B------:R-:W1:Y:S02]  /*1ff00*/  @!P0 SYNCS.PHASECHK.TRANS64 P0, [R3+URZ], R2 ;  /* 0x00000002030085a7 */ /* 0x000e64000800007f */
[----:B-1----:R-:W-:Y:S05]  /*1ff10*/  @!P0 BRA `(.L_x_93) ;  /* 0xfffffffc00ec8947 */ /* 0x002fea000383ffff */
[----:B------:R-:W-:-:S04]  /*1ff20*/  UIADD3 UR5, UR5, 0x1, URZ ;  /* 0x0000000105057890 */ /* 0x000fc8000fffe03f */
[----:B------:R-:W-:-:S04]  /*1ff30*/  UISETP.NE.AND UP0, UPT, UR5, 0x12, UPT ;  /* 0x000000120500788c */ /* 0x000fc8000bf05270 */
[----:B------:R-:W-:Y:S02]  /*1ff40*/  USEL UR6, URZ, 0x1, UP0 ;  /* 0x000000013f067887 */ /* 0x000fe40008000000 */
[----:B------:R-:W-:-:S04]  /*1ff50*/  USEL UR5, UR5, URZ, UP0 ;  /* 0x0000003f05057287 */ /* 0x000fc80008000000 */
[----:B0-----:R-:W-:Y:S01]  /*1ff60*/  LOP3.LUT R2, R0, UR6, RZ, 0x3c, !PT ;  /* 0x0000000600027c12 */ /* 0x001fe2000f8e3cff */
[----:B------:R-:W-:-:S03]  /*1ff70*/  ULEA UR7, UR5, UR4, 0x3 ;  /* 0x0000000405077291 */ /* 0x000fc6000f8e183f */
[----:B------:R-:W-:-:S09]  /*1ff80*/  SHF.L.U32 R0, R2, 0x1f, RZ ;  /* 0x0000001f02007819 */ /* 0x000fd200000006ff */
.L_x_94:
        /* <DEDUP_REMOVED lines=9> */
[----:B------:R-:W-:Y:S01]  /*20020*/  LOP3.LUT R2, R2, UR6, RZ, 0x3c, !PT ;  /* 0x0000000602027c12 */ /* 0x000fe2000f8e3cff */
[----:B------:R-:W-:-:S03]  /*20030*/  ULEA UR7, UR5, UR4, 0x3 ;  /* 0x0000000405077291 */ /* 0x000fc6000f8e183f */
[----:B0-----:R-:W-:-:S09]  /*20040*/  SHF.L.U32 R0, R2, 0x1f, RZ ;  /* 0x0000001f02007819 */ /* 0x001fd200000006ff */
.L_x_95:
        /* <DEDUP_REMOVED lines=12> */
.L_x_96:
        /* <DEDUP_REMOVED lines=12> */
.L_x_97:
        /* <DEDUP_REMOVED lines=12> */
.L_x_98:
        /* <DEDUP_REMOVED lines=12> */
.L_x_99:
        /* <DEDUP_REMOVED lines=12> */
.L_x_100:
        /* <DEDUP_REMOVED lines=12> */
.L_x_101:
        /* <DEDUP_REMOVED lines=12> */
.L_x_102:
        /* <DEDUP_REMOVED lines=12> */
.L_x_103:
        /* <DEDUP_REMOVED lines=12> */
.L_x_104:
        /* <DEDUP_REMOVED lines=12> */
.L_x_105:
        /* <DEDUP_REMOVED lines=12> */
.L_x_106:
        /* <DEDUP_REMOVED lines=12> */
.L_x_107:
        /* <DEDUP_REMOVED lines=12> */
.L_x_108:
        /* <DEDUP_REMOVED lines=12> */
.L_x_109:
        /* <DEDUP_REMOVED lines=12> */
.L_x_110:
[----:B0-----:R-:W-:-:S04]  /*20b90*/  IMAD.U32 R3, RZ, RZ, UR5 ;  /* 0x00000005ff037e24 */ /* 0x001fc8000f8e00ff */
[----:B------:R0:W1:Y:S03]  /*20ba0*/  SYNCS.PHASECHK.TRANS64.TRYWAIT P0, [R3+URZ], R0 ;  /* 0x00000000030075a7 */ /* 0x000066000800017f */
[----:B-1----:R-:W-:Y:S05]  /*20bb0*/  @!P0 NANOSLEEP.SYNCS 0x989680 ;  /* 0x009896800000895d */ /* 0x002fea0003900000 */
[----:B------:R-:W1:Y:S02]  /*20bc0*/  @!P0 SYNCS.PHASECHK.TRANS64 P0, [R3+URZ], R0 ;  /* 0x00000000030085a7 */ /* 0x000e64000800007f */
[----:B-1----:R-:W-:Y:S05]  /*20bd0*/  @P0 EXIT ;  /* 0x000000000000094d */ /* 0x002fea0003800000 */
[----:B------:R-:W-:Y:S05]  /*20be0*/  BRA `(.L_x_110) ;  /* 0xfffffffc00e87947 */ /* 0x000fea000383ffff */
.L_x_111:
[----:B------:R-:W-:-:S00]  /*20bf0*/  BRA `(.L_x_111) ;  /* 0xfffffffc00fc7947 */ /* 0x000fc0000383ffff */
[----:B------:R-:W-:-:S00]  /*20c00*/  NOP ;  /* 0x0000000000007918 */ /* 0x000fc00000000000 */
[----:B------:R-:W-:-:S00]  /*20c10*/  NOP ;  /* 0x0000000000007918 */ /* 0x000fc00000000000 */
[----:B------:R-:W-:-:S00]  /*20c20*/  NOP ;  /* 0x0000000000007918 */ /* 0x000fc00000000000 */
[----:B------:R-:W-:-:S00]  /*20c30*/  NOP ;  /* 0x0000000000007918 */ /* 0x000fc00000000000 */
[----:B------:R-:W-:-:S00]  /*20c40*/  NOP ;  /* 0x0000000000007918 */ /* 0x000fc00000000000 */
[----:B------:R-:W-:-:S00]  /*20c50*/  NOP ;  /* 0x0000000000007918 */ /* 0x000fc00000000000 */
[----:B------:R-:W-:-:S00]  /*20c60*/  NOP ;  /* 0x0000000000007918 */ /* 0x000fc00000000000 */
[----:B------:R-:W-:-:S00]  /*20c70*/  NOP ;  /* 0x0000000000007918 */ /* 0x000fc00000000000 */
.L_x_112:


//--------------------- .nv.shared._ZN7cutlass13device_kernelINS_4conv6kernel13ConvUniversalINS1_16ConvProblemShapeILNS1_8OperatorE0ELi3EEENS1_10collective14CollectiveConvINS1_46MainloopSm90TmaGmmaWarpSpecializedImplicitGemmILS5_0ELi18ELi3EN4cute5tupleIJNSA_1CILi1EEESD_SD_EEENS1_36KernelImplicitTmaWarpSpecializedSm90ELi1EEENSB_IJNSC_ILi256EEENSC_ILi128EEENSB_IJNSC_ILi32EEEEEEEEENS_12float_e4m3_tESM_NSA_8TiledMMAINSA_8MMA_AtomIJNSA_4SM904GMMA31MMA_64x128x32_F32E4M3E4M3_SS_TNILNSQ_7ScaleInE1ELSS_1EEEEEENSA_6LayoutISE_NSB_IJNSC_ILi0EEESW_SW_EEEEENSB_IJNSA_10UnderscoreESZ_SZ_EEEEENS7_6detail26Sm90ImplicitGemmTileTraitsINSA_20SM90_TMA_LOAD_IM2COLENSA_14ComposedLayoutINSA_7SwizzleILi1ELi4ELi3EEENSA_18smem_ptr_flag_bitsILi8EEENSV_INSB_IJNSB_IJNSC_ILi8EEESJ_EEENSB_IJSJ_SD_EEENSB_IJSD_NSC_ILi18EEEEEEEEENSB_IJNSB_IJSJ_SH_EEENSB_IJSD_SW_EEENSB_IJSW_NSC_ILi8192EEEEEEEEEEEEEvEENS13_INSA_13SM90_TMA_LOADENS15_IS17_S19_NSV_INSB_IJNSB_IJS1A_NSC_ILi16EEEEEES1C_S1E_EEENSB_IJS1G_S1H_NSB_IJSW_NSC_ILi4096EEEEEEEEEEEEEvEEEENS_8epilogue10collective6detail29Sm90TmaWarpSpecializedAdapterINS20_15DefaultEpilogueISM_NSB_IJNSB_IJllllEEESD_SW_EEES25_NS1Z_6thread17LinearCombinationISM_Li1EffLNS26_9ScaleType4KindE0ELNS_15FloatRoundStyleE2ESM_EENS_4gemm15EpilogueDefaultEEEEEvvEEEEvNT_6ParamsE --------------------------
	.section	.nv.shared._ZN7cutlass13device_kernelINS_4conv6kernel13ConvUniversalINS1_16ConvProblemShapeILNS1_8OperatorE0ELi3EEENS1_10collective14CollectiveConvINS1_46MainloopSm90TmaGmmaWarpSpecializedImplicitGemmILS5_0ELi18ELi3EN4cute5tupleIJNSA_1CILi1EEESD_SD_EEENS1_36KernelImplicitTmaWarpSpecializedSm90ELi1EEENSB_IJNSC_ILi256EEENSC_ILi128EEENSB_IJNSC_ILi32EEEEEEEEENS_12float_e4m3_tESM_NSA_8TiledMMAINSA_8MMA_AtomIJNSA_4SM904GMMA31MMA_64x128x32_F32E4M3E4M3_SS_TNILNSQ_7ScaleInE1ELSS_1EEEEEENSA_6LayoutISE_NSB_IJNSC_ILi0EEESW_SW_EEEEENSB_IJNSA_10UnderscoreESZ_SZ_EEEEENS7_6detail26Sm90ImplicitGemmTileTraitsINSA_20SM90_TMA_LOAD_IM2COLENSA_14ComposedLayoutINSA_7SwizzleILi1ELi4ELi3EEENSA_18smem_ptr_flag_bitsILi8EEENSV_INSB_IJNSB_IJNSC_ILi8EEESJ_EEENSB_IJSJ_SD_EEENSB_IJSD_NSC_ILi18EEEEEEEEENSB_IJNSB_IJSJ_SH_EEENSB_IJSD_SW_EEENSB_IJSW_NSC_ILi8192EEEEEEEEEEEEEvEENS13_INSA_13SM90_TMA_LOADENS15_IS17_S19_NSV_INSB_IJNSB_IJS1A_NSC_ILi16EEEEEES1C_S1E_EEENSB_IJS1G_S1H_NSB_IJSW_NSC_ILi4096EEEEEEEEEEEEEvEEEENS_8epilogue10collective6detail29Sm90TmaWarpSpecializedAdapterINS20_15DefaultEpilogueISM_NSB_IJNSB_IJllllEEESD_SW_EEES25_NS1Z_6thread17LinearCombinationISM_Li1EffLNS26_9ScaleType4KindE0ELNS_15FloatRoundStyleE2ESM_EENS_4gemm15EpilogueDefaultEEEEEvvEEEEvNT_6ParamsE,"aw",@nobits
	.sectionflags	@""
	.align	16
	.zero		1024


//--------------------- .nv.shared.reserved.0     --------------------------
	.section	.nv.shared.reserved.0,"aw",@nobits
	.weak		__nv_reservedSMEM_offset_0_alias
	.size		__nv_reservedSMEM_offset_0_alias, 0, 0
	.other		__nv_reservedSMEM_offset_0_alias,@"STO_CUDA_RESERVED_SHARED STV_DEFAULT"
__nv_reservedSMEM_offset_0_alias:
	.zero		0


//--------------------- .nv.global                --------------------------
	.section	.nv.global,"aw",@nobits
.nv.global:
	.type		_ZN39_INTERNAL_c508c1b5_4_k_cu_4f4677aa_34144cute1_E,@object
	.size		_ZN39_INTERNAL_c508c1b5_4_k_cu_4f4677aa_34144cute1_E,(_ZN39_INTERNAL_c508c1b5_4_k_cu_4f4677aa_34144cuda3std3__45__cpo6cbeginE - _ZN39_INTERNAL_c508c1b5_4_k_cu_4f4677aa_34144cute1_E)
_ZN39_INTERNAL_c508c1b5_4_k_cu_4f4677aa_34144cute1_E:
	.zero		1
	.type		_ZN39_INTERNAL_c508c1b5_4_k_cu_4f4677aa_34144cuda3std3__45__cpo6cbeginE,@object
	.size		_ZN39_INTERNAL_c508c1b5_4_k_cu_4f4677aa_34144cuda3std3__45__cpo6cbeginE,(_ZN39_INTERNAL_c508c1b5_4_k_cu_4f4677aa_34144cuda3std3__48in_placeE - _ZN39_INTERNAL_c508c1b5_4_k_cu_4f4677aa_34144cuda3std3__45__cpo6cbeginE)
_ZN39_INTERNAL_c508c1b5_4_k_cu_4f4677aa_34144cuda3std3__45__cpo6cbeginE:
	.zero		1
	.type		_ZN39_INTERNAL_c508c1b5_4_k_cu_4f4677aa_34144cuda3std3__48in_placeE,@object
	.size		_ZN39_INTERNAL_c508c1b5_4_k_cu_4f4677aa_34144cuda3std3__48in_placeE,(_ZN39_INTERNAL_c508c1b5_4_k_cu_4f4677aa_34144cuda3std6ranges3__45__cpo9iter_moveE - _ZN39_INTERNAL_c508c1b5_4_k_cu_4f4677aa_34144cuda3std3__48in_placeE)
_ZN39_INTERNAL_c508c1b5_4_k_cu_4f4677aa_34144cuda3std3__48in_placeE:
	.zero		1
	.type		_ZN39_INTERNAL_c508c1b5_4_k_cu_4f4677aa_34144cuda3std6ranges3__45__cpo9iter_moveE,@object
	.size		_ZN39_INTERNAL_c508c1b5_4_k_cu_4f4677aa_34144cuda3std6ranges3__45__cpo9iter_moveE,(_ZN39_INTERNAL_c508c1b5_4_k_cu_4f4677aa_34144cuda3std3__45__cpo5beginE - _ZN39_INTERNAL_c508c1b5_4_k_cu_4f4677aa_34144cuda3std6ranges3__45__cpo9iter_moveE)
_ZN39_INTERNAL_c508c1b5_4_k_cu_4f4677aa_34144cuda3std6ranges3__45__cpo9iter_moveE:
	.zero		1
	.type		_ZN39_INTERNAL_c508c1b5_4_k_cu_4f4677aa_34144cuda3std3__45__cpo5beginE,@object
	.size		_ZN39_INTERNAL_c508c1b5_4_k_cu_4f4677aa_34144cuda3std3__45__cpo5beginE,(_ZN39_INTERNAL_c508c1b5_4_k_cu_4f4677aa_34144cuda3std3__441_GLOBAL__N__c508c1b5_4_k_cu_4f4677aa_34146ignoreE - _ZN39_INTERNAL_c508c1b5_4_k_cu_4f4677aa_34144cuda3std3__45__cpo5beginE)
_ZN39_INTERNAL_c508c1b5_4_k_cu_4f4677aa_34144cuda3std3__45__cpo5beginE:
	.zero		1
	.type		_ZN39_INTERNAL_c508c1b5_4_k_cu_4f4677aa_34144cuda3std3__441_GLOBAL__N__c508c1b5_4_k_cu_4f4677aa_34146ignoreE,@object
	.size		_ZN39_INTERNAL_c508c1b5_4_k_cu_4f4677aa_34144cuda3std3__441_GLOBAL__N__c508c1b5_4_k_cu_4f4677aa_34146ignoreE,(_ZN39_INTERNAL_c508c1b5_4_k_cu_4f4677aa_34144cute7productE - _ZN39_INTERNAL_c508c1b5_4_k_cu_4f4677aa_34144cuda3std3__441_GLOBAL__N__c508c1b5_4_k_cu_4f4677aa_34146ignoreE)
_ZN39_INTERNAL_c508c1b5_4_k_cu_4f4677aa_34144cuda3std3__441_GLOBAL__N__c508c1b5_4_k_cu_4f4677aa_34146ignoreE:
	.zero		1
	.type		_ZN39_INTERNAL_c508c1b5_4_k_cu_4f4677aa_34144cute7productE,@object
	.size		_ZN39_INTERNAL_c508c1b5_4_k_cu_4f4677aa_34144cute7productE,(_ZN39_INTERNAL_c508c1b5_4_k_cu_4f4677aa_34144cuda3std3__45__cpo3endE - _ZN39_INTERNAL_c508c1b5_4_k_cu_4f4677aa_34144cute7productE)
_ZN39_INTERNAL_c508c1b5_4_k_cu_4f4677aa_34144cute7productE:
	.zero		1
	.type		_ZN39_INTERNAL_c508c1b5_4_k_cu_4f4677aa_34144cuda3std3__45__cpo3endE,@object
	.size		_ZN39_INTERNAL_c508c1b5_4_k_cu_4f4677aa_34144cuda3std3__45__cpo3endE,(_ZN39_INTERNAL_c508c1b5_4_k_cu_4f4677aa_34144cuda3std3__419piecewise_constructE - _ZN39_INTERNAL_c508c1b5_4_k_cu_4f4677aa_34144cuda3std3__45__cpo3endE)
_ZN39_INTERNAL_c508c1b5_4_k_cu_4f4677aa_34144cuda3std3__45__cpo3endE:
	.zero		1
	.type		_ZN39_INTERNAL_c508c1b5_4_k_cu_4f4677aa_34144cuda3std3__419piecewise_constructE,@object
	.size		_ZN39_INTERNAL_c508c1b5_4_k_cu_4f4677aa_34144cuda3std3__419piecewise_constructE,(_ZN39_INTERNAL_c508c1b5_4_k_cu_4f4677aa_34144cuda3std3__45__cpo4cendE - _ZN39_INTERNAL_c508c1b5_4_k_cu_4f4677aa_34144cuda3std3__419piecewise_constructE)
_ZN39_INTERNAL_c508c1b5_4_k_cu_4f4677aa_34144cuda3std3__419piecewise_constructE:
	.zero		1
	.type		_ZN39_INTERNAL_c508c1b5_4_k_cu_4f4677aa_34144cuda3std3__45__cpo4cendE,@object
	.size		_ZN39_INTERNAL_c508c1b5_4_k_cu_4f4677aa_34144cuda3std3__45__cpo4cendE,(_ZN39_INTERNAL_c508c1b5_4_k_cu_4f4677aa_34144cuda3std6ranges3__45__cpo4swapE - _ZN39_INTERNAL_c508c1b5_4_k_cu_4f4677aa_34144cuda3std3__45__cpo4cendE)
_ZN39_INTERNAL_c508c1b5_4_k_cu_4f4677aa_34144cuda3std3__45__cpo4cendE:
	.zero		1
	.type		_ZN39_INTERNAL_c508c1b5_4_k_cu_4f4677aa_34144cuda3std6ranges3__45__cpo4swapE,@object
	.size		_ZN39_INTERNAL_c508c1b5_4_k_cu_4f4677aa_34144cuda3std6ranges3__45__cpo4swapE,(.L_7 - _ZN39_INTERNAL_c508c1b5_4_k_cu_4f4677aa_34144cuda3std6ranges3__45__cpo4swapE)
_ZN39_INTERNAL_c508c1b5_4_k_cu_4f4677aa_34144cuda3std6ranges3__45__cpo4swapE:
	.zero		1
.L_7:


//--------------------- .nv.constant0._ZN7cutlass13device_kernelINS_4conv6kernel13ConvUniversalINS1_16ConvProblemShapeILNS1_8OperatorE0ELi3EEENS1_10collective14CollectiveConvINS1_46MainloopSm90TmaGmmaWarpSpecializedImplicitGemmILS5_0ELi18ELi3EN4cute5tupleIJNSA_1CILi1EEESD_SD_EEENS1_36KernelImplicitTmaWarpSpecializedSm90ELi1EEENSB_IJNSC_ILi256EEENSC_ILi128EEENSB_IJNSC_ILi32EEEEEEEEENS_12float_e4m3_tESM_NSA_8TiledMMAINSA_8MMA_AtomIJNSA_4SM904GMMA31MMA_64x128x32_F32E4M3E4M3_SS_TNILNSQ_7ScaleInE1ELSS_1EEEEEENSA_6LayoutISE_NSB_IJNSC_ILi0EEESW_SW_EEEEENSB_IJNSA_10UnderscoreESZ_SZ_EEEEENS7_6detail26Sm90ImplicitGemmTileTraitsINSA_20SM90_TMA_LOAD_IM2COLENSA_14ComposedLayoutINSA_7SwizzleILi1ELi4ELi3EEENSA_18smem_ptr_flag_bitsILi8EEENSV_INSB_IJNSB_IJNSC_ILi8EEESJ_EEENSB_IJSJ_SD_EEENSB_IJSD_NSC_ILi18EEEEEEEEENSB_IJNSB_IJSJ_SH_EEENSB_IJSD_SW_EEENSB_IJSW_NSC_ILi8192EEEEEEEEEEEEEvEENS13_INSA_13SM90_TMA_LOADENS15_IS17_S19_NSV_INSB_IJNSB_IJS1A_NSC_ILi16EEEEEES1C_S1E_EEENSB_IJS1G_S1H_NSB_IJSW_NSC_ILi4096EEEEEEEEEEEEEvEEEENS_8epilogue10collective6detail29Sm90TmaWarpSpecializedAdapterINS20_15DefaultEpilogueISM_NSB_IJNSB_IJllllEEESD_SW_EEES25_NS1Z_6thread17LinearCombinationISM_Li1EffLNS26_9ScaleType4KindE0ELNS_15FloatRoundStyleE2ESM_EENS_4gemm15EpilogueDefaultEEEEEvvEEEEvNT_6ParamsE --------------------------
	.section	.nv.constant0._ZN7cutlass13device_kernelINS_4conv6kernel13ConvUniversalINS1_16ConvProblemShapeILNS1_8OperatorE0ELi3EEENS1_10collective14CollectiveConvINS1_46MainloopSm90TmaGmmaWarpSpecializedImplicitGemmILS5_0ELi18ELi3EN4cute5tupleIJNSA_1CILi1EEESD_SD_EEENS1_36KernelImplicitTmaWarpSpecializedSm90ELi1EEENSB_IJNSC_ILi256EEENSC_ILi128EEENSB_IJNSC_ILi32EEEEEEEEENS_12float_e4m3_tESM_NSA_8TiledMMAINSA_8MMA_AtomIJNSA_4SM904GMMA31MMA_64x128x32_F32E4M3E4M3_SS_TNILNSQ_7ScaleInE1ELSS_1EEEEEENSA_6LayoutISE_NSB_IJNSC_ILi0EEESW_SW_EEEEENSB_IJNSA_10UnderscoreESZ_SZ_EEEEENS7_6detail26Sm90ImplicitGemmTileTraitsINSA_20SM90_TMA_LOAD_IM2COLENSA_14ComposedLayoutINSA_7SwizzleILi1ELi4ELi3EEENSA_18smem_ptr_flag_bitsILi8EEENSV_INSB_IJNSB_IJNSC_ILi8EEESJ_EEENSB_IJSJ_SD_EEENSB_IJSD_NSC_ILi18EEEEEEEEENSB_IJNSB_IJSJ_SH_EEENSB_IJSD_SW_EEENSB_IJSW_NSC_ILi8192EEEEEEEEEEEEEvEENS13_INSA_13SM90_TMA_LOADENS15_IS17_S19_NSV_INSB_IJNSB_IJS1A_NSC_ILi16EEEEEES1C_S1E_EEENSB_IJS1G_S1H_NSB_IJSW_NSC_ILi4096EEEEEEEEEEEEEvEEEENS_8epilogue10collective6detail29Sm90TmaWarpSpecializedAdapterINS20_15DefaultEpilogueISM_NSB_IJNSB_IJllllEEESD_SW_EEES25_NS1Z_6thread17LinearCombinationISM_Li1EffLNS26_9ScaleType4KindE0ELNS_15FloatRoundStyleE2ESM_EENS_4gemm15EpilogueDefaultEEEEEvvEEEEvNT_6ParamsE,"a",@progbits
	.sectionflags	@""
	.align	4
.nv.constant0._ZN7cutlass13device_kernelINS_4conv6kernel13ConvUniversalINS1_16ConvProblemShapeILNS1_8OperatorE0ELi3EEENS1_10collective14CollectiveConvINS1_46MainloopSm90TmaGmmaWarpSpecializedImplicitGemmILS5_0ELi18ELi3EN4cute5tupleIJNSA_1CILi1EEESD_SD_EEENS1_36KernelImplicitTmaWarpSpecializedSm90ELi1EEENSB_IJNSC_ILi256EEENSC_ILi128EEENSB_IJNSC_ILi32EEEEEEEEENS_12float_e4m3_tESM_NSA_8TiledMMAINSA_8MMA_AtomIJNSA_4SM904GMMA31MMA_64x128x32_F32E4M3E4M3_SS_TNILNSQ_7ScaleInE1ELSS_1EEEEEENSA_6LayoutISE_NSB_IJNSC_ILi0EEESW_SW_EEEEENSB_IJNSA_10UnderscoreESZ_SZ_EEEEENS7_6detail26Sm90ImplicitGemmTileTraitsINSA_20SM90_TMA_LOAD_IM2COLENSA_14ComposedLayoutINSA_7SwizzleILi1ELi4ELi3EEENSA_18smem_ptr_flag_bitsILi8EEENSV_INSB_IJNSB_IJNSC_ILi8EEESJ_EEENSB_IJSJ_SD_EEENSB_IJSD_NSC_ILi18EEEEEEEEENSB_IJNSB_IJSJ_SH_EEENSB_IJSD_SW_EEENSB_IJSW_NSC_ILi8192EEEEEEEEEEEEEvEENS13_INSA_13SM90_TMA_LOADENS15_IS17_S19_NSV_INSB_IJNSB_IJS1A_NSC_ILi16EEEEEES1C_S1E_EEENSB_IJS1G_S1H_NSB_IJSW_NSC_ILi4096EEEEEEEEEEEEEvEEEENS_8epilogue10collective6detail29Sm90TmaWarpSpecializedAdapterINS20_15DefaultEpilogueISM_NSB_IJNSB_IJllllEEESD_SW_EEES25_NS1Z_6thread17LinearCombinationISM_Li1EffLNS26_9ScaleType4KindE0ELNS_15FloatRoundStyleE2ESM_EENS_4gemm15EpilogueDefaultEEEEEvvEEEEvNT_6ParamsE:
	.zero		1664


//--------------------- SYMBOLS --------------------------

	.type		.nv.reservedSmem.offset0,@object
	.size		.nv.reservedSmem.offset0,0x4
